def matmul_kernel(
    a_ptr,
    b_ptr,
    c_ptr,
    M,
    N,
    K,
    stride_am,
    stride_ak,
    stride_bk,
    stride_bn,
    stride_cm,
    stride_cn,
    BLOCK_M: tl.constexpr,
    BLOCK_N: tl.constexpr,
    BLOCK_K: tl.constexpr,
    GROUP_M: tl.constexpr,
):
    pid = tl.program_id(axis=0)
    num_pid_m = tl.cdiv(M, BLOCK_M)
    num_pid_n = tl.cdiv(N, BLOCK_N)
    num_pid_in_group = GROUP_M * num_pid_n
    group_id = pid // num_pid_in_group
    first_pid_m = group_id * GROUP_M
    group_size_m = min(num_pid_m - first_pid_m, GROUP_M)
    pid_m = first_pid_m + ((pid % num_pid_in_group) % group_size_m)
    pid_n = (pid % num_pid_in_group) // group_size_m

    offs_am = (pid_m * BLOCK_M + tl.arange(0, BLOCK_M)) % M
    offs_bn = (pid_n * BLOCK_N + tl.arange(0, BLOCK_N)) % N
    offs_k = tl.arange(0, BLOCK_K)
    a_ptrs = a_ptr + offs_am[:, None] * stride_am + offs_k[None, :] * stride_ak
    b_ptrs = b_ptr + offs_k[:, None] * stride_bk + offs_bn[None, :] * stride_bn

    acc = tl.zeros((BLOCK_M, BLOCK_N), dtype=tl.float32)
    for kk in range(0, tl.cdiv(K, BLOCK_K)):
        a = tl.load(a_ptrs, mask=offs_k[None, :] < K - kk * BLOCK_K, other=0.0)
        b = tl.load(b_ptrs, mask=offs_k[:, None] < K - kk * BLOCK_K, other=0.0)
        acc = tl.dot(a, b, acc)
        a_ptrs += BLOCK_K * stride_ak
        b_ptrs += BLOCK_K * stride_bk

    c = acc.to(c_ptr.dtype.element_ty)
    offs_cm = pid_m * BLOCK_M + tl.arange(0, BLOCK_M)
    offs_cn = pid_n * BLOCK_N + tl.arange(0, BLOCK_N)
    c_ptrs = c_ptr + offs_cm[:, None] * stride_cm + offs_cn[None, :] * stride_cn
    mask = (offs_cm[:, None] < M) & (offs_cn[None, :] < N)
    tl.store(c_ptrs, c, mask=mask)

# config = {"BLOCK_K": 128, "BLOCK_M": 256, "BLOCK_N": 256, "GROUP_M": 8, "arch": "sm_100", "dtype": "bf16", "num_ctas": 1, "num_stages": 3, "num_warps": 16}
# arch = sm_100


// ===== COMPILED SASS (sm_100a) =====

	.target	sm_100a

	.elftype	@"ET_EXEC"


//--------------------- .note.nv.tkinfo           --------------------------
	.section	.note.nv.tkinfo,"",@"SHT_NOTE"
	.sectionflags	@"SHF_NOTE_NV_TKINFO"
	.tkinfo
        /*0018*/ 	.word	0x00000081
        /*0030*/ 	.string	""
        /*0030*/ 	.string	"ptxas-blackwell"
        /*0030*/ 	.string	"Cuda compilation tools, release 12.9, V12.9.86"
        /*0030*/ 	.string	"Build cuda_12.9.r12.9/compiler.36037853_0"
        /*0030*/ 	.string	"-v  -suppress-debug-info  -lineinfo  -arch sm_100a "



//--------------------- .note.nv.cuver            --------------------------
	.section	.note.nv.cuver,"",@"SHT_NOTE"
	.sectionflags	@"SHF_NOTE_NV_CUVER"
        /*0018*/ 	.short	0x0001
        /*001a*/ 	.short	0x0064
        /*001c*/ 	.short	0x0001
        /*001e*/ 	.short	0x0000
        /*0020*/ 	.short	0x0001
        /*0022*/ 	.short	0x0000


//--------------------- .nv.info                  --------------------------
	.section	.nv.info,"",@"SHT_CUDA_INFO"
	.align	4


	//----- nvinfo : EIATTR_REGCOUNT
	.align		4
        /*0000*/ 	.byte	0x04, 0x2f
        /*0002*/ 	.short	(.L_1 - .L_0)
	.align		4
.L_0:
        /*0004*/ 	.word	index@(matmul_kernel)
        /*0008*/ 	.word	0x00000020


	//----- nvinfo : EIATTR_FRAME_SIZE
	.align		4
.L_1:
        /*000c*/ 	.byte	0x04, 0x11
        /*000e*/ 	.short	(.L_3 - .L_2)
	.align		4
.L_2:
        /*0010*/ 	.word	index@(matmul_kernel)
        /*0014*/ 	.word	0x00001ca0


	//----- nvinfo : EIATTR_MIN_STACK_SIZE
	.align		4
.L_3:
        /*0018*/ 	.byte	0x04, 0x12
        /*001a*/ 	.short	(.L_5 - .L_4)
	.align		4
.L_4:
        /*001c*/ 	.word	index@(matmul_kernel)
        /*0020*/ 	.word	0x00001ca0
.L_5:


//--------------------- .nv.info.matmul_kernel    --------------------------
	.section	.nv.info.matmul_kernel,"",@"SHT_CUDA_INFO"
	.sectionflags	@""
	.align	4


	//----- nvinfo : EIATTR_CUDA_API_VERSION
	.align		4
        /*0000*/ 	.byte	0x04, 0x37
        /*0002*/ 	.short	(.L_7 - .L_6)
.L_6:
        /*0004*/ 	.word	0x00000081


	//----- nvinfo : EIATTR_KPARAM_INFO
	.align		4
.L_7:
        /*0008*/ 	.byte	0x04, 0x17
        /*000a*/ 	.short	(.L_9 - .L_8)
.L_8:
        /*000c*/ 	.word	0x00000000
        /*0010*/ 	.short	0x000d
        /*0012*/ 	.short	0x0048
        /*0014*/ 	.byte	0x00, 0xf4, 0x21, 0x00


	//----- nvinfo : EIATTR_KPARAM_INFO
	.align		4
.L_9:
        /*0018*/ 	.byte	0x04, 0x17
        /*001a*/ 	.short	(.L_11 - .L_10)
.L_10:
        /*001c*/ 	.word	0x00000000
        /*0020*/ 	.short	0x000c
        /*0022*/ 	.short	0x0040
        /*0024*/ 	.byte	0x00, 0xf4, 0x21, 0x00


	//----- nvinfo : EIATTR_KPARAM_INFO
	.align		4
.L_11:
        /*0028*/ 	.byte	0x04, 0x17
        /*002a*/ 	.short	(.L_13 - .L_12)
.L_12:
        /*002c*/ 	.word	0x00000000
        /*0030*/ 	.short	0x000b
        /*0032*/ 	.short	0x0038
        /*0034*/ 	.byte	0x00, 0xf0, 0x11, 0x00


	//----- nvinfo : EIATTR_KPARAM_INFO
	.align		4
.L_13:
        /*0038*/ 	.byte	0x04, 0x17
        /*003a*/ 	.short	(.L_15 - .L_14)
.L_14:
        /*003c*/ 	.word	0x00000000
        /*0040*/ 	.short	0x000a
        /*0042*/ 	.short	0x0034
        /*0044*/ 	.byte	0x00, 0xf0, 0x11, 0x00


	//----- nvinfo : EIATTR_KPARAM_INFO
	.align		4
.L_15:
        /*0048*/ 	.byte	0x04, 0x17
        /*004a*/ 	.short	(.L_17 - .L_16)
.L_16:
        /*004c*/ 	.word	0x00000000
        /*0050*/ 	.short	0x0009
        /*0052*/ 	.short	0x0030
        /*0054*/ 	.byte	0x00, 0xf0, 0x11, 0x00


	//----- nvinfo : EIATTR_KPARAM_INFO
	.align		4
.L_17:
        /*0058*/ 	.byte	0x04, 0x17
        /*005a*/ 	.short	(.L_19 - .L_18)
.L_18:
        /*005c*/ 	.word	0x00000000
        /*0060*/ 	.short	0x0008
        /*0062*/ 	.short	0x002c
        /*0064*/ 	.byte	0x00, 0xf0, 0x11, 0x00


	//----- nvinfo : EIATTR_KPARAM_INFO
	.align		4
.L_19:
        /*0068*/ 	.byte	0x04, 0x17
        /*006a*/ 	.short	(.L_21 - .L_20)
.L_20:
        /*006c*/ 	.word	0x00000000
        /*0070*/ 	.short	0x0007
        /*0072*/ 	.short	0x0028
        /*0074*/ 	.byte	0x00, 0xf0, 0x11, 0x00


	//----- nvinfo : EIATTR_KPARAM_INFO
	.align		4
.L_21:
        /*0078*/ 	.byte	0x04, 0x17
        /*007a*/ 	.short	(.L_23 - .L_22)
.L_22:
        /*007c*/ 	.word	0x00000000
        /*0080*/ 	.short	0x0006
        /*0082*/ 	.short	0x0024
        /*0084*/ 	.byte	0x00, 0xf0, 0x11, 0x00


	//----- nvinfo : EIATTR_KPARAM_INFO
	.align		4
.L_23:
        /*0088*/ 	.byte	0x04, 0x17
        /*008a*/ 	.short	(.L_25 - .L_24)
.L_24:
        /*008c*/ 	.word	0x00000000
        /*0090*/ 	.short	0x0005
        /*0092*/ 	.short	0x0020
        /*0094*/ 	.byte	0x00, 0xf0, 0x11, 0x00


	//----- nvinfo : EIATTR_KPARAM_INFO
	.align		4
.L_25:
        /*0098*/ 	.byte	0x04, 0x17
        /*009a*/ 	.short	(.L_27 - .L_26)
.L_26:
        /*009c*/ 	.word	0x00000000
        /*00a0*/ 	.short	0x0004
        /*00a2*/ 	.short	0x001c
        /*00a4*/ 	.byte	0x00, 0xf0, 0x11, 0x00


	//----- nvinfo : EIATTR_KPARAM_INFO
	.align		4
.L_27:
        /*00a8*/ 	.byte	0x04, 0x17
        /*00aa*/ 	.short	(.L_29 - .L_28)
.L_28:
        /*00ac*/ 	.word	0x00000000
        /*00b0*/ 	.short	0x0003
        /*00b2*/ 	.short	0x0018
        /*00b4*/ 	.byte	0x00, 0xf0, 0x11, 0x00


	//----- nvinfo : EIATTR_KPARAM_INFO
	.align		4
.L_29:
        /*00b8*/ 	.byte	0x04, 0x17
        /*00ba*/ 	.short	(.L_31 - .L_30)
.L_30:
        /*00bc*/ 	.word	0x00000000
        /*00c0*/ 	.short	0x0002
        /*00c2*/ 	.short	0x0010
        /*00c4*/ 	.byte	0x00, 0xf4, 0x21, 0x00


	//----- nvinfo : EIATTR_KPARAM_INFO
	.align		4
.L_31:
        /*00c8*/ 	.byte	0x04, 0x17
        /*00ca*/ 	.short	(.L_33 - .L_32)
.L_32:
        /*00cc*/ 	.word	0x00000000
        /*00d0*/ 	.short	0x0001
        /*00d2*/ 	.short	0x0008
        /*00d4*/ 	.byte	0x00, 0xf4, 0x21, 0x00


	//----- nvinfo : EIATTR_KPARAM_INFO
	.align		4
.L_33:
        /*00d8*/ 	.byte	0x04, 0x17
        /*00da*/ 	.short	(.L_35 - .L_34)
.L_34:
        /*00dc*/ 	.word	0x00000000
        /*00e0*/ 	.short	0x0000
        /*00e2*/ 	.short	0x0000
        /*00e4*/ 	.byte	0x00, 0xf4, 0x21, 0x00


	//----- nvinfo : EIATTR_SPARSE_MMA_MASK
	.align		4
.L_35:
        /*00e8*/ 	.byte	0x03, 0x50
        /*00ea*/ 	.short	0x0000


	//----- nvinfo : EIATTR_MAXREG_COUNT
	.align		4
        /*00ec*/ 	.byte	0x03, 0x1b
        /*00ee*/ 	.short	0x0080


	//----- nvinfo : EIATTR_NUM_BARRIERS
	.align		4
        /*00f0*/ 	.byte	0x02, 0x4c
        /*00f2*/ 	.byte	0x01
	.zero		1


	//----- nvinfo : EIATTR_ANNOTATIONS
	.align		4
        /*00f4*/ 	.byte	0x04, 0x55
        /*00f6*/ 	.short	(.L_37 - .L_36)


	//   ....[0]....
.L_36:
        /*00f8*/ 	.word	0x00000001
        /*00fc*/ 	.byte	0x90, 0x06, 0x00, 0x00, 0x01, 0x00, 0x00, 0x00, 0xc0, 0x06, 0x00, 0x00, 0x01, 0x00, 0x00, 0x00
        /* <DEDUP_REMOVED lines=2467> */
        /*9b3c*/ 	.byte	0x60, 0x6b, 0x02, 0x00


	//----- nvinfo : EIATTR_VRC_CTA_INIT_COUNT
	.align		4
.L_37:
        /*9b40*/ 	.byte	0x02, 0x4a
	.zero		1
	.zero		1


	//----- nvinfo : EIATTR_EXIT_INSTR_OFFSETS
	.align		4
        /*9b44*/ 	.byte	0x04, 0x1c
        /*9b46*/ 	.short	(.L_39 - .L_38)


	//   ....[0]....
.L_38:
        /*9b48*/ 	.word	0x00026ea0


	//   ....[1]....
        /*9b4c*/ 	.word	0x00026ed0


	//----- nvinfo : EIATTR_REQNTID
	.align		4
.L_39:
        /*9b50*/ 	.byte	0x04, 0x10
        /*9b52*/ 	.short	(.L_41 - .L_40)
.L_40:
        /*9b54*/ 	.word	0x00000200
        /*9b58*/ 	.word	0x00000001
        /*9b5c*/ 	.word	0x00000001


	//----- nvinfo : EIATTR_CBANK_PARAM_SIZE
	.align		4
.L_41:
        /*9b60*/ 	.byte	0x03, 0x19
        /*9b62*/ 	.short	0x0050


	//----- nvinfo : EIATTR_PARAM_CBANK
	.align		4
        /*9b64*/ 	.byte	0x04, 0x0a
        /*9b66*/ 	.short	(.L_43 - .L_42)
	.align		4
.L_42:
        /*9b68*/ 	.word	index@(.nv.constant0.matmul_kernel)
        /*9b6c*/ 	.short	0x0380
        /*9b6e*/ 	.short	0x0050


	//----- nvinfo : EIATTR_SW_WAR
	.align		4
.L_43:
        /*9b70*/ 	.byte	0x04, 0x36
        /*9b72*/ 	.short	(.L_45 - .L_44)
.L_44:
        /*9b74*/ 	.word	0x00000008
.L_45:


//--------------------- .nv.compat                --------------------------
	.section	.nv.compat,"",@"SHT_CUDA_COMPAT_INFO"
	.align	4
        /*0000*/ 	.byte	0x02, 0x02, 0x01, 0x00, 0x02, 0x05, 0x05, 0x00, 0x02, 0x03, 0x00, 0x00, 0x02, 0x06, 0x01, 0x00


//--------------------- .nv.callgraph             --------------------------
	.section	.nv.callgraph,"",@"SHT_CUDA_CALLGRAPH"
	.align	4
	.sectionentsize	8
	.align		4
        /*0000*/ 	.word	0x00000000
	.align		4
        /*0004*/ 	.word	0xffffffff
	.align		4
        /*0008*/ 	.word	0x00000000
	.align		4
        /*000c*/ 	.word	0xfffffffe
	.align		4
        /*0010*/ 	.word	0x00000000
	.align		4
        /*0014*/ 	.word	0xfffffffd
	.align		4
        /*0018*/ 	.word	0x00000000
	.align		4
        /*001c*/ 	.word	0xfffffffc


//--------------------- .text.matmul_kernel       --------------------------
	.section	.text.matmul_kernel,"ax",@progbits
	.align	128
        .global         matmul_kernel
        .type           matmul_kernel,@function
        .size           matmul_kernel,(.L_x_4 - matmul_kernel)
        .other          matmul_kernel,@"STO_CUDA_ENTRY STV_DEFAULT"
matmul_kernel:
.text.matmul_kernel:
[----:B------:R-:W0:Y:S08]  /*0000*/  LDC R1, c[0x0][0x37c] ;  /* 0x0000df00ff017b82 */ /* 0x000e300000000800 */
[----:B------:R-:W1:Y:S01]  /*0010*/  LDC.64 R6, c[0x0][0x398] ;  /* 0x0000e600ff067b82 */ /* 0x000e620000000a00 */
[----:B------:R-:W2:Y:S01]  /*0020*/  S2R R14, SR_TID.X ;  /* 0x00000000000e7919 */ /* 0x000ea20000002100 */
[----:B------:R-:W3:Y:S01]  /*0030*/  LDCU UR4, c[0x0][0x3a0] ;  /* 0x00007400ff0477ac */ /* 0x000ee20008000800 */
[----:B0-----:R-:W-:Y:S01]  /*0040*/  VIADD R1, R1, 0xffffe360 ;  /* 0xffffe36001017836 */ /* 0x001fe20000000000 */
[----:B------:R-:W0:Y:S01]  /*0050*/  LDCU.64 UR8, c[0x0][0x358] ;  /* 0x00006b00ff0877ac */ /* 0x000e220008000a00 */
[----:B------:R-:W4:Y:S01]  /*0060*/  LDCU UR10, c[0x0][0x3a0] ;  /* 0x00007400ff0a77ac */ /* 0x000f220008000800 */
[----:B---3--:R-:W-:Y:S01]  /*0070*/  UIADD3 UR4, UPT, UPT, UR4, 0x7f, URZ ;  /* 0x0000007f04047890 */ /* 0x008fe2000fffe0ff */
[----:B-1----:R-:W-:-:S03]  /*0080*/  VIADD R0, R7, 0xff ;  /* 0x000000ff07007836 */ /* 0x002fc60000000000 */
[----:B------:R-:W-:Y:S02]  /*0090*/  UISETP.GT.AND UP0, UPT, UR4, 0x7f, UPT ;  /* 0x0000007f0400788c */ /* 0x000fe4000bf04270 */
[----:B------:R-:W-:-:S04]  /*00a0*/  SHF.R.S32.HI R3, RZ, 0x1f, R0 ;  /* 0x0000001fff037819 */ /* 0x000fc80000011400 */
[----:B------:R-:W-:-:S04]  /*00b0*/  LEA.HI R3, R3, R0, RZ, 0x8 ;  /* 0x0000000003037211 */ /* 0x000fc800078f40ff */
[----:B------:R-:W-:Y:S02]  /*00c0*/  SHF.R.S32.HI R0, RZ, 0x8, R3 ;  /* 0x00000008ff007819 */ /* 0x000fe40000011403 */
[----:B------:R-:W1:Y:S03]  /*00d0*/  S2R R3, SR_CTAID.X ;  /* 0x0000000000037919 */ /* 0x000e660000002500 */
[----:B------:R-:W-:-:S05]  /*00e0*/  IMAD.SHL.U32 R0, R0, 0x8, RZ ;  /* 0x0000000800007824 */ /* 0x000fca00078e00ff */
[-C--:B------:R-:W-:Y:S02]  /*00f0*/  IABS R9, R0.reuse ;  /* 0x0000000000097213 */ /* 0x080fe40000000000 */
[----:B------:R-:W-:Y:S02]  /*0100*/  IABS R12, R0 ;  /* 0x00000000000c7213 */ /* 0x000fe40000000000 */
[----:B------:R-:W3:Y:S08]  /*0110*/  I2F.RP R2, R9 ;  /* 0x0000000900027306 */ /* 0x000ef00000209400 */
[----:B---3--:R-:W3:Y:S01]  /*0120*/  MUFU.RCP R2, R2 ;  /* 0x0000000200027308 */ /* 0x008ee20000001000 */
[----:B-1----:R-:W-:Y:S01]  /*0130*/  IABS R10, R3 ;  /* 0x00000003000a7213 */ /* 0x002fe20000000000 */
[----:B---3--:R-:W-:-:S02]  /*0140*/  VIADD R4, R2, 0xffffffe ;  /* 0x0ffffffe02047836 */ /* 0x008fc40000000000 */
[----:B------:R-:W-:-:S04]  /*0150*/  IMAD.MOV R2, RZ, RZ, -R12 ;  /* 0x000000ffff027224 */ /* 0x000fc800078e0a0c */
[----:B------:R1:W3:Y:S02]  /*0160*/  F2I.FTZ.U32.TRUNC.NTZ R5, R4 ;  /* 0x0000000400057305 */ /* 0x0002e4000021f000 */
[----:B-1----:R-:W-:Y:S02]  /*0170*/  IMAD.MOV.U32 R4, RZ, RZ, RZ ;  /* 0x000000ffff047224 */ /* 0x002fe400078e00ff */
[----:B---3--:R-:W-:-:S04]  /*0180*/  IMAD.MOV R8, RZ, RZ, -R5 ;  /* 0x000000ffff087224 */ /* 0x008fc800078e0a05 */
[----:B------:R-:W-:Y:S02]  /*0190*/  IMAD R11, R8, R9, RZ ;  /* 0x00000009080b7224 */ /* 0x000fe400078e02ff */
[----:B------:R-:W-:Y:S02]  /*01a0*/  IMAD.MOV.U32 R8, RZ, RZ, R10 ;  /* 0x000000ffff087224 */ /* 0x000fe400078e000a */
[----:B------:R-:W-:-:S06]  /*01b0*/  IMAD.HI.U32 R5, R5, R11, R4 ;  /* 0x0000000b05057227 */ /* 0x000fcc00078e0004 */
[----:B------:R-:W-:-:S04]  /*01c0*/  IMAD.HI.U32 R5, R5, R8, RZ ;  /* 0x0000000805057227 */ /* 0x000fc800078e00ff */
[----:B------:R-:W-:-:S05]  /*01d0*/  IMAD R2, R5, R2, R8 ;  /* 0x0000000205027224 */ /* 0x000fca00078e0208 */
[----:B------:R-:W-:-:S13]  /*01e0*/  ISETP.GT.U32.AND P1, PT, R9, R2, PT ;  /* 0x000000020900720c */ /* 0x000fda0003f24070 */
[----:B------:R-:W-:Y:S02]  /*01f0*/  @!P1 IMAD.IADD R2, R2, 0x1, -R9 ;  /* 0x0000000102029824 */ /* 0x000fe400078e0a09 */
[----:B------:R-:W-:Y:S01]  /*0200*/  @!P1 VIADD R5, R5, 0x1 ;  /* 0x0000000105059836 */ /* 0x000fe20000000000 */
[----:B------:R-:W-:Y:S02]  /*0210*/  ISETP.NE.AND P1, PT, R0, RZ, PT ;  /* 0x000000ff0000720c */ /* 0x000fe40003f25270 */
[----:B------:R-:W-:Y:S02]  /*0220*/  ISETP.GE.U32.AND P0, PT, R2, R9, PT ;  /* 0x000000090200720c */ /* 0x000fe40003f06070 */
[----:B------:R-:W-:-:S04]  /*0230*/  LOP3.LUT R2, R3, R0, RZ, 0x3c, !PT ;  /* 0x0000000003027212 */ /* 0x000fc800078e3cff */
[----:B------:R-:W-:Y:S01]  /*0240*/  ISETP.GE.AND P2, PT, R2, RZ, PT ;  /* 0x000000ff0200720c */ /* 0x000fe20003f46270 */
[----:B------:R-:W-:-:S06]  /*0250*/  VIADD R2, R6, 0xff ;  /* 0x000000ff06027836 */ /* 0x000fcc0000000000 */
[----:B------:R-:W-:-:S04]  /*0260*/  @P0 VIADD R5, R5, 0x1 ;  /* 0x0000000105050836 */ /* 0x000fc80000000000 */
[----:B------:R-:W-:Y:S01]  /*0270*/  IMAD.MOV.U32 R4, RZ, RZ, R5 ;  /* 0x000000ffff047224 */ /* 0x000fe200078e0005 */
[----:B------:R-:W-:-:S03]  /*0280*/  SHF.R.S32.HI R5, RZ, 0x1f, R2 ;  /* 0x0000001fff057819 */ /* 0x000fc60000011402 */
[----:B------:R-:W-:Y:S01]  /*0290*/  @!P2 IMAD.MOV R4, RZ, RZ, -R4 ;  /* 0x000000ffff04a224 */ /* 0x000fe200078e0a04 */
[----:B------:R-:W-:Y:S02]  /*02a0*/  @!P1 LOP3.LUT R4, RZ, R0, RZ, 0x33, !PT ;  /* 0x00000000ff049212 */ /* 0x000fe400078e33ff */
[----:B------:R-:W-:-:S03]  /*02b0*/  LEA.HI R5, R5, R2, RZ, 0x8 ;  /* 0x0000000205057211 */ /* 0x000fc600078f40ff */
[----:B------:R-:W-:Y:S02]  /*02c0*/  IMAD.SHL.U32 R2, R4, 0x8, RZ ;  /* 0x0000000804027824 */ /* 0x000fe400078e00ff */
[----:B------:R-:W-:-:S03]  /*02d0*/  IMAD.MOV R4, RZ, RZ, -R4 ;  /* 0x000000ffff047224 */ /* 0x000fc600078e0a04 */
[----:B------:R-:W-:Y:S01]  /*02e0*/  LEA.HI.SX32 R5, R5, -R2, 0x18 ;  /* 0x8000000205057211 */ /* 0x000fe200078fc2ff */
[----:B------:R-:W-:Y:S02]  /*02f0*/  IMAD R13, R0, R4, R3 ;  /* 0x00000004000d7224 */ /* 0x000fe400078e0203 */
[----:B------:R-:W-:Y:S01]  /*0300*/  IMAD.MOV.U32 R4, RZ, RZ, RZ ;  /* 0x000000ffff047224 */ /* 0x000fe200078e00ff */
[----:B------:R-:W-:-:S04]  /*0310*/  VIMNMX R8, PT, PT, R5, 0x8, PT ;  /* 0x0000000805087848 */ /* 0x000fc80003fe0100 */
[-C--:B------:R-:W-:Y:S02]  /*0320*/  IABS R10, R8.reuse ;  /* 0x00000008000a7213 */ /* 0x080fe40000000000 */
[----:B------:R-:W-:Y:S02]  /*0330*/  IABS R0, R8 ;  /* 0x0000000800007213 */ /* 0x000fe40000000000 */
[----:B------:R-:W1:Y:S08]  /*0340*/  I2F.RP R9, R10 ;  /* 0x0000000a00097306 */ /* 0x000e700000209400 */
[----:B-1----:R-:W1:Y:S02]  /*0350*/  MUFU.RCP R9, R9 ;  /* 0x0000000900097308 */ /* 0x002e640000001000 */
[----:B-1----:R-:W-:-:S06]  /*0360*/  VIADD R5, R9, 0xffffffe ;  /* 0x0ffffffe09057836 */ /* 0x002fcc0000000000 */
[----:B------:R-:W1:Y:S02]  /*0370*/  F2I.FTZ.U32.TRUNC.NTZ R5, R5 ;  /* 0x0000000500057305 */ /* 0x000e64000021f000 */
[----:B-1----:R-:W-:-:S04]  /*0380*/  IMAD.MOV R11, RZ, RZ, -R5 ;  /* 0x000000ffff0b7224 */ /* 0x002fc800078e0a05 */
[----:B------:R-:W-:Y:S01]  /*0390*/  IMAD.MOV.U32 R3, RZ, RZ, R11 ;  /* 0x000000ffff037224 */ /* 0x000fe200078e000b */
[----:B------:R-:W-:-:S03]  /*03a0*/  IABS R11, R13 ;  /* 0x0000000d000b7213 */ /* 0x000fc60000000000 */
[----:B------:R-:W-:-:S04]  /*03b0*/  IMAD R3, R3, R10, RZ ;  /* 0x0000000a03037224 */ /* 0x000fc800078e02ff */
[----:B------:R-:W-:-:S04]  /*03c0*/  IMAD.HI.U32 R4, R5, R3, R4 ;  /* 0x0000000305047227 */ /* 0x000fc800078e0004 */
[----:B------:R-:W-:Y:S02]  /*03d0*/  IMAD.MOV R3, RZ, RZ, -R0 ;  /* 0x000000ffff037224 */ /* 0x000fe400078e0a00 */
[----:B------:R-:W-:Y:S01]  /*03e0*/  IMAD.HI.U32 R0, R4, R11, RZ ;  /* 0x0000000b04007227 */ /* 0x000fe200078e00ff */
[----:B--2---:R-:W-:-:S03]  /*03f0*/  SHF.R.U32.HI R4, RZ, 0x8, R14 ;  /* 0x00000008ff047819 */ /* 0x004fc6000001160e */
[----:B------:R-:W-:Y:S01]  /*0400*/  IMAD R3, R0, R3, R11 ;  /* 0x0000000300037224 */ /* 0x000fe200078e020b */
[----:B------:R-:W-:Y:S02]  /*0410*/  SGXT.U32 R15, R4, 0x1 ;  /* 0x00000001040f781a */ /* 0x000fe40000000000 */
[----:B------:R-:W-:Y:S02]  /*0420*/  LOP3.LUT R11, R14, 0x180, RZ, 0xc0, !PT ;  /* 0x000001800e0b7812 */ /* 0x000fe400078ec0ff */
[----:B------:R-:W-:Y:S02]  /*0430*/  ISETP.GT.U32.AND P1, PT, R10, R3, PT ;  /* 0x000000030a00720c */ /* 0x000fe40003f24070 */
[C---:B------:R-:W-:Y:S02]  /*0440*/  LOP3.LUT R4, R15.reuse, 0x2, RZ, 0xfc, !PT ;  /* 0x000000020f047812 */ /* 0x040fe400078efcff */
[C---:B------:R-:W-:Y:S02]  /*0450*/  LOP3.LUT R4, R15.reuse, 0x8, RZ, 0xfc, !PT ;  /* 0x000000080f047812 */ /* 0x040fe400078efcff */
[----:B------:R-:W-:-:S02]  /*0460*/  LOP3.LUT R4, R15, 0xe, RZ, 0xfc, !PT ;  /* 0x0000000e0f047812 */ /* 0x000fc400078efcff */
[C---:B------:R-:W-:Y:S02]  /*0470*/  LOP3.LUT R4, R15.reuse, 0x14, RZ, 0xfc, !PT ;  /* 0x000000140f047812 */ /* 0x040fe400078efcff */
[C---:B------:R-:W-:Y:S02]  /*0480*/  LOP3.LUT R4, R15.reuse, 0x1a, RZ, 0xfc, !PT ;  /* 0x0000001a0f047812 */ /* 0x040fe400078efcff */
[----:B------:R-:W-:Y:S01]  /*0490*/  LOP3.LUT R4, R15, 0x20, RZ, 0xfc, !PT ;  /* 0x000000200f047812 */ /* 0x000fe200078efcff */
[----:B------:R-:W-:Y:S01]  /*04a0*/  @!P1 IMAD.IADD R3, R3, 0x1, -R10 ;  /* 0x0000000103039824 */ /* 0x000fe200078e0a0a */
[----:B------:R-:W-:Y:S01]  /*04b0*/  LOP3.LUT R4, R15, 0x26, RZ, 0xfc, !PT ;  /* 0x000000260f047812 */ /* 0x000fe200078efcff */
[----:B------:R-:W-:Y:S01]  /*04c0*/  @!P1 VIADD R0, R0, 0x1 ;  /* 0x0000000100009836 */ /* 0x000fe20000000000 */
[----:B------:R-:W-:Y:S02]  /*04d0*/  ISETP.NE.AND P1, PT, R8, RZ, PT ;  /* 0x000000ff0800720c */ /* 0x000fe40003f25270 */
[----:B------:R-:W-:-:S02]  /*04e0*/  ISETP.GE.U32.AND P0, PT, R3, R10, PT ;  /* 0x0000000a0300720c */ /* 0x000fc40003f06070 */
[----:B------:R-:W-:Y:S02]  /*04f0*/  LOP3.LUT R3, R13, R8, RZ, 0x3c, !PT ;  /* 0x000000080d037212 */ /* 0x000fe400078e3cff */
[----:B------:R-:W-:Y:S02]  /*0500*/  LOP3.LUT R4, R15, 0x2c, RZ, 0xfc, !PT ;  /* 0x0000002c0f047812 */ /* 0x000fe400078efcff */
[----:B------:R-:W-:Y:S02]  /*0510*/  ISETP.GE.AND P2, PT, R3, RZ, PT ;  /* 0x000000ff0300720c */ /* 0x000fe40003f46270 */
[C---:B------:R-:W-:Y:S02]  /*0520*/  LOP3.LUT R4, R15.reuse, 0x32, RZ, 0xfc, !PT ;  /* 0x000000320f047812 */ /* 0x040fe400078efcff */
[C---:B------:R-:W-:Y:S02]  /*0530*/  LOP3.LUT R4, R15.reuse, 0x38, RZ, 0xfc, !PT ;  /* 0x000000380f047812 */ /* 0x040fe400078efcff */
[C---:B------:R-:W-:Y:S01]  /*0540*/  LOP3.LUT R4, R15.reuse, 0x3e, RZ, 0xfc, !PT ;  /* 0x0000003e0f047812 */ /* 0x040fe200078efcff */
[----:B------:R-:W-:Y:S01]  /*0550*/  @P0 VIADD R0, R0, 0x1 ;  /* 0x0000000100000836 */ /* 0x000fe20000000000 */
[----:B------:R-:W-:-:S02]  /*0560*/  LOP3.LUT R4, R15, 0x44, RZ, 0xfc, !PT ;  /* 0x000000440f047812 */ /* 0x000fc400078efcff */
[C---:B------:R-:W-:Y:S02]  /*0570*/  LOP3.LUT R4, R15.reuse, 0x4a, RZ, 0xfc, !PT ;  /* 0x0000004a0f047812 */ /* 0x040fe400078efcff */
[C---:B------:R-:W-:Y:S01]  /*0580*/  LOP3.LUT R4, R15.reuse, 0x50, RZ, 0xfc, !PT ;  /* 0x000000500f047812 */ /* 0x040fe200078efcff */
[----:B------:R-:W-:Y:S01]  /*0590*/  @!P2 IMAD.MOV R0, RZ, RZ, -R0 ;  /* 0x000000ffff00a224 */ /* 0x000fe200078e0a00 */
[----:B------:R-:W-:Y:S02]  /*05a0*/  @!P1 LOP3.LUT R0, RZ, R8, RZ, 0x33, !PT ;  /* 0x00000008ff009212 */ /* 0x000fe400078e33ff */
[C---:B------:R-:W-:Y:S02]  /*05b0*/  LOP3.LUT R4, R15.reuse, 0x56, RZ, 0xfc, !PT ;  /* 0x000000560f047812 */ /* 0x040fe400078efcff */
[C---:B------:R-:W-:Y:S01]  /*05c0*/  LOP3.LUT R4, R15.reuse, 0x5c, RZ, 0xfc, !PT ;  /* 0x0000005c0f047812 */ /* 0x040fe200078efcff */
[----:B------:R-:W-:Y:S01]  /*05d0*/  IMAD.MOV R3, RZ, RZ, -R0 ;  /* 0x000000ffff037224 */ /* 0x000fe200078e0a00 */
[C---:B------:R-:W-:Y:S01]  /*05e0*/  LOP3.LUT R4, R15.reuse, 0x62, RZ, 0xfc, !PT ;  /* 0x000000620f047812 */ /* 0x040fe200078efcff */
[----:B------:R-:W-:Y:S01]  /*05f0*/  IMAD.SHL.U32 R29, R0, 0x100, RZ ;  /* 0x00000100001d7824 */ /* 0x000fe200078e00ff */
[C---:B------:R-:W-:Y:S01]  /*0600*/  LOP3.LUT R4, R15.reuse, 0x68, RZ, 0xfc, !PT ;  /* 0x000000680f047812 */ /* 0x040fe200078efcff */
[----:B------:R-:W-:Y:S01]  /*0610*/  IMAD R3, R8, R3, R13 ;  /* 0x0000000308037224 */ /* 0x000fe200078e020d */
[----:B------:R-:W-:-:S02]  /*0620*/  LOP3.LUT R4, R15, 0x6e, RZ, 0xfc, !PT ;  /* 0x0000006e0f047812 */ /* 0x000fc400078efcff */
[----:B------:R-:W-:Y:S01]  /*0630*/  LOP3.LUT R4, R15, 0x74, RZ, 0xfc, !PT ;  /* 0x000000740f047812 */ /* 0x000fe200078efcff */
[----:B------:R-:W-:Y:S01]  /*0640*/  IMAD.IADD R3, R2, 0x1, R3 ;  /* 0x0000000102037824 */ /* 0x000fe200078e0203 */
[----:B------:R-:W-:-:S05]  /*0650*/  LOP3.LUT R2, R14, 0xff, RZ, 0xc0, !PT ;  /* 0x000000ff0e027812 */ /* 0x000fca00078ec0ff */
[----:B------:R-:W-:Y:S01]  /*0660*/  IMAD R28, R3, 0x100, R2 ;  /* 0x00000100031c7824 */ /* 0x000fe200078e0202 */
[C---:B------:R-:W-:Y:S02]  /*0670*/  LOP3.LUT R3, R15.reuse, 0x4, RZ, 0xfc, !PT ;  /* 0x000000040f037812 */ /* 0x040fe400078efcff */
[C---:B------:R-:W-:Y:S02]  /*0680*/  LOP3.LUT R2, R15.reuse, 0x6, RZ, 0xfc, !PT ;  /* 0x000000060f027812 */ /* 0x040fe400078efcff */
[----:B------:R1:W-:Y:S01]  /*0690*/  STL [R1+0x6b8], R28 ;  /* 0x0006b81c01007387 */ /* 0x0003e20000100800 */
[C---:B------:R-:W-:Y:S02]  /*06a0*/  LOP3.LUT R3, R15.reuse, 0xa, RZ, 0xfc, !PT ;  /* 0x0000000a0f037812 */ /* 0x040fe400078efcff */
[C---:B------:R-:W-:Y:S01]  /*06b0*/  LOP3.LUT R2, R15.reuse, 0xc, RZ, 0xfc, !PT ;  /* 0x0000000c0f027812 */ /* 0x040fe200078efcff */
[----:B------:R1:W-:Y:S01]  /*06c0*/  STL [R1+0x4b0], R29 ;  /* 0x0004b01d01007387 */ /* 0x0003e20000100800 */
[----:B------:R-:W-:-:S02]  /*06d0*/  LOP3.LUT R3, R15, 0x10, RZ, 0xfc, !PT ;  /* 0x000000100f037812 */ /* 0x000fc400078efcff */
[C---:B------:R-:W-:Y:S02]  /*06e0*/  LOP3.LUT R2, R15.reuse, 0x12, RZ, 0xfc, !PT ;  /* 0x000000120f027812 */ /* 0x040fe400078efcff */
[C---:B------:R-:W-:Y:S02]  /*06f0*/  LOP3.LUT R3, R15.reuse, 0x16, RZ, 0xfc, !PT ;  /* 0x000000160f037812 */ /* 0x040fe400078efcff */
[C---:B------:R-:W-:Y:S02]  /*0700*/  LOP3.LUT R2, R15.reuse, 0x18, RZ, 0xfc, !PT ;  /* 0x000000180f027812 */ /* 0x040fe400078efcff */
[C---:B------:R-:W-:Y:S02]  /*0710*/  LOP3.LUT R3, R15.reuse, 0x1c, RZ, 0xfc, !PT ;  /* 0x0000001c0f037812 */ /* 0x040fe400078efcff */
[C---:B------:R-:W-:Y:S02]  /*0720*/  LOP3.LUT R2, R15.reuse, 0x1e, RZ, 0xfc, !PT ;  /* 0x0000001e0f027812 */ /* 0x040fe400078efcff */
        /* <DEDUP_REMOVED lines=29> */
[----:B------:R-:W-:Y:S01]  /*0900*/  LOP3.LUT R2, R15, 0x78, RZ, 0xfc, !PT ;  /* 0x000000780f027812 */ /* 0x000fe200078efcff */
[----:B01--4-:R-:W-:Y:S06]  /*0910*/  BRA.U UP0, `(.L_x_0) ;  /* 0x0000000100dc7547 */ /* 0x013fec000b800000 */
[----:B------:R-:W-:Y:S01]  /*0920*/  IMAD.SHL.U32 R0, R14, 0x100, RZ ;  /* 0x000001000e007824 */ /* 0x000fe200078e00ff */
[----:B------:R-:W-:Y:S02]  /*0930*/  CS2R R24, SRZ ;  /* 0x0000000000187805 */ /* 0x000fe4000001ff00 */
[----:B------:R-:W-:Y:S02]  /*0940*/  CS2R R26, SRZ ;  /* 0x00000000001a7805 */ /* 0x000fe4000001ff00 */
[----:B------:R-:W-:Y:S02]  /*0950*/  CS2R R20, SRZ ;  /* 0x0000000000147805 */ /* 0x000fe4000001ff00 */
[----:B------:R-:W-:Y:S01]  /*0960*/  CS2R R22, SRZ ;  /* 0x0000000000167805 */ /* 0x000fe2000001ff00 */
[----:B------:R0:W-:Y:S01]  /*0970*/  STL [R1+0x7a8], R0 ;  /* 0x0007a80001007387 */ /* 0x0001e20000100800 */
[----:B------:R-:W-:Y:S02]  /*0980*/  CS2R R16, SRZ ;  /* 0x0000000000107805 */ /* 0x000fe4000001ff00 */
[----:B------:R-:W-:-:S02]  /*0990*/  CS2R R18, SRZ ;  /* 0x0000000000127805 */ /* 0x000fc4000001ff00 */
[----:B------:R-:W-:Y:S01]  /*09a0*/  CS2R R12, SRZ ;  /* 0x00000000000c7805 */ /* 0x000fe2000001ff00 */
[----:B------:R0:W-:Y:S01]  /*09b0*/  STL [R1], RZ ;  /* 0x000000ff01007387 */ /* 0x0001e20000100800 */
[----:B------:R-:W-:Y:S02]  /*09c0*/  CS2R R14, SRZ ;  /* 0x00000000000e7805 */ /* 0x000fe4000001ff00 */
[----:B------:R-:W-:Y:S02]  /*09d0*/  CS2R R8, SRZ ;  /* 0x0000000000087805 */ /* 0x000fe4000001ff00 */
[----:B------:R-:W-:Y:S01]  /*09e0*/  CS2R R10, SRZ ;  /* 0x00000000000a7805 */ /* 0x000fe2000001ff00 */
[----:B------:R0:W-:Y:S01]  /*09f0*/  STL [R1+0x4], RZ ;  /* 0x000004ff01007387 */ /* 0x0001e20000100800 */
[----:B------:R-:W-:Y:S02]  /*0a00*/  CS2R R4, SRZ ;  /* 0x0000000000047805 */ /* 0x000fe4000001ff00 */
[----:B------:R-:W-:Y:S01]  /*0a10*/  CS2R R6, SRZ ;  /* 0x0000000000067805 */ /* 0x000fe2000001ff00 */
[----:B------:R0:W-:Y:S04]  /*0a20*/  STL [R1+0x8], RZ ;  /* 0x000008ff01007387 */ /* 0x0001e80000100800 */
        /* <DEDUP_REMOVED lines=36> */
[----:B------:R0:W-:Y:S01]  /*0c70*/  STL [R1+0xac], RZ ;  /* 0x0000acff01007387 */ /* 0x0001e20000100800 */
[----:B------:R-:W-:Y:S05]  /*0c80*/  BRA `(.L_x_1) ;  /* 0x0000020c00687947 */ /* 0x000fea0003800000 */
.L_x_0:
[----:B------:R-:W-:Y:S01]  /*0c90*/  IABS R0, R6 ;  /* 0x0000000600007213 */ /* 0x000fe20000000000 */
[----:B------:R-:W-:Y:S01]  /*0ca0*/  IMAD.MOV.U32 R8, RZ, RZ, RZ ;  /* 0x000000ffff087224 */ /* 0x000fe200078e00ff */
[----:B------:R-:W-:Y:S01]  /*0cb0*/  IABS R2, R7 ;  /* 0x0000000700027213 */ /* 0x000fe20000000000 */
[----:B------:R-:W0:Y:S01]  /*0cc0*/  LDCU UR6, c[0x0][0x3a4] ;  /* 0x00007480ff0677ac */ /* 0x000e220008000800 */
[----:B------:R-:W1:Y:S01]  /*0cd0*/  I2F.RP R3, R0 ;  /* 0x0000000000037306 */ /* 0x000e620000209400 */
[----:B------:R-:W-:Y:S01]  /*0ce0*/  ISETP.NE.AND P3, PT, R6, RZ, PT ;  /* 0x000000ff0600720c */ /* 0x000fe20003f65270 */
[----:B------:R-:W2:Y:S01]  /*0cf0*/  LDCU UR11, c[0x0][0x3b0] ;  /* 0x00007600ff0b77ac */ /* 0x000ea20008000800 */
[----:B------:R-:W3:Y:S05]  /*0d00*/  LDCU UR14, c[0x0][0x3a8] ;  /* 0x00007500ff0e77ac */ /* 0x000eea0008000800 */
[----:B------:R-:W4:Y:S01]  /*0d10*/  I2F.RP R4, R2 ;  /* 0x0000000200047306 */ /* 0x000f220000209400 */
[----:B------:R-:W5:Y:S01]  /*0d20*/  LDCU.64 UR12, c[0x0][0x380] ;  /* 0x00007000ff0c77ac */ /* 0x000f620008000a00 */
[----:B------:R-:W0:Y:S06]  /*0d30*/  LDCU UR7, c[0x0][0x3ac] ;  /* 0x00007580ff0777ac */ /* 0x000e2c0008000800 */
[----:B-1----:R-:W1:Y:S01]  /*0d40*/  MUFU.RCP R3, R3 ;  /* 0x0000000300037308 */ /* 0x002e620000001000 */
[----:B------:R-:W-:-:S07]  /*0d50*/  USHF.R.S32.HI UR5, URZ, 0x1f, UR4 ;  /* 0x0000001fff057899 */ /* 0x000fce0008011404 */
[----:B----4-:R-:W4:Y:S01]  /*0d60*/  MUFU.RCP R4, R4 ;  /* 0x0000000400047308 */ /* 0x010f220000001000 */
[----:B-1----:R-:W-:-:S07]  /*0d70*/  VIADD R3, R3, 0xffffffe ;  /* 0x0ffffffe03037836 */ /* 0x002fce0000000000 */
[----:B------:R-:W1:Y:S01]  /*0d80*/  F2I.FTZ.U32.TRUNC.NTZ R9, R3 ;  /* 0x0000000300097305 */ /* 0x000e62000021f000 */
[----:B----4-:R-:W-:-:S07]  /*0d90*/  VIADD R4, R4, 0xffffffe ;  /* 0x0ffffffe04047836 */ /* 0x010fce0000000000 */
[----:B------:R4:W0:Y:S01]  /*0da0*/  F2I.FTZ.U32.TRUNC.NTZ R5, R4 ;  /* 0x0000000400057305 */ /* 0x000822000021f000 */
[----:B-1----:R-:W-:Y:S01]  /*0db0*/  IMAD.MOV R3, RZ, RZ, -R9 ;  /* 0x000000ffff037224 */ /* 0x002fe200078e0a09 */
[----:B----4-:R-:W-:-:S03]  /*0dc0*/  IABS R4, R28 ;  /* 0x0000001c00047213 */ /* 0x010fc60000000000 */
[----:B------:R-:W-:-:S04]  /*0dd0*/  IMAD R3, R3, R0, RZ ;  /* 0x0000000003037224 */ /* 0x000fc800078e02ff */
[----:B------:R-:W-:-:S04]  /*0de0*/  IMAD.HI.U32 R3, R9, R3, R8 ;  /* 0x0000000309037227 */ /* 0x000fc800078e0008 */
[----:B------:R-:W-:Y:S02]  /*0df0*/  IMAD.MOV.U32 R9, RZ, RZ, R4 ;  /* 0x000000ffff097224 */ /* 0x000fe400078e0004 */
[----:B0-----:R-:W-:Y:S02]  /*0e00*/  IMAD.MOV R10, RZ, RZ, -R5 ;  /* 0x000000ffff0a7224 */ /* 0x001fe400078e0a05 */
[----:B------:R-:W-:-:S04]  /*0e10*/  IMAD.HI.U32 R3, R3, R9, RZ ;  /* 0x0000000903037227 */ /* 0x000fc800078e00ff */
[----:B------:R-:W-:Y:S01]  /*0e20*/  IMAD.MOV R4, RZ, RZ, -R3 ;  /* 0x000000ffff047224 */ /* 0x000fe200078e0a03 */
[----:B------:R-:W-:Y:S01]  /*0e30*/  LEA.HI R3, R11, R29, RZ, 0x19 ;  /* 0x0000001d0b037211 */ /* 0x000fe200078fc8ff */
[----:B------:R-:W-:Y:S02]  /*0e40*/  IMAD R10, R10, R2, RZ ;  /* 0x000000020a0a7224 */ /* 0x000fe400078e02ff */
[C---:B------:R-:W-:Y:S02]  /*0e50*/  IMAD R9, R0.reuse, R4, R9 ;  /* 0x0000000400097224 */ /* 0x040fe400078e0209 */
[----:B------:R-:W-:Y:S02]  /*0e60*/  IMAD.MOV.U32 R4, RZ, RZ, RZ ;  /* 0x000000ffff047224 */ /* 0x000fe400078e00ff */
[----:B------:R-:W-:Y:S01]  /*0e70*/  VIADD R8, R3, 0xfc ;  /* 0x000000fc03087836 */ /* 0x000fe20000000000 */
[----:B------:R-:W-:Y:S01]  /*0e80*/  ISETP.GT.U32.AND P0, PT, R0, R9, PT ;  /* 0x000000090000720c */ /* 0x000fe20003f04070 */
[----:B------:R-:W-:-:S03]  /*0e90*/  IMAD.HI.U32 R4, R5, R10, R4 ;  /* 0x0000000a05047227 */ /* 0x000fc600078e0004 */
[----:B------:R-:W-:Y:S01]  /*0ea0*/  IABS R16, R8 ;  /* 0x0000000800107213 */ /* 0x000fe20000000000 */
[C---:B------:R-:W-:Y:S01]  /*0eb0*/  VIADD R5, R3.reuse, 0xf8 ;  /* 0x000000f803057836 */ /* 0x040fe20000000000 */
[----:B------:R-:W-:Y:S01]  /*0ec0*/  ISETP.GE.AND P6, PT, R8, RZ, PT ;  /* 0x000000ff0800720c */ /* 0x000fe20003fc6270 */
[----:B------:R-:W-:Y:S02]  /*0ed0*/  VIADD R14, R3, 0xf0 ;  /* 0x000000f0030e7836 */ /* 0x000fe40000000000 */
[----:B------:R-:W-:Y:S01]  /*0ee0*/  IMAD.HI.U32 R11, R4, R16, RZ ;  /* 0x00000010040b7227 */ /* 0x000fe200078e00ff */
[----:B------:R-:W-:Y:S02]  /*0ef0*/  IABS R10, R5 ;  /* 0x00000005000a7213 */ /* 0x000fe40000000000 */
[----:B------:R-:W-:Y:S01]  /*0f00*/  ISETP.GE.AND P4, PT, R5, RZ, PT ;  /* 0x000000ff0500720c */ /* 0x000fe20003f86270 */
[----:B------:R-:W-:Y:S01]  /*0f10*/  @!P0 IMAD.IADD R9, R9, 0x1, -R0 ;  /* 0x0000000109098824 */ /* 0x000fe200078e0a00 */
[----:B------:R-:W-:Y:S01]  /*0f20*/  ISETP.GE.AND P0, PT, R28, RZ, PT ;  /* 0x000000ff1c00720c */ /* 0x000fe20003f06270 */
[----:B------:R-:W-:-:S02]  /*0f30*/  VIADD R5, R3, 0xf4 ;  /* 0x000000f403057836 */ /* 0x000fc40000000000 */
[----:B------:R-:W-:Y:S01]  /*0f40*/  IMAD.MOV R11, RZ, RZ, -R11 ;  /* 0x000000ffff0b7224 */ /* 0x000fe200078e0a0b */
[----:B------:R-:W-:Y:S01]  /*0f50*/  ISETP.GT.U32.AND P2, PT, R0, R9, PT ;  /* 0x000000090000720c */ /* 0x000fe20003f44070 */
[----:B------:R-:W-:Y:S01]  /*0f60*/  IMAD.HI.U32 R12, R4, R10, RZ ;  /* 0x0000000a040c7227 */ /* 0x000fe200078e00ff */
[----:B------:R-:W-:Y:S02]  /*0f70*/  IABS R8, R5 ;  /* 0x0000000500087213 */ /* 0x000fe40000000000 */
[----:B------:R-:W-:Y:S01]  /*0f80*/  ISETP.GE.AND P5, PT, R5, RZ, PT ;  /* 0x000000ff0500720c */ /* 0x000fe20003fa6270 */
[----:B------:R-:W-:Y:S01]  /*0f90*/  IMAD R16, R2, R11, R16 ;  /* 0x0000000b02107224 */ /* 0x000fe200078e0210 */
[----:B------:R-:W-:Y:S01]  /*0fa0*/  IABS R5, R14 ;  /* 0x0000000e00057213 */ /* 0x000fe20000000000 */
[----:B------:R-:W-:-:S03]  /*0fb0*/  IMAD.HI.U32 R11, R4, R8, RZ ;  /* 0x00000008040b7227 */ /* 0x000fc600078e00ff */
[C---:B------:R-:W-:Y:S01]  /*0fc0*/  ISETP.GT.U32.AND P1, PT, R2.reuse, R16, PT ;  /* 0x000000100200720c */ /* 0x040fe20003f24070 */
[----:B------:R-:W-:Y:S02]  /*0fd0*/  IMAD.MOV R12, RZ, RZ, -R12 ;  /* 0x000000ffff0c7224 */ /* 0x000fe400078e0a0c */
[----:B------:R-:W-:Y:S02]  /*0fe0*/  @!P2 IMAD.IADD R9, R9, 0x1, -R0 ;  /* 0x000000010909a824 */ /* 0x000fe400078e0a00 */
[----:B------:R-:W-:Y:S02]  /*0ff0*/  IMAD.MOV R11, RZ, RZ, -R11 ;  /* 0x000000ffff0b7224 */ /* 0x000fe400078e0a0b */
[----:B------:R-:W-:Y:S02]  /*1000*/  IMAD R10, R2, R12, R10 ;  /* 0x0000000c020a7224 */ /* 0x000fe400078e020a */
[----:B------:R-:W-:-:S03]  /*1010*/  IMAD.HI.U32 R12, R4, R5, RZ ;  /* 0x00000005040c7227 */ /* 0x000fc600078e00ff */
[C---:B------:R-:W-:Y:S01]  /*1020*/  ISETP.GT.U32.AND P2, PT, R2.reuse, R10, PT ;  /* 0x0000000a0200720c */ /* 0x040fe20003f44070 */
[----:B------:R-:W-:Y:S02]  /*1030*/  IMAD.MOV.U32 R0, RZ, RZ, R9 ;  /* 0x000000ffff007224 */ /* 0x000fe400078e0009 */
[C---:B------:R-:W-:Y:S02]  /*1040*/  IMAD R8, R2.reuse, R11, R8 ;  /* 0x0000000b02087224 */ /* 0x040fe400078e0208 */
[----:B------:R-:W-:Y:S02]  /*1050*/  IMAD.MOV R12, RZ, RZ, -R12 ;  /* 0x000000ffff0c7224 */ /* 0x000fe400078e0a0c */
[----:B------:R-:W-:Y:S01]  /*1060*/  @!P0 IMAD.MOV R0, RZ, RZ, -R0 ;  /* 0x000000ffff008224 */ /* 0x000fe200078e0a00 */
[C---:B------:R-:W-:Y:S01]  /*1070*/  ISETP.GT.U32.AND P0, PT, R2.reuse, R8, PT ;  /* 0x000000080200720c */ /* 0x040fe20003f04070 */
[----:B------:R-:W-:Y:S01]  /*1080*/  IMAD R5, R2, R12, R5 ;  /* 0x0000000c02057224 */ /* 0x000fe200078e0205 */
[----:B------:R-:W-:Y:S01]  /*1090*/  @!P3 LOP3.LUT R0, RZ, R6, RZ, 0x33, !PT ;  /* 0x00000006ff00b212 */ /* 0x000fe200078e33ff */
[----:B------:R-:W-:-:S02]  /*10a0*/  @!P1 IMAD.IADD R16, R16, 0x1, -R2 ;  /* 0x0000000110109824 */ /* 0x000fc400078e0a02 */
[C---:B------:R-:W-:Y:S01]  /*10b0*/  VIADD R9, R3.reuse, 0xec ;  /* 0x000000ec03097836 */ /* 0x040fe20000000000 */
[----:B------:R-:W-:Y:S01]  /*10c0*/  ISETP.GT.U32.AND P3, PT, R2, R5, PT ;  /* 0x000000050200720c */ /* 0x000fe20003f64070 */
[--C-:B------:R-:W-:Y:S01]  /*10d0*/  @!P2 IMAD.IADD R10, R10, 0x1, -R2.reuse ;  /* 0x000000010a0aa824 */ /* 0x100fe200078e0a02 */
[C---:B------:R-:W-:Y:S01]  /*10e0*/  ISETP.GT.U32.AND P1, PT, R2.reuse, R16, PT ;  /* 0x000000100200720c */ /* 0x040fe20003f24070 */
[C---:B------:R-:W-:Y:S01]  /*10f0*/  VIADD R6, R3.reuse, 0xe8 ;  /* 0x000000e803067836 */ /* 0x040fe20000000000 */
[----:B------:R-:W-:Y:S01]  /*1100*/  IABS R15, R9 ;  /* 0x00000009000f7213 */ /* 0x000fe20000000000 */
[----:B------:R-:W-:Y:S01]  /*1110*/  VIADD R11, R3, 0xe4 ;  /* 0x000000e4030b7836 */ /* 0x000fe20000000000 */
[----:B------:R-:W-:Y:S01]  /*1120*/  ISETP.GT.U32.AND P2, PT, R2, R10, PT ;  /* 0x0000000a0200720c */ /* 0x000fe20003f44070 */
[--C-:B------:R-:W-:Y:S01]  /*1130*/  @!P0 IMAD.IADD R8, R8, 0x1, -R2.reuse ;  /* 0x0000000108088824 */ /* 0x100fe200078e0a02 */
[----:B------:R-:W-:Y:S01]  /*1140*/  IABS R13, R6 ;  /* 0x00000006000d7213 */ /* 0x000fe20000000000 */
[----:B------:R-:W-:Y:S01]  /*1150*/  IMAD.HI.U32 R17, R4, R15, RZ ;  /* 0x0000000f04117227 */ /* 0x000fe200078e00ff */
[----:B------:R-:W-:Y:S01]  /*1160*/  IABS R12, R11 ;  /* 0x0000000b000c7213 */ /* 0x000fe20000000000 */
[----:B------:R0:W-:Y:S01]  /*1170*/  STL [R1+0x938], R0 ;  /* 0x0009380001007387 */ /* 0x0001e20000100800 */
[----:B------:R-:W-:Y:S01]  /*1180*/  ISETP.GT.U32.AND P0, PT, R2, R8, PT ;  /* 0x000000080200720c */ /* 0x000fe20003f04070 */
[----:B------:R-:W-:-:S02]  /*1190*/  @!P3 IMAD.IADD R5, R5, 0x1, -R2 ;  /* 0x000000010505b824 */ /* 0x000fc400078e0a02 */
[----:B------:R-:W-:Y:S02]  /*11a0*/  IMAD.MOV R17, RZ, RZ, -R17 ;  /* 0x000000ffff117224 */ /* 0x000fe400078e0a11 */
[----:B------:R-:W-:Y:S01]  /*11b0*/  @!P1 IMAD.IADD R16, R16, 0x1, -R2 ;  /* 0x0000000110109824 */ /* 0x000fe200078e0a02 */
[----:B------:R-:W-:Y:S01]  /*11c0*/  ISETP.GE.AND P1, PT, R14, RZ, PT ;  /* 0x000000ff0e00720c */ /* 0x000fe20003f26270 */
[C---:B------:R-:W-:Y:S01]  /*11d0*/  IMAD R14, R2.reuse, R17, R15 ;  /* 0x00000011020e7224 */ /* 0x040fe200078e020f */
[----:B------:R-:W-:Y:S01]  /*11e0*/  ISETP.GT.U32.AND P3, PT, R2, R5, PT ;  /* 0x000000050200720c */ /* 0x000fe20003f64070 */
[----:B------:R-:W-:-:S04]  /*11f0*/  IMAD.HI.U32 R15, R4, R13, RZ ;  /* 0x0000000d040f7227 */ /* 0x000fc800078e00ff */
[----:B------:R-:W-:Y:S02]  /*1200*/  IMAD.MOV R15, RZ, RZ, -R15 ;  /* 0x000000ffff0f7224 */ /* 0x000fe400078e0a0f */
[--C-:B------:R-:W-:Y:S01]  /*1210*/  @!P0 IMAD.IADD R8, R8, 0x1, -R2.reuse ;  /* 0x0000000108088824 */ /* 0x100fe200078e0a02 */
[----:B------:R-:W-:Y:S01]  /*1220*/  ISETP.GE.AND P0, PT, R11, RZ, PT ;  /* 0x000000ff0b00720c */ /* 0x000fe20003f06270 */
[--C-:B------:R-:W-:Y:S01]  /*1230*/  @!P2 IMAD.IADD R10, R10, 0x1, -R2.reuse ;  /* 0x000000010a0aa824 */ /* 0x100fe200078e0a02 */
[C---:B------:R-:W-:Y:S01]  /*1240*/  ISETP.GT.U32.AND P2, PT, R2.reuse, R14, PT ;  /* 0x0000000e0200720c */ /* 0x040fe20003f44070 */
[C---:B------:R-:W-:Y:S02]  /*1250*/  IMAD R11, R2.reuse, R15, R13 ;  /* 0x0000000f020b7224 */ /* 0x040fe400078e020d */
[----:B------:R-:W-:Y:S02]  /*1260*/  @!P3 IMAD.IADD R5, R5, 0x1, -R2 ;  /* 0x000000010505b824 */ /* 0x000fe400078e0a02 */
[----:B------:R-:W-:Y:S01]  /*1270*/  IMAD.MOV.U32 R19, RZ, RZ, R16 ;  /* 0x000000ffff137224 */ /* 0x000fe200078e0010 */
[----:B------:R-:W-:Y:S01]  /*1280*/  ISETP.GT.U32.AND P3, PT, R2, R11, PT ;  /* 0x0000000b0200720c */ /* 0x000fe20003f64070 */
[----:B------:R-:W-:-:S02]  /*1290*/  IMAD.MOV.U32 R18, RZ, RZ, R10 ;  /* 0x000000ffff127224 */ /* 0x000fc400078e000a */
[----:B------:R-:W-:Y:S01]  /*12a0*/  @!P6 IMAD.MOV R19, RZ, RZ, -R19 ;  /* 0x000000ffff13e224 */ /* 0x000fe200078e0a13 */
[----:B------:R-:W-:Y:S01]  /*12b0*/  ISETP.GE.AND P6, PT, R9, RZ, PT ;  /* 0x000000ff0900720c */ /* 0x000fe20003fc6270 */
[----:B------:R-:W-:Y:S01]  /*12c0*/  @!P4 IMAD.MOV R18, RZ, RZ, -R18 ;  /* 0x000000ffff12c224 */ /* 0x000fe200078e0a12 */
[----:B------:R-:W-:Y:S01]  /*12d0*/  ISETP.GE.AND P4, PT, R6, RZ, PT ;  /* 0x000000ff0600720c */ /* 0x000fe20003f86270 */
[----:B------:R-:W-:Y:S01]  /*12e0*/  @!P2 IMAD.IADD R14, R14, 0x1, -R2 ;  /* 0x000000010e0ea824 */ /* 0x000fe200078e0a02 */
[----:B------:R-:W-:Y:S01]  /*12f0*/  STL [R1+0x30], R19 ;  /* 0x0000301301007387 */ /* 0x000fe20000100800 */
[----:B------:R-:W-:Y:S02]  /*1300*/  VIADD R6, R3, 0xe0 ;  /* 0x000000e003067836 */ /* 0x000fe40000000000 */
[----:B------:R-:W-:Y:S01]  /*1310*/  IMAD.MOV.U32 R9, RZ, RZ, R8 ;  /* 0x000000ffff097224 */ /* 0x000fe200078e0008 */
[----:B------:R-:W-:Y:S01]  /*1320*/  ISETP.GT.U32.AND P2, PT, R2, R14, PT ;  /* 0x0000000e0200720c */ /* 0x000fe20003f44070 */
[----:B------:R-:W-:Y:S01]  /*1330*/  @!P3 IMAD.IADD R11, R11, 0x1, -R2 ;  /* 0x000000010b0bb824 */ /* 0x000fe200078e0a02 */
[----:B------:R-:W-:Y:S01]  /*1340*/  IABS R10, R6 ;  /* 0x00000006000a7213 */ /* 0x000fe20000000000 */
[----:B------:R-:W-:Y:S01]  /*1350*/  @!P5 IMAD.MOV R9, RZ, RZ, -R9 ;  /* 0x000000ffff09d224 */ /* 0x000fe200078e0a09 */
[----:B------:R-:W-:Y:S01]  /*1360*/  STL [R1+0x18], R18 ;  /* 0x0000181201007387 */ /* 0x000fe20000100800 */
[----:B------:R-:W-:Y:S01]  /*1370*/  IMAD.HI.U32 R16, R4, R12, RZ ;  /* 0x0000000c04107227 */ /* 0x000fe200078e00ff */
[----:B------:R-:W-:-:S02]  /*1380*/  ISETP.GT.U32.AND P3, PT, R2, R11, PT ;  /* 0x0000000b0200720c */ /* 0x000fc40003f64070 */
[----:B------:R1:W-:Y:S01]  /*1390*/  STL [R1+0x14], R9 ;  /* 0x0000140901007387 */ /* 0x0003e20000100800 */
[----:B------:R-:W-:Y:S01]  /*13a0*/  VIADD R8, R3, 0xdc ;  /* 0x000000dc03087836 */ /* 0x000fe20000000000 */
[----:B------:R-:W-:Y:S01]  /*13b0*/  ISETP.GE.AND P5, PT, R6, RZ, PT ;  /* 0x000000ff0600720c */ /* 0x000fe20003fa6270 */
[----:B------:R-:W-:Y:S02]  /*13c0*/  IMAD.MOV R16, RZ, RZ, -R16 ;  /* 0x000000ffff107224 */ /* 0x000fe400078e0a10 */
[----:B0-----:R-:W-:Y:S01]  /*13d0*/  IMAD.MOV.U32 R0, RZ, RZ, R5 ;  /* 0x000000ffff007224 */ /* 0x001fe200078e0005 */
[----:B------:R-:W-:Y:S01]  /*13e0*/  IABS R22, R8 ;  /* 0x0000000800167213 */ /* 0x000fe20000000000 */
[----:B------:R-:W-:Y:S02]  /*13f0*/  IMAD R12, R2, R16, R12 ;  /* 0x00000010020c7224 */ /* 0x000fe400078e020c */
[----:B------:R-:W-:Y:S02]  /*1400*/  @!P2 IMAD.IADD R14, R14, 0x1, -R2 ;  /* 0x000000010e0ea824 */ /* 0x000fe400078e0a02 */
[----:B-1----:R-:W-:Y:S01]  /*1410*/  IMAD.HI.U32 R9, R4, R10, RZ ;  /* 0x0000000a04097227 */ /* 0x002fe200078e00ff */
[----:B------:R-:W-:-:S03]  /*1420*/  ISETP.GT.U32.AND P2, PT, R2, R12, PT ;  /* 0x0000000c0200720c */ /* 0x000fc60003f44070 */
[----:B------:R-:W-:Y:S02]  /*1430*/  IMAD.MOV R9, RZ, RZ, -R9 ;  /* 0x000000ffff097224 */ /* 0x000fe400078e0a09 */
[----:B------:R-:W-:-:S04]  /*1440*/  IMAD.HI.U32 R5, R4, R22, RZ ;  /* 0x0000001604057227 */ /* 0x000fc800078e00ff */
[C---:B------:R-:W-:Y:S02]  /*1450*/  IMAD R10, R2.reuse, R9, R10 ;  /* 0x00000009020a7224 */ /* 0x040fe400078e020a */
[----:B------:R-:W-:Y:S02]  /*1460*/  IMAD.MOV R5, RZ, RZ, -R5 ;  /* 0x000000ffff057224 */ /* 0x000fe400078e0a05 */
[----:B------:R-:W-:Y:S01]  /*1470*/  @!P3 IMAD.IADD R11, R11, 0x1, -R2 ;  /* 0x000000010b0bb824 */ /* 0x000fe200078e0a02 */
[C---:B------:R-:W-:Y:S01]  /*1480*/  ISETP.GT.U32.AND P3, PT, R2.reuse, R10, PT ;  /* 0x0000000a0200720c */ /* 0x040fe20003f64070 */
[----:B------:R-:W-:Y:S02]  /*1490*/  IMAD R22, R2, R5, R22 ;  /* 0x0000000502167224 */ /* 0x000fe400078e0216 */
[----:B------:R-:W-:Y:S02]  /*14a0*/  IMAD.MOV.U32 R15, RZ, RZ, R14 ;  /* 0x000000ffff0f7224 */ /* 0x000fe400078e000e */
[----:B------:R-:W-:-:S02]  /*14b0*/  @!P2 IMAD.IADD R12, R12, 0x1, -R2 ;  /* 0x000000010c0ca824 */ /* 0x000fc400078e0a02 */
[----:B------:R-:W-:Y:S01]  /*14c0*/  @!P6 IMAD.MOV R15, RZ, RZ, -R15 ;  /* 0x000000ffff0fe224 */ /* 0x000fe200078e0a0f */
[C---:B------:R-:W-:Y:S01]  /*14d0*/  ISETP.GT.U32.AND P6, PT, R2.reuse, R22, PT ;  /* 0x000000160200720c */ /* 0x040fe20003fc4070 */
[C---:B------:R-:W-:Y:S01]  /*14e0*/  VIADD R6, R3.reuse, 0xd8 ;  /* 0x000000d803067836 */ /* 0x040fe20000000000 */
[----:B------:R-:W-:Y:S01]  /*14f0*/  ISETP.GT.U32.AND P2, PT, R2, R12, PT ;  /* 0x0000000c0200720c */ /* 0x000fe20003f44070 */
[----:B------:R-:W-:Y:S01]  /*1500*/  @!P1 IMAD.MOV R0, RZ, RZ, -R0 ;  /* 0x000000ffff009224 */ /* 0x000fe200078e0a00 */
[----:B------:R-:W-:Y:S01]  /*1510*/  ISETP.GE.AND P1, PT, R8, RZ, PT ;  /* 0x000000ff0800720c */ /* 0x000fe20003f26270 */
[--C-:B------:R-:W-:Y:S01]  /*1520*/  @!P3 IMAD.IADD R10, R10, 0x1, -R2.reuse ;  /* 0x000000010a0ab824 */ /* 0x100fe200078e0a02 */
[----:B------:R-:W-:Y:S01]  /*1530*/  IABS R13, R6 ;  /* 0x00000006000d7213 */ /* 0x000fe20000000000 */
[C---:B------:R-:W-:Y:S01]  /*1540*/  VIADD R8, R3.reuse, 0xd4 ;  /* 0x000000d403087836 */ /* 0x040fe20000000000 */
[----:B------:R0:W-:Y:S01]  /*1550*/  STL [R1+0xc8], R0 ;  /* 0x0000c80001007387 */ /* 0x0001e20000100800 */
[----:B------:R-:W-:Y:S01]  /*1560*/  VIADD R20, R3, 0xd0 ;  /* 0x000000d003147836 */ /* 0x000fe20000000000 */
[----:B------:R-:W-:Y:S01]  /*1570*/  ISETP.GT.U32.AND P3, PT, R2, R10, PT ;  /* 0x0000000a0200720c */ /* 0x000fe20003f64070 */
[----:B------:R-:W-:Y:S01]  /*1580*/  IMAD.HI.U32 R9, R4, R13, RZ ;  /* 0x0000000d04097227 */ /* 0x000fe200078e00ff */
[----:B------:R-:W-:Y:S01]  /*1590*/  IABS R17, R8 ;  /* 0x0000000800117213 */ /* 0x000fe20000000000 */
[----:B------:R-:W-:Y:S02]  /*15a0*/  STL [R1+0xcc], R15 ;  /* 0x0000cc0f01007387 */ /* 0x000fe40000100800 */
[----:B------:R-:W-:-:S02]  /*15b0*/  @!P6 IMAD.IADD R22, R22, 0x1, -R2 ;  /* 0x000000011616e824 */ /* 0x000fc400078e0a02 */
[----:B------:R-:W-:Y:S02]  /*15c0*/  IMAD.MOV R9, RZ, RZ, -R9 ;  /* 0x000000ffff097224 */ /* 0x000fe400078e0a09 */
[----:B------:R-:W-:Y:S01]  /*15d0*/  IMAD.HI.U32 R5, R4, R17, RZ ;  /* 0x0000001104057227 */ /* 0x000fe200078e00ff */
[----:B------:R-:W-:-:S03]  /*15e0*/  ISETP.GT.U32.AND P6, PT, R2, R22, PT ;  /* 0x000000160200720c */ /* 0x000fc60003fc4070 */
[--C-:B------:R-:W-:Y:S01]  /*15f0*/  @!P2 IMAD.IADD R12, R12, 0x1, -R2.reuse ;  /* 0x000000010c0ca824 */ /* 0x100fe200078e0a02 */
[----:B------:R-:W-:Y:S01]  /*1600*/  ISETP.GE.AND P2, PT, R8, RZ, PT ;  /* 0x000000ff0800720c */ /* 0x000fe20003f46270 */
[----:B------:R-:W-:Y:S01]  /*1610*/  IMAD R13, R2, R9, R13 ;  /* 0x00000009020d7224 */ /* 0x000fe200078e020d */
[----:B------:R-:W-:Y:S01]  /*1620*/  IABS R8, R20 ;  /* 0x0000001400087213 */ /* 0x000fe20000000000 */
[----:B------:R-:W-:Y:S02]  /*1630*/  IMAD.MOV R5, RZ, RZ, -R5 ;  /* 0x000000ffff057224 */ /* 0x000fe400078e0a05 */
[----:B------:R-:W-:Y:S02]  /*1640*/  VIADD R21, R3, 0xcc ;  /* 0x000000cc03157836 */ /* 0x000fe40000000000 */
[----:B------:R-:W-:Y:S01]  /*1650*/  @!P3 IMAD.IADD R10, R10, 0x1, -R2 ;  /* 0x000000010a0ab824 */ /* 0x000fe200078e0a02 */
[C---:B------:R-:W-:Y:S01]  /*1660*/  ISETP.GT.U32.AND P3, PT, R2.reuse, R13, PT ;  /* 0x0000000d0200720c */ /* 0x040fe20003f64070 */
[----:B0-----:R-:W-:Y:S01]  /*1670*/  IMAD.MOV.U32 R0, RZ, RZ, R11 ;  /* 0x000000ffff007224 */ /* 0x001fe200078e000b */
[----:B------:R-:W-:Y:S01]  /*1680*/  IABS R16, R21 ;  /* 0x0000001500107213 */ /* 0x000fe20000000000 */
[----:B------:R-:W-:-:S02]  /*1690*/  IMAD R17, R2, R5, R17 ;  /* 0x0000000502117224 */ /* 0x000fc400078e0211 */
[----:B------:R-:W-:-:S04]  /*16a0*/  IMAD.HI.U32 R11, R4, R8, RZ ;  /* 0x00000008040b7227 */ /* 0x000fc800078e00ff */
[----:B------:R-:W-:Y:S01]  /*16b0*/  @!P4 IMAD.MOV R0, RZ, RZ, -R0 ;  /* 0x000000ffff00c224 */ /* 0x000fe200078e0a00 */
[----:B------:R-:W-:Y:S01]  /*16c0*/  ISETP.GE.AND P4, PT, R6, RZ, PT ;  /* 0x000000ff0600720c */ /* 0x000fe20003f86270 */
[----:B------:R-:W-:Y:S02]  /*16d0*/  IMAD.MOV R11, RZ, RZ, -R11 ;  /* 0x000000ffff0b7224 */ /* 0x000fe400078e0a0b */
[----:B------:R-:W-:Y:S01]  /*16e0*/  @!P6 IMAD.IADD R22, R22, 0x1, -R2 ;  /* 0x000000011616e824 */ /* 0x000fe200078e0a02 */
[----:B------:R-:W-:Y:S01]  /*16f0*/  ISETP.GT.U32.AND P6, PT, R2, R17, PT ;  /* 0x000000110200720c */ /* 0x000fe20003fc4070 */
[----:B------:R-:W-:Y:S01]  /*1700*/  IMAD.HI.U32 R24, R4, R16, RZ ;  /* 0x0000001004187227 */ /* 0x000fe200078e00ff */
[----:B------:R0:W-:Y:S03]  /*1710*/  STL [R1+0xd0], R0 ;  /* 0x0000d00001007387 */ /* 0x0001e60000100800 */
[----:B------:R-:W-:-:S02]  /*1720*/  IMAD R8, R2, R11, R8 ;  /* 0x0000000b02087224 */ /* 0x000fc400078e0208 */
[----:B------:R-:W-:Y:S02]  /*1730*/  IMAD.MOV R24, RZ, RZ, -R24 ;  /* 0x000000ffff187224 */ /* 0x000fe400078e0a18 */
[C---:B------:R-:W-:Y:S02]  /*1740*/  VIADD R6, R3.reuse, 0xc8 ;  /* 0x000000c803067836 */ /* 0x040fe40000000000 */
[----:B------:R-:W-:Y:S02]  /*1750*/  VIADD R19, R3, 0xc4 ;  /* 0x000000c403137836 */ /* 0x000fe40000000000 */
[----:B0-----:R-:W-:Y:S01]  /*1760*/  IMAD.MOV.U32 R0, RZ, RZ, R12 ;  /* 0x000000ffff007224 */ /* 0x001fe200078e000c */
[----:B------:R-:W-:Y:S01]  /*1770*/  IABS R18, R6 ;  /* 0x0000000600127213 */ /* 0x000fe20000000000 */
[----:B------:R-:W-:Y:S01]  /*1780*/  @!P3 IMAD.IADD R13, R13, 0x1, -R2 ;  /* 0x000000010d0db824 */ /* 0x000fe200078e0a02 */
[C---:B------:R-:W-:Y:S01]  /*1790*/  ISETP.GT.U32.AND P3, PT, R2.reuse, R8, PT ;  /* 0x000000080200720c */ /* 0x040fe20003f64070 */
[----:B------:R-:W-:Y:S01]  /*17a0*/  @!P0 IMAD.MOV R0, RZ, RZ, -R0 ;  /* 0x000000ffff008224 */ /* 0x000fe200078e0a00 */
[----:B------:R-:W-:Y:S01]  /*17b0*/  IABS R9, R19 ;  /* 0x0000001300097213 */ /* 0x000fe20000000000 */
[C---:B------:R-:W-:Y:S01]  /*17c0*/  IMAD R16, R2.reuse, R24, R16 ;  /* 0x0000001802107224 */ /* 0x040fe200078e0210 */
[----:B------:R-:W-:Y:S01]  /*17d0*/  ISETP.GT.U32.AND P0, PT, R2, R13, PT ;  /* 0x0000000d0200720c */ /* 0x000fe20003f04070 */
[----:B------:R-:W-:Y:S01]  /*17e0*/  @!P6 IMAD.IADD R17, R17, 0x1, -R2 ;  /* 0x000000011111e824 */ /* 0x000fe200078e0a02 */
[----:B------:R0:W-:Y:S01]  /*17f0*/  STL [R1+0x10], R0 ;  /* 0x0000100001007387 */ /* 0x0001e20000100800 */
[----:B------:R-:W-:Y:S01]  /*1800*/  IMAD.HI.U32 R23, R4, R18, RZ ;  /* 0x0000001204177227 */ /* 0x000fe200078e00ff */
[----:B------:R-:W-:-:S03]  /*1810*/  ISETP.GT.U32.AND P6, PT, R2, R16, PT ;  /* 0x000000100200720c */ /* 0x000fc60003fc4070 */
[----:B------:R-:W-:Y:S02]  /*1820*/  VIADD R14, R3, 0xc0 ;  /* 0x000000c0030e7836 */ /* 0x000fe40000000000 */
[----:B------:R-:W-:-:S03]  /*1830*/  IMAD.HI.U32 R11, R4, R9, RZ ;  /* 0x00000009040b7227 */ /* 0x000fc600078e00ff */
[----:B------:R-:W-:Y:S01]  /*1840*/  IABS R5, R14 ;  /* 0x0000000e00057213 */ /* 0x000fe20000000000 */
[----:B0-----:R-:W-:Y:S02]  /*1850*/  IMAD.MOV.U32 R0, RZ, RZ, R10 ;  /* 0x000000ffff007224 */ /* 0x001fe400078e000a */
[----:B------:R-:W-:Y:S02]  /*1860*/  IMAD.MOV R23, RZ, RZ, -R23 ;  /* 0x000000ffff177224 */ /* 0x000fe400078e0a17 */
[----:B------:R-:W-:Y:S02]  /*1870*/  @!P5 IMAD.MOV R0, RZ, RZ, -R0 ;  /* 0x000000ffff00d224 */ /* 0x000fe400078e0a00 */
[----:B------:R-:W-:Y:S02]  /*1880*/  IMAD.MOV R24, RZ, RZ, -R11 ;  /* 0x000000ffff187224 */ /* 0x000fe400078e0a0b */
[----:B------:R-:W-:Y:S01]  /*1890*/  @!P3 IMAD.IADD R8, R8, 0x1, -R2 ;  /* 0x000000010808b824 */ /* 0x000fe200078e0a02 */
[----:B------:R0:W-:Y:S01]  /*18a0*/  STL [R1+0xc], R0 ;  /* 0x00000c0001007387 */ /* 0x0001e20000100800 */
[C---:B------:R-:W-:Y:S01]  /*18b0*/  IMAD R11, R2.reuse, R23, R18 ;  /* 0x00000017020b7224 */ /* 0x040fe200078e0212 */
[C---:B------:R-:W-:Y:S01]  /*18c0*/  ISETP.GT.U32.AND P3, PT, R2.reuse, R17, PT ;  /* 0x000000110200720c */ /* 0x040fe20003f64070 */
[C---:B------:R-:W-:Y:S01]  /*18d0*/  IMAD R9, R2.reuse, R24, R9 ;  /* 0x0000001802097224 */ /* 0x040fe200078e0209 */
[----:B------:R-:W-:Y:S01]  /*18e0*/  ISETP.GT.U32.AND P5, PT, R2, R8, PT ;  /* 0x000000080200720c */ /* 0x000fe20003fa4070 */
[----:B------:R-:W-:-:S04]  /*18f0*/  IMAD.HI.U32 R15, R4, R5, RZ ;  /* 0x00000005040f7227 */ /* 0x000fc800078e00ff */
[----:B------:R-:W-:Y:S02]  /*1900*/  @!P6 IMAD.IADD R16, R16, 0x1, -R2 ;  /* 0x000000011010e824 */ /* 0x000fe400078e0a02 */
[----:B0-----:R-:W-:Y:S02]  /*1910*/  IMAD.MOV.U32 R0, RZ, RZ, R22 ;  /* 0x000000ffff007224 */ /* 0x001fe400078e0016 */
[----:B------:R-:W-:Y:S01]  /*1920*/  @!P0 IMAD.IADD R13, R13, 0x1, -R2 ;  /* 0x000000010d0d8824 */ /* 0x000fe200078e0a02 */
[C---:B------:R-:W-:Y:S01]  /*1930*/  ISETP.GT.U32.AND P0, PT, R2.reuse, R9, PT ;  /* 0x000000090200720c */ /* 0x040fe20003f04070 */
[----:B------:R-:W-:Y:S01]  /*1940*/  @!P1 IMAD.MOV R0, RZ, RZ, -R0 ;  /* 0x000000ffff009224 */ /* 0x000fe200078e0a00 */
[C---:B------:R-:W-:Y:S01]  /*1950*/  ISETP.GT.U32.AND P1, PT, R2.reuse, R11, PT ;  /* 0x0000000b0200720c */ /* 0x040fe20003f24070 */
[----:B------:R-:W-:Y:S01]  /*1960*/  IMAD.MOV R18, RZ, RZ, -R15 ;  /* 0x000000ffff127224 */ /* 0x000fe200078e0a0f */
[C---:B------:R-:W-:Y:S01]  /*1970*/  ISETP.GT.U32.AND P6, PT, R2.reuse, R16, PT ;  /* 0x000000100200720c */ /* 0x040fe20003fc4070 */
[----:B------:R-:W-:Y:S01]  /*1980*/  VIADD R15, R3, 0xbc ;  /* 0x000000bc030f7836 */ /* 0x000fe20000000000 */
[----:B------:R0:W-:Y:S01]  /*1990*/  STL [R1+0xc4], R0 ;  /* 0x0000c40001007387 */ /* 0x0001e20000100800 */
[----:B------:R-:W-:-:S02]  /*19a0*/  IMAD R5, R2, R18, R5 ;  /* 0x0000001202057224 */ /* 0x000fc400078e0205 */
[--C-:B------:R-:W-:Y:S01]  /*19b0*/  @!P3 IMAD.IADD R17, R17, 0x1, -R2.reuse ;  /* 0x000000011111b824 */ /* 0x100fe200078e0a02 */
[----:B------:R-:W-:Y:S01]  /*19c0*/  IABS R18, R15 ;  /* 0x0000000f00127213 */ /* 0x000fe20000000000 */
[--C-:B------:R-:W-:Y:S01]  /*19d0*/  @!P5 IMAD.IADD R8, R8, 0x1, -R2.reuse ;  /* 0x000000010808d824 */ /* 0x100fe200078e0a02 */
[----:B------:R-:W-:Y:S01]  /*19e0*/  ISETP.GT.U32.AND P5, PT, R2, R5, PT ;  /* 0x000000050200720c */ /* 0x000fe20003fa4070 */
[----:B------:R-:W-:Y:S01]  /*19f0*/  VIADD R12, R3, 0xb8 ;  /* 0x000000b8030c7836 */ /* 0x000fe20000000000 */
[----:B------:R-:W-:Y:S01]  /*1a00*/  ISETP.GE.AND P3, PT, R20, RZ, PT ;  /* 0x000000ff1400720c */ /* 0x000fe20003f66270 */
[--C-:B------:R-:W-:Y:S01]  /*1a10*/  @!P1 IMAD.IADD R11, R11, 0x1, -R2.reuse ;  /* 0x000000010b0b9824 */ /* 0x100fe200078e0a02 */
[----:B------:R-:W-:Y:S01]  /*1a20*/  ISETP.GE.AND P1, PT, R6, RZ, PT ;  /* 0x000000ff0600720c */ /* 0x000fe20003f26270 */
[----:B------:R-:W-:Y:S01]  /*1a30*/  IMAD.MOV.U32 R23, RZ, RZ, R13 ;  /* 0x000000ffff177224 */ /* 0x000fe200078e000d */
[----:B------:R-:W-:Y:S01]  /*1a40*/  IABS R10, R12 ;  /* 0x0000000c000a7213 */ /* 0x000fe20000000000 */
[----:B------:R-:W-:Y:S01]  /*1a50*/  @!P0 IMAD.IADD R9, R9, 0x1, -R2 ;  /* 0x0000000109098824 */ /* 0x000fe200078e0a02 */
[----:B------:R-:W-:Y:S01]  /*1a60*/  ISETP.GE.AND P0, PT, R19, RZ, PT ;  /* 0x000000ff1300720c */ /* 0x000fe20003f06270 */
[----:B0-----:R-:W-:-:S02]  /*1a70*/  IMAD.MOV.U32 R0, RZ, RZ, R17 ;  /* 0x000000ffff007224 */ /* 0x001fc400078e0011 */
[----:B------:R-:W-:Y:S01]  /*1a80*/  @!P6 IMAD.IADD R16, R16, 0x1, -R2 ;  /* 0x000000011010e824 */ /* 0x000fe200078e0a02 */
[----:B------:R-:W-:Y:S01]  /*1a90*/  ISETP.GE.AND P6, PT, R21, RZ, PT ;  /* 0x000000ff1500720c */ /* 0x000fe20003fc6270 */
[----:B------:R-:W-:Y:S01]  /*1aa0*/  @!P4 IMAD.MOV R23, RZ, RZ, -R23 ;  /* 0x000000ffff17c224 */ /* 0x000fe200078e0a17 */
[C---:B------:R-:W-:Y:S01]  /*1ab0*/  ISETP.GT.U32.AND P4, PT, R2.reuse, R11, PT ;  /* 0x0000000b0200720c */ /* 0x040fe20003f84070 */
[----:B------:R-:W-:Y:S01]  /*1ac0*/  @!P2 IMAD.MOV R0, RZ, RZ, -R0 ;  /* 0x000000ffff00a224 */ /* 0x000fe200078e0a00 */
[----:B------:R-:W-:Y:S01]  /*1ad0*/  ISETP.GT.U32.AND P2, PT, R2, R9, PT ;  /* 0x000000090200720c */ /* 0x000fe20003f44070 */
[C---:B------:R-:W-:Y:S01]  /*1ae0*/  IMAD.HI.U32 R22, R4.reuse, R18, RZ ;  /* 0x0000001204167227 */ /* 0x040fe200078e00ff */
[----:B------:R-:W-:Y:S03]  /*1af0*/  STL [R1+0x8], R23 ;  /* 0x0000081701007387 */ /* 0x000fe60000100800 */
[----:B------:R-:W-:Y:S01]  /*1b00*/  IMAD.HI.U32 R20, R4, R10, RZ ;  /* 0x0000000a04147227 */ /* 0x000fe200078e00ff */
[----:B------:R0:W-:Y:S03]  /*1b10*/  STL [R1+0x4], R0 ;  /* 0x0000040001007387 */ /* 0x0001e60000100800 */
[----:B------:R-:W-:-:S02]  /*1b20*/  IMAD.MOV R22, RZ, RZ, -R22 ;  /* 0x000000ffff167224 */ /* 0x000fc400078e0a16 */
[----:B------:R-:W-:Y:S02]  /*1b30*/  IMAD.MOV.U32 R17, RZ, RZ, R8 ;  /* 0x000000ffff117224 */ /* 0x000fe400078e0008 */
[----:B------:R-:W-:Y:S02]  /*1b40*/  @!P5 IMAD.IADD R5, R5, 0x1, -R2 ;  /* 0x000000010505d824 */ /* 0x000fe400078e0a02 */
[----:B------:R-:W-:Y:S02]  /*1b50*/  IMAD.MOV R20, RZ, RZ, -R20 ;  /* 0x000000ffff147224 */ /* 0x000fe400078e0a14 */
[----:B0-----:R-:W-:Y:S01]  /*1b60*/  IMAD.MOV.U32 R0, RZ, RZ, R16 ;  /* 0x000000ffff007224 */ /* 0x001fe200078e0010 */
[C---:B------:R-:W-:Y:S01]  /*1b70*/  ISETP.GT.U32.AND P5, PT, R2.reuse, R5, PT ;  /* 0x000000050200720c */ /* 0x040fe20003fa4070 */
[----:B------:R-:W-:Y:S02]  /*1b80*/  IMAD R6, R2, R22, R18 ;  /* 0x0000001602067224 */ /* 0x000fe400078e0212 */
[----:B------:R-:W-:-:S02]  /*1b90*/  @!P3 IMAD.MOV R17, RZ, RZ, -R17 ;  /* 0x000000ffff11b224 */ /* 0x000fc400078e0a11 */
[----:B------:R-:W-:Y:S01]  /*1ba0*/  VIADD R13, R3, 0xb4 ;  /* 0x000000b4030d7836 */ /* 0x000fe20000000000 */
[C---:B------:R-:W-:Y:S01]  /*1bb0*/  ISETP.GT.U32.AND P3, PT, R2.reuse, R6, PT ;  /* 0x000000060200720c */ /* 0x040fe20003f64070 */
[----:B------:R-:W-:Y:S01]  /*1bc0*/  @!P6 IMAD.MOV R0, RZ, RZ, -R0 ;  /* 0x000000ffff00e224 */ /* 0x000fe200078e0a00 */
[----:B------:R0:W-:Y:S01]  /*1bd0*/  STL [R1+0x58], R17 ;  /* 0x0000581101007387 */ /* 0x0001e20000100800 */
[----:B------:R-:W-:Y:S01]  /*1be0*/  IMAD R10, R2, R20, R10 ;  /* 0x00000014020a7224 */ /* 0x000fe200078e020a */
[----:B------:R-:W-:Y:S01]  /*1bf0*/  ISETP.GE.AND P6, PT, R14, RZ, PT ;  /* 0x000000ff0e00720c */ /* 0x000fe20003fc6270 */
[--C-:B------:R-:W-:Y:S01]  /*1c00*/  @!P4 IMAD.IADD R11, R11, 0x1, -R2.reuse ;  /* 0x000000010b0bc824 */ /* 0x100fe200078e0a02 */
[----:B------:R1:W-:Y:S01]  /*1c10*/  STL [R1+0x60], R0 ;  /* 0x0000600001007387 */ /* 0x0003e20000100800 */
[--C-:B------:R-:W-:Y:S01]  /*1c20*/  @!P2 IMAD.IADD R9, R9, 0x1, -R2.reuse ;  /* 0x000000010909a824 */ /* 0x100fe200078e0a02 */
[----:B------:R-:W-:Y:S01]  /*1c30*/  ISETP.GT.U32.AND P4, PT, R2, R10, PT ;  /* 0x0000000a0200720c */ /* 0x000fe20003f84070 */
[----:B------:R-:W-:Y:S01]  /*1c40*/  IMAD.MOV.U32 R16, RZ, RZ, R11 ;  /* 0x000000ffff107224 */ /* 0x000fe200078e000b */
[----:B------:R-:W-:Y:S01]  /*1c50*/  ISETP.GE.AND P2, PT, R15, RZ, PT ;  /* 0x000000ff0f00720c */ /* 0x000fe20003f46270 */
[----:B------:R-:W-:Y:S01]  /*1c60*/  @!P5 IMAD.IADD R5, R5, 0x1, -R2 ;  /* 0x000000010505d824 */ /* 0x000fe200078e0a02 */
[----:B0-----:R-:W-:Y:S01]  /*1c70*/  IABS R17, R13 ;  /* 0x0000000d00117213 */ /* 0x001fe20000000000 */
[----:B------:R-:W-:Y:S01]  /*1c80*/  @!P1 IMAD.MOV R16, RZ, RZ, -R16 ;  /* 0x000000ffff109224 */ /* 0x000fe200078e0a10 */
[----:B------:R-:W-:Y:S01]  /*1c90*/  ISETP.GE.AND P5, PT, R12, RZ, PT ;  /* 0x000000ff0c00720c */ /* 0x000fe20003fa6270 */
[----:B------:R-:W-:-:S02]  /*1ca0*/  VIADD R8, R3, 0xb0 ;  /* 0x000000b003087836 */ /* 0x000fc40000000000 */
[----:B-1----:R-:W-:Y:S01]  /*1cb0*/  IMAD.MOV.U32 R0, RZ, RZ, R9 ;  /* 0x000000ffff007224 */ /* 0x002fe200078e0009 */
[----:B------:R-:W-:Y:S01]  /*1cc0*/  STL [R1+0x74], R16 ;  /* 0x0000741001007387 */ /* 0x000fe20000100800 */
[----:B------:R-:W-:Y:S01]  /*1cd0*/  IMAD.HI.U32 R15, R4, R17, RZ ;  /* 0x00000011040f7227 */ /* 0x000fe200078e00ff */
[----:B------:R-:W-:-:S03]  /*1ce0*/  IABS R14, R8 ;  /* 0x00000008000e7213 */ /* 0x000fc60000000000 */
[----:B------:R-:W-:Y:S02]  /*1cf0*/  @!P0 IMAD.MOV R0, RZ, RZ, -R0 ;  /* 0x000000ffff008224 */ /* 0x000fe400078e0a00 */
[----:B------:R-:W-:Y:S02]  /*1d00*/  IMAD.MOV R15, RZ, RZ, -R15 ;  /* 0x000000ffff0f7224 */ /* 0x000fe400078e0a0f */
[--C-:B------:R-:W-:Y:S01]  /*1d10*/  @!P3 IMAD.IADD R6, R6, 0x1, -R2.reuse ;  /* 0x000000010606b824 */ /* 0x100fe200078e0a02 */
[----:B------:R0:W-:Y:S01]  /*1d20*/  STL [R1+0x78], R0 ;  /* 0x0000780001007387 */ /* 0x0001e20000100800 */
[----:B------:R-:W-:Y:S01]  /*1d30*/  IMAD R17, R2, R15, R17 ;  /* 0x0000000f02117224 */ /* 0x000fe200078e0211 */
[----:B------:R-:W-:Y:S01]  /*1d40*/  ISETP.GE.AND P3, PT, R13, RZ, PT ;  /* 0x000000ff0d00720c */ /* 0x000fe20003f66270 */
[----:B------:R-:W-:Y:S01]  /*1d50*/  @!P4 IMAD.IADD R10, R10, 0x1, -R2 ;  /* 0x000000010a0ac824 */ /* 0x000fe200078e0a02 */
[----:B------:R-:W-:Y:S01]  /*1d60*/  ISETP.GT.U32.AND P1, PT, R2, R6, PT ;  /* 0x000000060200720c */ /* 0x000fe20003f24070 */
[----:B------:R-:W-:Y:S01]  /*1d70*/  IMAD.HI.U32 R12, R4, R14, RZ ;  /* 0x0000000e040c7227 */ /* 0x000fe200078e00ff */
[----:B------:R-:W-:-:S02]  /*1d80*/  ISETP.GE.AND P4, PT, R8, RZ, PT ;  /* 0x000000ff0800720c */ /* 0x000fc40003f86270 */
[C---:B------:R-:W-:Y:S01]  /*1d90*/  ISETP.GT.U32.AND P0, PT, R2.reuse, R10, PT ;  /* 0x0000000a0200720c */ /* 0x040fe20003f04070 */
[----:B------:R-:W-:Y:S02]  /*1da0*/  IMAD.MOV R12, RZ, RZ, -R12 ;  /* 0x000000ffff0c7224 */ /* 0x000fe400078e0a0c */
[----:B0-----:R-:W-:Y:S02]  /*1db0*/  IMAD.MOV.U32 R0, RZ, RZ, R5 ;  /* 0x000000ffff007224 */ /* 0x001fe400078e0005 */
[C---:B------:R-:W-:Y:S02]  /*1dc0*/  VIADD R16, R3.reuse, 0xac ;  /* 0x000000ac03107836 */ /* 0x040fe40000000000 */
[----:B------:R-:W-:Y:S01]  /*1dd0*/  @!P6 IMAD.MOV R0, RZ, RZ, -R0 ;  /* 0x000000ffff00e224 */ /* 0x000fe200078e0a00 */
[C---:B------:R-:W-:Y:S01]  /*1de0*/  ISETP.GT.U32.AND P6, PT, R2.reuse, R17, PT ;  /* 0x000000110200720c */ /* 0x040fe20003fc4070 */
[----:B------:R-:W-:Y:S02]  /*1df0*/  IMAD R14, R2, R12, R14 ;  /* 0x0000000c020e7224 */ /* 0x000fe400078e020e */
[--C-:B------:R-:W-:Y:S01]  /*1e00*/  @!P1 IMAD.IADD R6, R6, 0x1, -R2.reuse ;  /* 0x0000000106069824 */ /* 0x100fe200078e0a02 */
[----:B------:R-:W-:Y:S01]  /*1e10*/  ISETP.GE.AND P1, PT, R16, RZ, PT ;  /* 0x000000ff1000720c */ /* 0x000fe20003f26270 */
[----:B------:R-:W-:Y:S01]  /*1e20*/  @!P0 IMAD.IADD R10, R10, 0x1, -R2 ;  /* 0x000000010a0a8824 */ /* 0x000fe200078e0a02 */
[----:B------:R-:W-:Y:S01]  /*1e30*/  IABS R16, R16 ;  /* 0x0000001000107213 */ /* 0x000fe20000000000 */
[----:B------:R0:W-:Y:S01]  /*1e40*/  STL [R1+0x88], R0 ;  /* 0x0000880001007387 */ /* 0x0001e20000100800 */
[----:B------:R-:W-:Y:S01]  /*1e50*/  ISETP.GT.U32.AND P0, PT, R2, R14, PT ;  /* 0x0000000e0200720c */ /* 0x000fe20003f04070 */
[----:B------:R-:W-:-:S02]  /*1e60*/  VIADD R5, R3, 0xa8 ;  /* 0x000000a803057836 */ /* 0x000fc40000000000 */
[----:B------:R-:W-:-:S03]  /*1e70*/  IMAD.HI.U32 R9, R4, R16, RZ ;  /* 0x0000001004097227 */ /* 0x000fc600078e00ff */
[----:B------:R-:W-:Y:S01]  /*1e80*/  IABS R11, R5 ;  /* 0x00000005000b7213 */ /* 0x000fe20000000000 */
[----:B------:R-:W-:Y:S02]  /*1e90*/  @!P6 IMAD.IADD R17, R17, 0x1, -R2 ;  /* 0x000000011111e824 */ /* 0x000fe400078e0a02 */
[----:B0-----:R-:W-:Y:S02]  /*1ea0*/  IMAD.MOV.U32 R0, RZ, RZ, R6 ;  /* 0x000000ffff007224 */ /* 0x001fe400078e0006 */
[----:B------:R-:W-:Y:S01]  /*1eb0*/  VIADD R8, R3, 0xa4 ;  /* 0x000000a403087836 */ /* 0x000fe20000000000 */
[C---:B------:R-:W-:Y:S01]  /*1ec0*/  ISETP.GT.U32.AND P6, PT, R2.reuse, R17, PT ;  /* 0x000000110200720c */ /* 0x040fe20003fc4070 */
[----:B------:R-:W-:Y:S02]  /*1ed0*/  IMAD.MOV R9, RZ, RZ, -R9 ;  /* 0x000000ffff097224 */ /* 0x000fe400078e0a09 */
[----:B------:R-:W-:Y:S01]  /*1ee0*/  @!P2 IMAD.MOV R0, RZ, RZ, -R0 ;  /* 0x000000ffff00a224 */ /* 0x000fe200078e0a00 */
[----:B------:R-:W-:Y:S01]  /*1ef0*/  IABS R13, R8 ;  /* 0x00000008000d7213 */ /* 0x000fe20000000000 */
[----:B------:R-:W-:Y:S01]  /*1f00*/  IMAD R16, R2, R9, R16 ;  /* 0x0000000902107224 */ /* 0x000fe200078e0210 */
[----:B------:R-:W-:Y:S01]  /*1f10*/  ISETP.GE.AND P2, PT, R5, RZ, PT ;  /* 0x000000ff0500720c */ /* 0x000fe20003f46270 */
[----:B------:R-:W-:Y:S01]  /*1f20*/  @!P0 IMAD.IADD R14, R14, 0x1, -R2 ;  /* 0x000000010e0e8824 */ /* 0x000fe200078e0a02 */
[----:B------:R0:W-:Y:S01]  /*1f30*/  STL [R1+0xc0], R0 ;  /* 0x0000c00001007387 */ /* 0x0001e20000100800 */
[----:B------:R-:W-:-:S03]  /*1f40*/  IMAD.HI.U32 R6, R4, R11, RZ ;  /* 0x0000000b04067227 */ /* 0x000fc600078e00ff */
[C---:B------:R-:W-:Y:S01]  /*1f50*/  ISETP.GT.U32.AND P0, PT, R2.reuse, R14, PT ;  /* 0x0000000e0200720c */ /* 0x040fe20003f04070 */
[----:B------:R-:W-:Y:S01]  /*1f60*/  @!P6 IMAD.IADD R17, R17, 0x1, -R2 ;  /* 0x000000011111e824 */ /* 0x000fe200078e0a02 */
[----:B------:R-:W-:Y:S01]  /*1f70*/  ISETP.GT.U32.AND P6, PT, R2, R16, PT ;  /* 0x000000100200720c */ /* 0x000fe20003fc4070 */
[----:B------:R-:W-:-:S04]  /*1f80*/  IMAD.HI.U32 R5, R4, R13, RZ ;  /* 0x0000000d04057227 */ /* 0x000fc800078e00ff */
[----:B0-----:R-:W-:Y:S02]  /*1f90*/  IMAD.MOV.U32 R0, RZ, RZ, R10 ;  /* 0x000000ffff007224 */ /* 0x001fe400078e000a */
[----:B------:R-:W-:Y:S02]  /*1fa0*/  IMAD.MOV R6, RZ, RZ, -R6 ;  /* 0x000000ffff067224 */ /* 0x000fe400078e0a06 */
[----:B------:R-:W-:Y:S01]  /*1fb0*/  @!P5 IMAD.MOV R0, RZ, RZ, -R0 ;  /* 0x000000ffff00d224 */ /* 0x000fe200078e0a00 */
[----:B------:R-:W-:Y:S01]  /*1fc0*/  ISETP.GE.AND P5, PT, R8, RZ, PT ;  /* 0x000000ff0800720c */ /* 0x000fe20003fa6270 */
[----:B------:R-:W-:Y:S02]  /*1fd0*/  IMAD.MOV R5, RZ, RZ, -R5 ;  /* 0x000000ffff057224 */ /* 0x000fe400078e0a05 */
[----:B------:R-:W-:Y:S01]  /*1fe0*/  IMAD R11, R2, R6, R11 ;  /* 0x00000006020b7224 */ /* 0x000fe200078e020b */
[----:B------:R0:W-:Y:S01]  /*1ff0*/  STL [R1+0xbc], R0 ;  /* 0x0000bc0001007387 */ /* 0x0001e20000100800 */
[----:B------:R-:W-:-:S02]  /*2000*/  VIADD R12, R3, 0x9c ;  /* 0x0000009c030c7836 */ /* 0x000fc40000000000 */
[----:B------:R-:W-:Y:S02]  /*2010*/  VIADD R6, R3, 0xa0 ;  /* 0x000000a003067836 */ /* 0x000fe40000000000 */
[----:B------:R-:W-:Y:S01]  /*2020*/  IMAD R13, R2, R5, R13 ;  /* 0x00000005020d7224 */ /* 0x000fe200078e020d */
[----:B------:R-:W-:Y:S01]  /*2030*/  IABS R18, R12 ;  /* 0x0000000c00127213 */ /* 0x000fe20000000000 */
[--C-:B------:R-:W-:Y:S01]  /*2040*/  @!P6 IMAD.IADD R16, R16, 0x1, -R2.reuse ;  /* 0x000000011010e824 */ /* 0x100fe200078e0a02 */
[----:B------:R-:W-:Y:S01]  /*2050*/  IABS R9, R6 ;  /* 0x0000000600097213 */ /* 0x000fe20000000000 */
[----:B------:R-:W-:Y:S01]  /*2060*/  @!P0 IMAD.IADD R14, R14, 0x1, -R2 ;  /* 0x000000010e0e8824 */ /* 0x000fe200078e0a02 */
[C---:B------:R-:W-:Y:S01]  /*2070*/  ISETP.GT.U32.AND P0, PT, R2.reuse, R11, PT ;  /* 0x0000000b0200720c */ /* 0x040fe20003f04070 */
[----:B0-----:R-:W-:Y:S01]  /*2080*/  IMAD.MOV.U32 R0, RZ, RZ, R17 ;  /* 0x000000ffff007224 */ /* 0x001fe200078e0011 */
[----:B------:R-:W-:Y:S01]  /*2090*/  ISETP.GT.U32.AND P6, PT, R2, R16, PT ;  /* 0x000000100200720c */ /* 0x000fe20003fc4070 */
[----:B------:R-:W-:-:S02]  /*20a0*/  IMAD.MOV.U32 R17, RZ, RZ, R18 ;  /* 0x000000ffff117224 */ /* 0x000fc400078e0012 */
[----:B------:R-:W-:Y:S01]  /*20b0*/  @!P3 IMAD.MOV R0, RZ, RZ, -R0 ;  /* 0x000000ffff00b224 */ /* 0x000fe200078e0a00 */
[----:B------:R-:W-:Y:S01]  /*20c0*/  ISETP.GT.U32.AND P3, PT, R2, R13, PT ;  /* 0x0000000d0200720c */ /* 0x000fe20003f64070 */
[----:B------:R-:W-:-:S03]  /*20d0*/  IMAD.HI.U32 R18, R4, R9, RZ ;  /* 0x0000000904127227 */ /* 0x000fc600078e00ff */
[----:B------:R0:W-:Y:S01]  /*20e0*/  STL [R1+0x8c], R0 ;  /* 0x00008c0001007387 */ /* 0x0001e20000100800 */
[----:B------:R-:W-:Y:S02]  /*20f0*/  IMAD.MOV R18, RZ, RZ, -R18 ;  /* 0x000000ffff127224 */ /* 0x000fe400078e0a12 */
[----:B------:R-:W-:Y:S02]  /*2100*/  VIADD R5, R3, 0x98 ;  /* 0x0000009803057836 */ /* 0x000fe40000000000 */
[--C-:B------:R-:W-:Y:S02]  /*2110*/  @!P0 IMAD.IADD R11, R11, 0x1, -R2.reuse ;  /* 0x000000010b0b8824 */ /* 0x100fe400078e0a02 */
[----:B------:R-:W-:Y:S01]  /*2120*/  VIADD R8, R3, 0x94 ;  /* 0x0000009403087836 */ /* 0x000fe20000000000 */
[----:B------:R-:W-:Y:S01]  /*2130*/  IABS R15, R5 ;  /* 0x00000005000f7213 */ /* 0x000fe20000000000 */
[----:B------:R-:W-:Y:S01]  /*2140*/  @!P3 IMAD.IADD R13, R13, 0x1, -R2 ;  /* 0x000000010d0db824 */ /* 0x000fe200078e0a02 */
[----:B------:R-:W-:Y:S01]  /*2150*/  ISETP.GT.U32.AND P0, PT, R2, R11, PT ;  /* 0x0000000b0200720c */ /* 0x000fe20003f04070 */
[----:B0-----:R-:W-:Y:S01]  /*2160*/  IMAD.MOV.U32 R0, RZ, RZ, R14 ;  /* 0x000000ffff007224 */ /* 0x001fe200078e000e */
[----:B------:R-:W-:Y:S01]  /*2170*/  IABS R10, R8 ;  /* 0x00000008000a7213 */ /* 0x000fe20000000000 */
[----:B------:R-:W-:Y:S01]  /*2180*/  @!P6 IMAD.IADD R16, R16, 0x1, -R2 ;  /* 0x000000011010e824 */ /* 0x000fe200078e0a02 */
[----:B------:R-:W-:Y:S01]  /*2190*/  ISETP.GT.U32.AND P3, PT, R2, R13, PT ;  /* 0x0000000d0200720c */ /* 0x000fe20003f64070 */
[----:B------:R-:W-:Y:S01]  /*21a0*/  @!P4 IMAD.MOV R0, RZ, RZ, -R0 ;  /* 0x000000ffff00c224 */ /* 0x000fe200078e0a00 */
[----:B------:R-:W-:Y:S01]  /*21b0*/  ISETP.GE.AND P4, PT, R6, RZ, PT ;  /* 0x000000ff0600720c */ /* 0x000fe20003f86270 */
[----:B------:R-:W-:-:S02]  /*21c0*/  IMAD R6, R2, R18, R9 ;  /* 0x0000001202067224 */ /* 0x000fc400078e0209 */
[----:B------:R-:W-:Y:S01]  /*21d0*/  IMAD.MOV.U32 R14, RZ, RZ, R15 ;  /* 0x000000ffff0e7224 */ /* 0x000fe200078e000f */
[----:B------:R0:W-:Y:S01]  /*21e0*/  STL [R1+0x94], R0 ;  /* 0x0000940001007387 */ /* 0x0001e20000100800 */
[----:B------:R-:W-:Y:S01]  /*21f0*/  IMAD.HI.U32 R15, R4, R10, RZ ;  /* 0x0000000a040f7227 */ /* 0x000fe200078e00ff */
[----:B------:R-:W-:-:S03]  /*2200*/  ISETP.GT.U32.AND P6, PT, R2, R6, PT ;  /* 0x000000060200720c */ /* 0x000fc60003fc4070 */
[----:B------:R-:W-:-:S04]  /*2210*/  IMAD.HI.U32 R18, R4, R17, RZ ;  /* 0x0000001104127227 */ /* 0x000fc800078e00ff */
[----:B------:R-:W-:-:S04]  /*2220*/  IMAD.HI.U32 R9, R4, R14, RZ ;  /* 0x0000000e04097227 */ /* 0x000fc800078e00ff */
[----:B0-----:R-:W-:Y:S02]  /*2230*/  IMAD.MOV.U32 R0, RZ, RZ, R16 ;  /* 0x000000ffff007224 */ /* 0x001fe400078e0010 */
[----:B------:R-:W-:Y:S02]  /*2240*/  IMAD.MOV R15, RZ, RZ, -R15 ;  /* 0x000000ffff0f7224 */ /* 0x000fe400078e0a0f */
[----:B------:R-:W-:Y:S02]  /*2250*/  @!P1 IMAD.MOV R0, RZ, RZ, -R0 ;  /* 0x000000ffff009224 */ /* 0x000fe400078e0a00 */
[--C-:B------:R-:W-:Y:S02]  /*2260*/  @!P6 IMAD.IADD R6, R6, 0x1, -R2.reuse ;  /* 0x000000010606e824 */ /* 0x100fe400078e0a02 */
[----:B------:R-:W-:Y:S01]  /*2270*/  @!P3 IMAD.IADD R13, R13, 0x1, -R2 ;  /* 0x000000010d0db824 */ /* 0x000fe200078e0a02 */
[----:B------:R0:W-:Y:S01]  /*2280*/  STL [R1+0x98], R0 ;  /* 0x0000980001007387 */ /* 0x0001e20000100800 */
[----:B------:R-:W-:Y:S01]  /*2290*/  IMAD.MOV R18, RZ, RZ, -R18 ;  /* 0x000000ffff127224 */ /* 0x000fe200078e0a12 */
[----:B------:R-:W-:Y:S01]  /*22a0*/  ISETP.GT.U32.AND P6, PT, R2, R6, PT ;  /* 0x000000060200720c */ /* 0x000fe20003fc4070 */
[----:B------:R-:W-:-:S02]  /*22b0*/  IMAD.MOV R9, RZ, RZ, -R9 ;  /* 0x000000ffff097224 */ /* 0x000fc400078e0a09 */
[----:B------:R-:W-:Y:S01]  /*22c0*/  @!P0 IMAD.IADD R11, R11, 0x1, -R2 ;  /* 0x000000010b0b8824 */ /* 0x000fe200078e0a02 */
[----:B------:R-:W-:Y:S01]  /*22d0*/  ISETP.GE.AND P0, PT, R12, RZ, PT ;  /* 0x000000ff0c00720c */ /* 0x000fe20003f06270 */
[C---:B------:R-:W-:Y:S02]  /*22e0*/  IMAD R10, R2.reuse, R15, R10 ;  /* 0x0000000f020a7224 */ /* 0x040fe400078e020a */
[C---:B------:R-:W-:Y:S02]  /*22f0*/  IMAD R12, R2.reuse, R18, R17 ;  /* 0x00000012020c7224 */ /* 0x040fe400078e0211 */
[----:B0-----:R-:W-:Y:S02]  /*2300*/  IMAD.MOV.U32 R0, RZ, RZ, R13 ;  /* 0x000000ffff007224 */ /* 0x001fe400078e000d */
[C---:B------:R-:W-:Y:S01]  /*2310*/  IMAD R14, R2.reuse, R9, R14 ;  /* 0x00000009020e7224 */ /* 0x040fe200078e020e */
[----:B------:R-:W-:Y:S01]  /*2320*/  ISETP.GT.U32.AND P1, PT, R2, R12, PT ;  /* 0x0000000c0200720c */ /* 0x000fe20003f24070 */
[----:B------:R-:W-:-:S02]  /*2330*/  VIADD R9, R3, 0x90 ;  /* 0x0000009003097836 */ /* 0x000fc40000000000 */
[----:B------:R-:W-:Y:S01]  /*2340*/  @!P5 IMAD.MOV R0, RZ, RZ, -R0 ;  /* 0x000000ffff00d224 */ /* 0x000fe200078e0a00 */
[C---:B------:R-:W-:Y:S01]  /*2350*/  ISETP.GT.U32.AND P5, PT, R2.reuse, R10, PT ;  /* 0x0000000a0200720c */ /* 0x040fe20003fa4070 */
[----:B------:R-:W-:Y:S01]  /*2360*/  IMAD.MOV.U32 R16, RZ, RZ, R11 ;  /* 0x000000ffff107224 */ /* 0x000fe200078e000b */
[----:B------:R-:W-:Y:S01]  /*2370*/  ISETP.GT.U32.AND P3, PT, R2, R14, PT ;  /* 0x0000000e0200720c */ /* 0x000fe20003f64070 */
[----:B------:R-:W-:Y:S01]  /*2380*/  @!P6 IMAD.IADD R6, R6, 0x1, -R2 ;  /* 0x000000010606e824 */ /* 0x000fe200078e0a02 */
[----:B------:R-:W-:Y:S01]  /*2390*/  IABS R15, R9 ;  /* 0x00000009000f7213 */ /* 0x000fe20000000000 */
[----:B------:R-:W-:Y:S01]  /*23a0*/  @!P2 IMAD.MOV R16, RZ, RZ, -R16 ;  /* 0x000000ffff10a224 */ /* 0x000fe200078e0a10 */
[----:B------:R-:W-:Y:S01]  /*23b0*/  ISETP.GE.AND P2, PT, R5, RZ, PT ;  /* 0x000000ff0500720c */ /* 0x000fe20003f46270 */
[----:B------:R-:W-:Y:S01]  /*23c0*/  VIADD R5, R3, 0x8c ;  /* 0x0000008c03057836 */ /* 0x000fe20000000000 */
[----:B------:R-:W-:Y:S01]  /*23d0*/  ISETP.GE.AND P6, PT, R8, RZ, PT ;  /* 0x000000ff0800720c */ /* 0x000fe20003fc6270 */
[----:B------:R-:W-:Y:S01]  /*23e0*/  IMAD.MOV.U32 R11, RZ, RZ, R15 ;  /* 0x000000ffff0b7224 */ /* 0x000fe200078e000f */
[----:B------:R-:W-:Y:S01]  /*23f0*/  STL [R1+0x9c], R16 ;  /* 0x00009c1001007387 */ /* 0x000fe20000100800 */
[----:B------:R-:W-:Y:S01]  /*2400*/  @!P1 IMAD.IADD R12, R12, 0x1, -R2 ;  /* 0x000000010c0c9824 */ /* 0x000fe200078e0a02 */
[----:B------:R-:W-:Y:S01]  /*2410*/  IABS R15, R5 ;  /* 0x00000005000f7213 */ /* 0x000fe20000000000 */
[----:B------:R-:W-:Y:S01]  /*2420*/  IMAD.HI.U32 R13, R4, R11, RZ ;  /* 0x0000000b040d7227 */ /* 0x000fe200078e00ff */
[----:B------:R0:W-:Y:S01]  /*2430*/  STL [R1+0xa4], R0 ;  /* 0x0000a40001007387 */ /* 0x0001e20000100800 */
[----:B------:R-:W-:-:S02]  /*2440*/  ISETP.GE.AND P1, PT, R9, RZ, PT ;  /* 0x000000ff0900720c */ /* 0x000fc40003f26270 */
[--C-:B------:R-:W-:Y:S02]  /*2450*/  @!P5 IMAD.IADD R10, R10, 0x1, -R2.reuse ;  /* 0x000000010a0ad824 */ /* 0x100fe400078e0a02 */
[----:B------:R-:W-:Y:S01]  /*2460*/  @!P3 IMAD.IADD R14, R14, 0x1, -R2 ;  /* 0x000000010e0eb824 */ /* 0x000fe200078e0a02 */
[C---:B------:R-:W-:Y:S01]  /*2470*/  ISETP.GT.U32.AND P3, PT, R2.reuse, R12, PT ;  /* 0x0000000c0200720c */ /* 0x040fe20003f64070 */
[----:B------:R-:W-:Y:S02]  /*2480*/  IMAD.MOV R13, RZ, RZ, -R13 ;  /* 0x000000ffff0d7224 */ /* 0x000fe400078e0a0d */
[----:B------:R-:W-:Y:S01]  /*2490*/  VIADD R9, R3, 0x88 ;  /* 0x0000008803097836 */ /* 0x000fe20000000000 */
[C---:B------:R-:W-:Y:S01]  /*24a0*/  ISETP.GT.U32.AND P5, PT, R2.reuse, R14, PT ;  /* 0x0000000e0200720c */ /* 0x040fe20003fa4070 */
[----:B0-----:R-:W-:Y:S02]  /*24b0*/  IMAD.MOV.U32 R0, RZ, RZ, R6 ;  /* 0x000000ffff007224 */ /* 0x001fe400078e0006 */
[C---:B------:R-:W-:Y:S01]  /*24c0*/  IMAD R11, R2.reuse, R13, R11 ;  /* 0x0000000d020b7224 */ /* 0x040fe200078e020b */
[----:B------:R-:W-:Y:S01]  /*24d0*/  IABS R16, R9 ;  /* 0x0000000900107213 */ /* 0x000fe20000000000 */
[----:B------:R-:W-:Y:S01]  /*24e0*/  @!P4 IMAD.MOV R0, RZ, RZ, -R0 ;  /* 0x000000ffff00c224 */ /* 0x000fe200078e0a00 */
[----:B------:R-:W-:Y:S01]  /*24f0*/  ISETP.GT.U32.AND P4, PT, R2, R10, PT ;  /* 0x0000000a0200720c */ /* 0x000fe20003f84070 */
[----:B------:R-:W-:-:S03]  /*2500*/  IMAD.HI.U32 R13, R4, R15, RZ ;  /* 0x0000000f040d7227 */ /* 0x000fc600078e00ff */
[----:B------:R0:W-:Y:S01]  /*2510*/  STL [R1+0xa8], R0 ;  /* 0x0000a80001007387 */ /* 0x0001e20000100800 */
[C---:B------:R-:W-:Y:S02]  /*2520*/  VIADD R6, R3.reuse, 0x80 ;  /* 0x0000008003067836 */ /* 0x040fe40000000000 */
[----:B------:R-:W-:Y:S02]  /*2530*/  IMAD.MOV R13, RZ, RZ, -R13 ;  /* 0x000000ffff0d7224 */ /* 0x000fe400078e0a0d */
[----:B------:R-:W-:Y:S01]  /*2540*/  VIADD R8, R3, 0x84 ;  /* 0x0000008403087836 */ /* 0x000fe20000000000 */
[----:B------:R-:W-:Y:S01]  /*2550*/  IABS R17, R6 ;  /* 0x0000000600117213 */ /* 0x000fe20000000000 */
[----:B------:R-:W-:Y:S02]  /*2560*/  IMAD R15, R2, R13, R15 ;  /* 0x0000000d020f7224 */ /* 0x000fe400078e020f */
[--C-:B------:R-:W-:Y:S01]  /*2570*/  @!P4 IMAD.IADD R10, R10, 0x1, -R2.reuse ;  /* 0x000000010a0ac824 */ /* 0x100fe200078e0a02 */
[----:B------:R-:W-:Y:S01]  /*2580*/  ISETP.GE.AND P4, PT, R5, RZ, PT ;  /* 0x000000ff0500720c */ /* 0x000fe20003f86270 */
[--C-:B------:R-:W-:Y:S01]  /*2590*/  @!P3 IMAD.IADD R12, R12, 0x1, -R2.reuse ;  /* 0x000000010c0cb824 */ /* 0x100fe200078e0a02 */
[----:B------:R-:W-:Y:S01]  /*25a0*/  IABS R13, R8 ;  /* 0x00000008000d7213 */ /* 0x000fe20000000000 */
[----:B------:R-:W-:Y:S01]  /*25b0*/  @!P5 IMAD.IADD R14, R14, 0x1, -R2 ;  /* 0x000000010e0ed824 */ /* 0x000fe200078e0a02 */
[C---:B------:R-:W-:Y:S01]  /*25c0*/  ISETP.GT.U32.AND P5, PT, R2.reuse, R15, PT ;  /* 0x0000000f0200720c */ /* 0x040fe20003fa4070 */
[----:B------:R-:W-:Y:S01]  /*25d0*/  IMAD.MOV.U32 R5, RZ, RZ, R17 ;  /* 0x000000ffff057224 */ /* 0x000fe200078e0011 */
[----:B------:R-:W-:Y:S01]  /*25e0*/  ISETP.GT.U32.AND P3, PT, R2, R11, PT ;  /* 0x0000000b0200720c */ /* 0x000fe20003f64070 */
[----:B------:R-:W-:-:S04]  /*25f0*/  IMAD.HI.U32 R17, R4, R16, RZ ;  /* 0x0000001004117227 */ /* 0x000fc800078e00ff */
[----:B0-----:R-:W-:Y:S02]  /*2600*/  IMAD.MOV.U32 R0, RZ, RZ, R12 ;  /* 0x000000ffff007224 */ /* 0x001fe400078e000c */
[----:B------:R-:W-:-:S04]  /*2610*/  IMAD.HI.U32 R18, R4, R13, RZ ;  /* 0x0000000d04127227 */ /* 0x000fc800078e00ff */
[----:B------:R-:W-:Y:S02]  /*2620*/  IMAD.MOV R17, RZ, RZ, -R17 ;  /* 0x000000ffff117224 */ /* 0x000fe400078e0a11 */
[----:B------:R-:W-:Y:S02]  /*2630*/  @!P0 IMAD.MOV R0, RZ, RZ, -R0 ;  /* 0x000000ffff008224 */ /* 0x000fe400078e0a00 */
[----:B------:R-:W-:Y:S02]  /*2640*/  IMAD.MOV R12, RZ, RZ, -R18 ;  /* 0x000000ffff0c7224 */ /* 0x000fe400078e0a12 */
[C---:B------:R-:W-:Y:S01]  /*2650*/  IMAD R16, R2.reuse, R17, R16 ;  /* 0x0000001102107224 */ /* 0x040fe200078e0210 */
[----:B------:R0:W-:Y:S01]  /*2660*/  STL [R1+0xb8], R0 ;  /* 0x0000b80001007387 */ /* 0x0001e20000100800 */
[C---:B------:R-:W-:Y:S02]  /*2670*/  IMAD R13, R2.reuse, R12, R13 ;  /* 0x0000000c020d7224 */ /* 0x040fe400078e020d */
[----:B------:R-:W-:Y:S01]  /*2680*/  @!P2 IMAD.MOV R14, RZ, RZ, -R14 ;  /* 0x000000ffff0ea224 */ /* 0x000fe200078e0a0e */
[----:B------:R-:W-:Y:S01]  /*2690*/  ISETP.GT.U32.AND P2, PT, R2, R16, PT ;  /* 0x000000100200720c */ /* 0x000fe20003f44070 */
[----:B------:R-:W-:-:S02]  /*26a0*/  @!P5 IMAD.IADD R15, R15, 0x1, -R2 ;  /* 0x000000010f0fd824 */ /* 0x000fc400078e0a02 */
[----:B------:R-:W-:Y:S01]  /*26b0*/  @!P3 IMAD.IADD R11, R11, 0x1, -R2 ;  /* 0x000000010b0bb824 */ /* 0x000fe200078e0a02 */
[----:B------:R-:W-:Y:S01]  /*26c0*/  ISETP.GE.AND P3, PT, R9, RZ, PT ;  /* 0x000000ff0900720c */ /* 0x000fe20003f66270 */
[----:B------:R-:W-:Y:S01]  /*26d0*/  IMAD.HI.U32 R9, R4, R5, RZ ;  /* 0x0000000504097227 */ /* 0x000fe200078e00ff */
[C---:B------:R-:W-:Y:S01]  /*26e0*/  ISETP.GT.U32.AND P5, PT, R2.reuse, R15, PT ;  /* 0x0000000f0200720c */ /* 0x040fe20003fa4070 */
[----:B------:R-:W-:Y:S01]  /*26f0*/  STL [R1+0xac], R14 ;  /* 0x0000ac0e01007387 */ /* 0x000fe20000100800 */
[C---:B------:R-:W-:Y:S01]  /*2700*/  ISETP.GT.U32.AND P0, PT, R2.reuse, R11, PT ;  /* 0x0000000b0200720c */ /* 0x040fe20003f04070 */
[----:B0-----:R-:W-:Y:S02]  /*2710*/  IMAD.MOV.U32 R0, RZ, RZ, R10 ;  /* 0x000000ffff007224 */ /* 0x001fe400078e000a */
[----:B------:R-:W-:Y:S02]  /*2720*/  VIADD R17, R3, 0x7c ;  /* 0x0000007c03117836 */ /* 0x000fe40000000000 */
[----:B------:R-:W-:Y:S01]  /*2730*/  @!P6 IMAD.MOV R0, RZ, RZ, -R0 ;  /* 0x000000ffff00e224 */ /* 0x000fe200078e0a00 */
[----:B------:R-:W-:Y:S01]  /*2740*/  ISETP.GT.U32.AND P6, PT, R2, R13, PT ;  /* 0x0000000d0200720c */ /* 0x000fe20003fc4070 */
[----:B------:R-:W-:Y:S01]  /*2750*/  IMAD.MOV R9, RZ, RZ, -R9 ;  /* 0x000000ffff097224 */ /* 0x000fe200078e0a09 */
[----:B------:R-:W-:Y:S01]  /*2760*/  IABS R10, R17 ;  /* 0x00000011000a7213 */ /* 0x000fe20000000000 */
[--C-:B------:R-:W-:Y:S01]  /*2770*/  @!P2 IMAD.IADD R16, R16, 0x1, -R2.reuse ;  /* 0x000000011010a824 */ /* 0x100fe200078e0a02 */
[----:B------:R-:W-:Y:S01]  /*2780*/  ISETP.GE.AND P2, PT, R6, RZ, PT ;  /* 0x000000ff0600720c */ /* 0x000fe20003f46270 */
[----:B------:R-:W-:Y:S01]  /*2790*/  IMAD R5, R2, R9, R5 ;  /* 0x0000000902057224 */ /* 0x000fe200078e0205 */
[----:B------:R0:W-:Y:S01]  /*27a0*/  STL [R1+0xb0], R0 ;  /* 0x0000b00001007387 */ /* 0x0001e20000100800 */
[----:B------:R-:W-:-:S02]  /*27b0*/  @!P5 IMAD.IADD R15, R15, 0x1, -R2 ;  /* 0x000000010f0fd824 */ /* 0x000fc400078e0a02 */
[----:B------:R-:W-:Y:S01]  /*27c0*/  IMAD.HI.U32 R6, R4, R10, RZ ;  /* 0x0000000a04067227 */ /* 0x000fe200078e00ff */
[----:B------:R-:W-:-:S03]  /*27d0*/  ISETP.GT.U32.AND P5, PT, R2, R5, PT ;  /* 0x000000050200720c */ /* 0x000fc60003fa4070 */
[--C-:B------:R-:W-:Y:S01]  /*27e0*/  @!P6 IMAD.IADD R13, R13, 0x1, -R2.reuse ;  /* 0x000000010d0de824 */ /* 0x100fe200078e0a02 */
[----:B------:R-:W-:Y:S01]  /*27f0*/  ISETP.GT.U32.AND P6, PT, R2, R16, PT ;  /* 0x000000100200720c */ /* 0x000fe20003fc4070 */
[----:B------:R-:W-:Y:S01]  /*2800*/  @!P0 IMAD.IADD R11, R11, 0x1, -R2 ;  /* 0x000000010b0b8824 */ /* 0x000fe200078e0a02 */
[----:B------:R-:W-:Y:S01]  /*2810*/  ISETP.GE.AND P0, PT, R8, RZ, PT ;  /* 0x000000ff0800720c */ /* 0x000fe20003f06270 */
[----:B------:R-:W-:Y:S02]  /*2820*/  IMAD.MOV R6, RZ, RZ, -R6 ;  /* 0x000000ffff067224 */ /* 0x000fe400078e0a06 */
[----:B------:R-:W-:Y:S02]  /*2830*/  VIADD R8, R3, 0x78 ;  /* 0x0000007803087836 */ /* 0x000fe40000000000 */
[C---:B------:R-:W-:Y:S02]  /*2840*/  IMAD R10, R2.reuse, R6, R10 ;  /* 0x00000006020a7224 */ /* 0x040fe400078e020a */
[--C-:B------:R-:W-:Y:S01]  /*2850*/  @!P5 IMAD.IADD R5, R5, 0x1, -R2.reuse ;  /* 0x000000010505d824 */ /* 0x100fe200078e0a02 */
[----:B------:R-:W-:Y:S01]  /*2860*/  IABS R9, R8 ;  /* 0x0000000800097213 */ /* 0x000fe20000000000 */
[----:B0-----:R-:W-:Y:S01]  /*2870*/  IMAD.MOV.U32 R0, RZ, RZ, R11 ;  /* 0x000000ffff007224 */ /* 0x001fe200078e000b */
[----:B------:R-:W-:Y:S01]  /*2880*/  ISETP.GT.U32.AND P5, PT, R2, R13, PT ;  /* 0x0000000d0200720c */ /* 0x000fe20003fa4070 */
[----:B------:R-:W-:Y:S01]  /*2890*/  @!P6 IMAD.IADD R16, R16, 0x1, -R2 ;  /* 0x000000011010e824 */ /* 0x000fe200078e0a02 */
[----:B------:R-:W-:Y:S01]  /*28a0*/  ISETP.GT.U32.AND P6, PT, R2, R10, PT ;  /* 0x0000000a0200720c */ /* 0x000fe20003fc4070 */
[----:B------:R-:W-:-:S04]  /*28b0*/  IMAD.HI.U32 R11, R4, R9, RZ ;  /* 0x00000009040b7227 */ /* 0x000fc800078e00ff */
[C---:B------:R-:W-:Y:S02]  /*28c0*/  VIADD R14, R3.reuse, 0x74 ;  /* 0x00000074030e7836 */ /* 0x040fe40000000000 */
[----:B------:R-:W-:Y:S02]  /*28d0*/  IMAD.MOV R11, RZ, RZ, -R11 ;  /* 0x000000ffff0b7224 */ /* 0x000fe400078e0a0b */
[----:B------:R-:W-:Y:S01]  /*28e0*/  @!P1 IMAD.MOV R0, RZ, RZ, -R0 ;  /* 0x000000ffff009224 */ /* 0x000fe200078e0a00 */
[C---:B------:R-:W-:Y:S01]  /*28f0*/  ISETP.GT.U32.AND P1, PT, R2.reuse, R5, PT ;  /* 0x000000050200720c */ /* 0x040fe20003f24070 */
[----:B------:R-:W-:Y:S01]  /*2900*/  VIADD R6, R3, 0x70 ;  /* 0x0000007003067836 */ /* 0x000fe20000000000 */
[----:B------:R-:W-:Y:S01]  /*2910*/  IABS R19, R14 ;  /* 0x0000000e00137213 */ /* 0x000fe20000000000 */
[----:B------:R-:W-:Y:S01]  /*2920*/  IMAD R9, R2, R11, R9 ;  /* 0x0000000b02097224 */ /* 0x000fe200078e0209 */
[----:B------:R0:W-:Y:S01]  /*2930*/  STL [R1+0xb4], R0 ;  /* 0x0000b40001007387 */ /* 0x0001e20000100800 */
[--C-:B------:R-:W-:Y:S01]  /*2940*/  @!P6 IMAD.IADD R10, R10, 0x1, -R2.reuse ;  /* 0x000000010a0ae824 */ /* 0x100fe200078e0a02 */
[----:B------:R-:W-:Y:S01]  /*2950*/  IABS R12, R6 ;  /* 0x00000006000c7213 */ /* 0x000fe20000000000 */
[----:B------:R-:W-:Y:S01]  /*2960*/  @!P5 IMAD.IADD R13, R13, 0x1, -R2 ;  /* 0x000000010d0dd824 */ /* 0x000fe200078e0a02 */
[----:B------:R-:W-:Y:S01]  /*2970*/  ISETP.GT.U32.AND P5, PT, R2, R9, PT ;  /* 0x000000090200720c */ /* 0x000fe20003fa4070 */
[----:B------:R-:W-:Y:S01]  /*2980*/  IMAD.HI.U32 R20, R4, R19, RZ ;  /* 0x0000001304147227 */ /* 0x000fe200078e00ff */
[----:B------:R-:W-:-:S03]  /*2990*/  ISETP.GE.AND P6, PT, R8, RZ, PT ;  /* 0x000000ff0800720c */ /* 0x000fc60003fc6270 */
[----:B------:R-:W-:Y:S01]  /*29a0*/  @!P4 IMAD.MOV R15, RZ, RZ, -R15 ;  /* 0x000000ffff0fc224 */ /* 0x000fe200078e0a0f */
[----:B------:R-:W-:Y:S01]  /*29b0*/  ISETP.GT.U32.AND P4, PT, R2, R10, PT ;  /* 0x0000000a0200720c */ /* 0x000fe20003f84070 */
[----:B0-----:R-:W-:Y:S02]  /*29c0*/  IMAD.MOV.U32 R0, RZ, RZ, R16 ;  /* 0x000000ffff007224 */ /* 0x001fe400078e0010 */
[----:B------:R-:W-:Y:S01]  /*29d0*/  IMAD.MOV R20, RZ, RZ, -R20 ;  /* 0x000000ffff147224 */ /* 0x000fe200078e0a14 */
[----:B------:R-:W-:Y:S01]  /*29e0*/  STL [R1+0xa0], R15 ;  /* 0x0000a00f01007387 */ /* 0x000fe20000100800 */
[----:B------:R-:W-:-:S04]  /*29f0*/  IMAD.HI.U32 R18, R4, R12, RZ ;  /* 0x0000000c04127227 */ /* 0x000fc800078e00ff */
[----:B------:R-:W-:Y:S02]  /*2a00*/  @!P3 IMAD.MOV R0, RZ, RZ, -R0 ;  /* 0x000000ffff00b224 */ /* 0x000fe400078e0a00 */
[----:B------:R-:W-:Y:S01]  /*2a10*/  @!P1 IMAD.IADD R5, R5, 0x1, -R2 ;  /* 0x0000000105059824 */ /* 0x000fe200078e0a02 */
[----:B------:R-:W-:Y:S01]  /*2a20*/  ISETP.GE.AND P1, PT, R17, RZ, PT ;  /* 0x000000ff1100720c */ /* 0x000fe20003f26270 */
[C---:B------:R-:W-:Y:S01]  /*2a30*/  IMAD R8, R2.reuse, R20, R19 ;  /* 0x0000001402087224 */ /* 0x040fe200078e0213 */
[----:B------:R0:W-:Y:S01]  /*2a40*/  STL [R1+0x90], R0 ;  /* 0x0000900001007387 */ /* 0x0001e20000100800 */
[----:B------:R-:W-:Y:S02]  /*2a50*/  IMAD.MOV R18, RZ, RZ, -R18 ;  /* 0x000000ffff127224 */ /* 0x000fe400078e0a12 */
[----:B------:R-:W-:Y:S01]  /*2a60*/  VIADD R11, R3, 0x6c ;  /* 0x0000006c030b7836 */ /* 0x000fe20000000000 */
[----:B------:R-:W-:Y:S01]  /*2a70*/  ISETP.GT.U32.AND P3, PT, R2, R8, PT ;  /* 0x000000080200720c */ /* 0x000fe20003f64070 */
[----:B------:R-:W-:-:S02]  /*2a80*/  @!P5 IMAD.IADD R9, R9, 0x1, -R2 ;  /* 0x000000010909d824 */ /* 0x000fc400078e0a02 */
[----:B------:R-:W-:Y:S01]  /*2a90*/  @!P0 IMAD.MOV R13, RZ, RZ, -R13 ;  /* 0x000000ffff0d8224 */ /* 0x000fe200078e0a0d */
[----:B------:R-:W-:Y:S01]  /*2aa0*/  IABS R17, R11 ;  /* 0x0000000b00117213 */ /* 0x000fe20000000000 */
[----:B------:R-:W-:Y:S01]  /*2ab0*/  @!P4 IMAD.IADD R10, R10, 0x1, -R2 ;  /* 0x000000010a0ac824 */ /* 0x000fe200078e0a02 */
[C---:B------:R-:W-:Y:S01]  /*2ac0*/  ISETP.GT.U32.AND P5, PT, R2.reuse, R9, PT ;  /* 0x000000090200720c */ /* 0x040fe20003fa4070 */
[----:B0-----:R-:W-:Y:S01]  /*2ad0*/  IMAD.MOV.U32 R0, RZ, RZ, R5 ;  /* 0x000000ffff007224 */ /* 0x001fe200078e0005 */
[----:B------:R0:W-:Y:S01]  /*2ae0*/  STL [R1+0x84], R13 ;  /* 0x0000840d01007387 */ /* 0x0001e20000100800 */
[----:B------:R-:W-:Y:S01]  /*2af0*/  IMAD R5, R2, R18, R12 ;  /* 0x0000001202057224 */ /* 0x000fe200078e020c */
[----:B------:R-:W-:Y:S01]  /*2b00*/  ISETP.GE.AND P0, PT, R14, RZ, PT ;  /* 0x000000ff0e00720c */ /* 0x000fe20003f06270 */
[----:B------:R-:W-:Y:S01]  /*2b10*/  @!P2 IMAD.MOV R0, RZ, RZ, -R0 ;  /* 0x000000ffff00a224 */ /* 0x000fe200078e0a00 */
[----:B------:R-:W-:Y:S01]  /*2b20*/  ISETP.GE.AND P2, PT, R6, RZ, PT ;  /* 0x000000ff0600720c */ /* 0x000fe20003f46270 */
[C---:B------:R-:W-:Y:S01]  /*2b30*/  VIADD R6, R3.reuse, 0x68 ;  /* 0x0000006803067836 */ /* 0x040fe20000000000 */
[----:B------:R-:W-:Y:S01]  /*2b40*/  ISETP.GT.U32.AND P4, PT, R2, R5, PT ;  /* 0x000000050200720c */ /* 0x000fe20003f84070 */
[----:B------:R-:W-:Y:S01]  /*2b50*/  @!P3 IMAD.IADD R8, R8, 0x1, -R2 ;  /* 0x000000010808b824 */ /* 0x000fe200078e0a02 */
[----:B------:R1:W-:Y:S01]  /*2b60*/  STL [R1+0x80], R0 ;  /* 0x0000800001007387 */ /* 0x0003e20000100800 */
[----:B------:R-:W-:Y:S01]  /*2b70*/  VIADD R12, R3, 0x64 ;  /* 0x00000064030c7836 */ /* 0x000fe20000000000 */
[----:B------:R-:W-:Y:S01]  /*2b80*/  ISETP.GE.AND P3, PT, R6, RZ, PT ;  /* 0x000000ff0600720c */ /* 0x000fe20003f66270 */
[----:B0-----:R-:W-:-:S03]  /*2b90*/  IMAD.HI.U32 R13, R4, R17, RZ ;  /* 0x00000011040d7227 */ /* 0x001fc600078e00ff */
[----:B------:R-:W-:Y:S01]  /*2ba0*/  IABS R16, R12 ;  /* 0x0000000c00107213 */ /* 0x000fe20000000000 */
[----:B------:R-:W-:Y:S01]  /*2bb0*/  IMAD.MOV R14, RZ, RZ, -R13 ;  /* 0x000000ffff0e7224 */ /* 0x000fe200078e0a0d */
[----:B------:R-:W-:Y:S01]  /*2bc0*/  IABS R13, R6 ;  /* 0x00000006000d7213 */ /* 0x000fe20000000000 */
[----:B------:R-:W-:Y:S01]  /*2bd0*/  @!P5 IMAD.IADD R9, R9, 0x1, -R2 ;  /* 0x000000010909d824 */ /* 0x000fe200078e0a02 */
[----:B------:R-:W-:Y:S01]  /*2be0*/  ISETP.GE.AND P5, PT, R11, RZ, PT ;  /* 0x000000ff0b00720c */ /* 0x000fe20003fa6270 */
[----:B-1----:R-:W-:Y:S02]  /*2bf0*/  IMAD.MOV.U32 R0, RZ, RZ, R10 ;  /* 0x000000ffff007224 */ /* 0x002fe400078e000a */
[----:B------:R-:W-:Y:S01]  /*2c00*/  @!P4 IMAD.IADD R5, R5, 0x1, -R2 ;  /* 0x000000010505c824 */ /* 0x000fe200078e0a02 */
[----:B------:R-:W-:Y:S01]  /*2c10*/  ISETP.GT.U32.AND P4, PT, R2, R8, PT ;  /* 0x000000080200720c */ /* 0x000fe20003f84070 */
[----:B------:R-:W-:Y:S02]  /*2c20*/  @!P1 IMAD.MOV R0, RZ, RZ, -R0 ;  /* 0x000000ffff009224 */ /* 0x000fe400078e0a00 */
[----:B------:R-:W-:Y:S01]  /*2c30*/  IMAD.HI.U32 R10, R4, R13, RZ ;  /* 0x0000000d040a7227 */ /* 0x000fe200078e00ff */
[----:B------:R-:W-:-:S02]  /*2c40*/  ISETP.GT.U32.AND P1, PT, R2, R5, PT ;  /* 0x000000050200720c */ /* 0x000fc40003f24070 */
[----:B------:R0:W-:Y:S01]  /*2c50*/  STL [R1+0x70], R0 ;  /* 0x0000700001007387 */ /* 0x0001e20000100800 */
[----:B------:R-:W-:Y:S02]  /*2c60*/  IMAD R14, R2, R14, R17 ;  /* 0x0000000e020e7224 */ /* 0x000fe400078e0211 */
[C---:B------:R-:W-:Y:S02]  /*2c70*/  VIADD R11, R3.reuse, 0x60 ;  /* 0x00000060030b7836 */ /* 0x040fe40000000000 */
[C---:B------:R-:W-:Y:S02]  /*2c80*/  VIADD R6, R3.reuse, 0x5c ;  /* 0x0000005c03067836 */ /* 0x040fe40000000000 */
[----:B------:R-:W-:Y:S01]  /*2c90*/  @!P4 IMAD.IADD R8, R8, 0x1, -R2 ;  /* 0x000000010808c824 */ /* 0x000fe200078e0a02 */
[----:B------:R-:W-:Y:S01]  /*2ca0*/  IABS R17, R11 ;  /* 0x0000000b00117213 */ /* 0x000fe20000000000 */
[----:B------:R-:W-:Y:S01]  /*2cb0*/  VIADD R26, R3, 0x3c ;  /* 0x0000003c031a7836 */ /* 0x000fe20000000000 */
[----:B------:R-:W-:Y:S01]  /*2cc0*/  IABS R18, R6 ;  /* 0x0000000600127213 */ /* 0x000fe20000000000 */
[----:B0-----:R-:W-:-:S02]  /*2cd0*/  IMAD.MOV.U32 R0, RZ, RZ, R9 ;  /* 0x000000ffff007224 */ /* 0x001fc400078e0009 */
[----:B------:R-:W-:Y:S02]  /*2ce0*/  IMAD.MOV R9, RZ, RZ, -R10 ;  /* 0x000000ffff097224 */ /* 0x000fe400078e0a0a */
[----:B------:R-:W-:Y:S01]  /*2cf0*/  @!P6 IMAD.MOV R0, RZ, RZ, -R0 ;  /* 0x000000ffff00e224 */ /* 0x000fe200078e0a00 */
[C---:B------:R-:W-:Y:S01]  /*2d00*/  ISETP.GT.U32.AND P6, PT, R2.reuse, R14, PT ;  /* 0x0000000e0200720c */ /* 0x040fe20003fc4070 */
[----:B------:R-:W-:Y:S02]  /*2d10*/  IMAD R13, R2, R9, R13 ;  /* 0x00000009020d7224 */ /* 0x000fe400078e020d */
[----:B------:R-:W-:Y:S01]  /*2d20*/  IMAD.HI.U32 R9, R4, R16, RZ ;  /* 0x0000001004097227 */ /* 0x000fe200078e00ff */
[----:B------:R0:W-:Y:S02]  /*2d30*/  STL [R1+0x64], R0 ;  /* 0x0000640001007387 */ /* 0x0001e40000100800 */
[----:B------:R-:W-:Y:S01]  /*2d40*/  ISETP.GT.U32.AND P4, PT, R2, R13, PT ;  /* 0x0000000d0200720c */ /* 0x000fe20003f84070 */
[----:B------:R-:W-:Y:S01]  /*2d50*/  @!P1 IMAD.IADD R5, R5, 0x1, -R2 ;  /* 0x0000000105059824 */ /* 0x000fe200078e0a02 */
[----:B------:R-:W-:Y:S01]  /*2d60*/  ISETP.GE.AND P1, PT, R12, RZ, PT ;  /* 0x000000ff0c00720c */ /* 0x000fe20003f26270 */
[----:B------:R-:W-:-:S04]  /*2d70*/  IMAD.HI.U32 R10, R4, R17, RZ ;  /* 0x00000011040a7227 */ /* 0x000fc800078e00ff */
[----:B------:R-:W-:Y:S01]  /*2d80*/  @!P6 IMAD.IADD R14, R14, 0x1, -R2 ;  /* 0x000000010e0ee824 */ /* 0x000fe200078e0a02 */
[----:B------:R-:W-:Y:S01]  /*2d90*/  ISETP.GE.AND P6, PT, R11, RZ, PT ;  /* 0x000000ff0b00720c */ /* 0x000fe20003fc6270 */
[----:B0-----:R-:W-:Y:S02]  /*2da0*/  IMAD.MOV.U32 R0, RZ, RZ, R8 ;  /* 0x000000ffff007224 */ /* 0x001fe400078e0008 */
[----:B------:R-:W-:Y:S02]  /*2db0*/  IMAD.MOV R12, RZ, RZ, -R9 ;  /* 0x000000ffff0c7224 */ /* 0x000fe400078e0a09 */
[----:B------:R-:W-:Y:S01]  /*2dc0*/  @!P4 IMAD.IADD R13, R13, 0x1, -R2 ;  /* 0x000000010d0dc824 */ /* 0x000fe200078e0a02 */
[C---:B------:R-:W-:Y:S01]  /*2dd0*/  ISETP.GT.U32.AND P4, PT, R2.reuse, R14, PT ;  /* 0x0000000e0200720c */ /* 0x040fe20003f84070 */
[----:B------:R-:W-:Y:S02]  /*2de0*/  @!P0 IMAD.MOV R0, RZ, RZ, -R0 ;  /* 0x000000ffff008224 */ /* 0x000fe400078e0a00 */
[----:B------:R-:W-:Y:S01]  /*2df0*/  IMAD.MOV R10, RZ, RZ, -R10 ;  /* 0x000000ffff0a7224 */ /* 0x000fe200078e0a0a */
[C---:B------:R-:W-:Y:S01]  /*2e00*/  ISETP.GT.U32.AND P0, PT, R2.reuse, R13, PT ;  /* 0x0000000d0200720c */ /* 0x040fe20003f04070 */
[C---:B------:R-:W-:Y:S01]  /*2e10*/  IMAD R16, R2.reuse, R12, R16 ;  /* 0x0000000c02107224 */ /* 0x040fe200078e0210 */
[----:B------:R0:W-:Y:S01]  /*2e20*/  STL [R1+0x5c], R0 ;  /* 0x00005c0001007387 */ /* 0x0001e20000100800 */
[----:B------:R-:W-:-:S02]  /*2e30*/  IMAD R17, R2, R10, R17 ;  /* 0x0000000a02117224 */ /* 0x000fc400078e0211 */
[----:B------:R-:W-:-:S04]  /*2e40*/  IMAD.HI.U32 R9, R4, R18, RZ ;  /* 0x0000001204097227 */ /* 0x000fc800078e00ff */
[----:B------:R-:W-:Y:S01]  /*2e50*/  @!P4 IMAD.IADD R14, R14, 0x1, -R2 ;  /* 0x000000010e0ec824 */ /* 0x000fe200078e0a02 */
[C---:B------:R-:W-:Y:S01]  /*2e60*/  ISETP.GT.U32.AND P4, PT, R2.reuse, R17, PT ;  /* 0x000000110200720c */ /* 0x040fe20003f84070 */
[----:B------:R-:W-:Y:S02]  /*2e70*/  IMAD.MOV R9, RZ, RZ, -R9 ;  /* 0x000000ffff097224 */ /* 0x000fe400078e0a09 */
[----:B0-----:R-:W-:Y:S02]  /*2e80*/  IMAD.MOV.U32 R0, RZ, RZ, R5 ;  /* 0x000000ffff007224 */ /* 0x001fe400078e0005 */
[C---:B------:R-:W-:Y:S02]  /*2e90*/  IMAD R18, R2.reuse, R9, R18 ;  /* 0x0000000902127224 */ /* 0x040fe400078e0212 */
[----:B------:R-:W-:Y:S01]  /*2ea0*/  @!P2 IMAD.MOV R0, RZ, RZ, -R0 ;  /* 0x000000ffff00a224 */ /* 0x000fe200078e0a00 */
[----:B------:R-:W-:Y:S01]  /*2eb0*/  ISETP.GT.U32.AND P2, PT, R2, R16, PT ;  /* 0x000000100200720c */ /* 0x000fe20003f44070 */
[----:B------:R-:W-:-:S02]  /*2ec0*/  VIADD R8, R3, 0x58 ;  /* 0x0000005803087836 */ /* 0x000fc40000000000 */
[--C-:B------:R-:W-:Y:S01]  /*2ed0*/  @!P0 IMAD.IADD R13, R13, 0x1, -R2.reuse ;  /* 0x000000010d0d8824 */ /* 0x100fe200078e0a02 */
[----:B------:R-:W-:Y:S01]  /*2ee0*/  ISETP.GT.U32.AND P0, PT, R2, R18, PT ;  /* 0x000000120200720c */ /* 0x000fe20003f04070 */
[--C-:B------:R-:W-:Y:S01]  /*2ef0*/  @!P4 IMAD.IADD R17, R17, 0x1, -R2.reuse ;  /* 0x000000011111c824 */ /* 0x100fe200078e0a02 */
[----:B------:R-:W-:Y:S01]  /*2f00*/  IABS R19, R8 ;  /* 0x0000000800137213 */ /* 0x000fe20000000000 */
[C---:B------:R-:W-:Y:S01]  /*2f10*/  VIADD R12, R3.reuse, 0x54 ;  /* 0x00000054030c7836 */ /* 0x040fe20000000000 */
[----:B------:R0:W-:Y:S01]  /*2f20*/  STL [R1+0x7c], R0 ;  /* 0x00007c0001007387 */ /* 0x0001e20000100800 */
[----:B------:R-:W-:Y:S02]  /*2f30*/  VIADD R11, R3, 0x50 ;  /* 0x00000050030b7836 */ /* 0x000fe40000000000 */
[----:B------:R-:W-:Y:S01]  /*2f40*/  IMAD.HI.U32 R10, R4, R19, RZ ;  /* 0x00000013040a7227 */ /* 0x000fe200078e00ff */
[----:B------:R-:W-:Y:S02]  /*2f50*/  IABS R20, R12 ;  /* 0x0000000c00147213 */ /* 0x000fe40000000000 */
[----:B------:R-:W-:Y:S01]  /*2f60*/  IABS R21, R11 ;  /* 0x0000000b00157213 */ /* 0x000fe20000000000 */
[----:B------:R-:W-:Y:S01]  /*2f70*/  @!P2 IMAD.IADD R16, R16, 0x1, -R2 ;  /* 0x000000011010a824 */ /* 0x000fe200078e0a02 */
[----:B------:R-:W-:Y:S01]  /*2f80*/  ISETP.GE.AND P2, PT, R6, RZ, PT ;  /* 0x000000ff0600720c */ /* 0x000fe20003f46270 */
[----:B------:R-:W-:-:S02]  /*2f90*/  IMAD.MOV R10, RZ, RZ, -R10 ;  /* 0x000000ffff0a7224 */ /* 0x000fc400078e0a0a */
[----:B------:R-:W-:Y:S01]  /*2fa0*/  @!P0 IMAD.IADD R18, R18, 0x1, -R2 ;  /* 0x0000000112128824 */ /* 0x000fe200078e0a02 */
[C---:B------:R-:W-:Y:S01]  /*2fb0*/  ISETP.GT.U32.AND P4, PT, R2.reuse, R16, PT ;  /* 0x000000100200720c */ /* 0x040fe20003f84070 */
[C---:B------:R-:W-:Y:S01]  /*2fc0*/  IMAD R19, R2.reuse, R10, R19 ;  /* 0x0000000a02137224 */ /* 0x040fe200078e0213 */
[----:B------:R-:W-:Y:S01]  /*2fd0*/  ISETP.GT.U32.AND P0, PT, R2, R17, PT ;  /* 0x000000110200720c */ /* 0x000fe20003f04070 */
[----:B------:R-:W-:-:S04]  /*2fe0*/  IMAD.HI.U32 R6, R4, R20, RZ ;  /* 0x0000001404067227 */ /* 0x000fc800078e00ff */
[----:B------:R-:W-:Y:S02]  /*2ff0*/  IMAD.MOV R6, RZ, RZ, -R6 ;  /* 0x000000ffff067224 */ /* 0x000fe400078e0a06 */
[----:B------:R-:W-:-:S04]  /*3000*/  IMAD.HI.U32 R10, R4, R21, RZ ;  /* 0x00000015040a7227 */ /* 0x000fc800078e00ff */
[----:B------:R-:W-:Y:S01]  /*3010*/  @!P4 IMAD.IADD R16, R16, 0x1, -R2 ;  /* 0x000000011010c824 */ /* 0x000fe200078e0a02 */
[C---:B------:R-:W-:Y:S01]  /*3020*/  ISETP.GT.U32.AND P4, PT, R2.reuse, R19, PT ;  /* 0x000000130200720c */ /* 0x040fe20003f84070 */
[C---:B------:R-:W-:Y:S02]  /*3030*/  IMAD R20, R2.reuse, R6, R20 ;  /* 0x0000000602147224 */ /* 0x040fe400078e0214 */
[----:B------:R-:W-:Y:S02]  /*3040*/  IMAD.MOV R10, RZ, RZ, -R10 ;  /* 0x000000ffff0a7224 */ /* 0x000fe400078e0a0a */
[----:B------:R-:W-:Y:S02]  /*3050*/  VIADD R9, R3, 0x4c ;  /* 0x0000004c03097836 */ /* 0x000fe40000000000 */
[----:B------:R-:W-:Y:S01]  /*3060*/  @!P0 IMAD.IADD R17, R17, 0x1, -R2 ;  /* 0x0000000111118824 */ /* 0x000fe200078e0a02 */
[C---:B------:R-:W-:Y:S01]  /*3070*/  ISETP.GT.U32.AND P0, PT, R2.reuse, R20, PT ;  /* 0x000000140200720c */ /* 0x040fe20003f04070 */
[----:B------:R-:W-:Y:S01]  /*3080*/  IMAD R21, R2, R10, R21 ;  /* 0x0000000a02157224 */ /* 0x000fe200078e0215 */
[----:B------:R-:W-:Y:S01]  /*3090*/  IABS R5, R9 ;  /* 0x0000000900057213 */ /* 0x000fe20000000000 */
[----:B0-----:R-:W-:-:S02]  /*30a0*/  IMAD.MOV.U32 R0, RZ, RZ, R13 ;  /* 0x000000ffff007224 */ /* 0x001fc400078e000d */
[----:B------:R-:W-:Y:S02]  /*30b0*/  IMAD.MOV.U32 R15, RZ, RZ, R14 ;  /* 0x000000ffff0f7224 */ /* 0x000fe400078e000e */
[----:B------:R-:W-:Y:S01]  /*30c0*/  @!P4 IMAD.IADD R19, R19, 0x1, -R2 ;  /* 0x000000011313c824 */ /* 0x000fe200078e0a02 */
[----:B------:R-:W-:Y:S01]  /*30d0*/  ISETP.GT.U32.AND P4, PT, R2, R21, PT ;  /* 0x000000150200720c */ /* 0x000fe20003f84070 */
[----:B------:R-:W-:Y:S01]  /*30e0*/  @!P3 IMAD.MOV R0, RZ, RZ, -R0 ;  /* 0x000000ffff00b224 */ /* 0x000fe200078e0a00 */
[----:B------:R-:W-:Y:S01]  /*30f0*/  ISETP.GE.AND P3, PT, R8, RZ, PT ;  /* 0x000000ff0800720c */ /* 0x000fe20003f66270 */
[----:B------:R-:W-:Y:S01]  /*3100*/  @!P5 IMAD.MOV R15, RZ, RZ, -R15 ;  /* 0x000000ffff0fd224 */ /* 0x000fe200078e0a0f */
[----:B------:R-:W-:Y:S01]  /*3110*/  ISETP.GT.U32.AND P5, PT, R2, R18, PT ;  /* 0x000000120200720c */ /* 0x000fe20003fa4070 */
[----:B------:R-:W-:-:S03]  /*3120*/  IMAD.HI.U32 R8, R4, R5, RZ ;  /* 0x0000000504087227 */ /* 0x000fc600078e00ff */
[----:B------:R-:W-:Y:S01]  /*3130*/  STL [R1+0x48], R15 ;  /* 0x0000480f01007387 */ /* 0x000fe20000100800 */
[C---:B------:R-:W-:Y:S02]  /*3140*/  VIADD R6, R3.reuse, 0x48 ;  /* 0x0000004803067836 */ /* 0x040fe40000000000 */
[----:B------:R-:W-:Y:S01]  /*3150*/  @!P1 IMAD.MOV R16, RZ, RZ, -R16 ;  /* 0x000000ffff109224 */ /* 0x000fe200078e0a10 */
[----:B------:R-:W-:Y:S01]  /*3160*/  ISETP.GT.U32.AND P1, PT, R2, R19, PT ;  /* 0x000000130200720c */ /* 0x000fe20003f24070 */
[----:B------:R-:W-:Y:S01]  /*3170*/  IMAD.MOV R8, RZ, RZ, -R8 ;  /* 0x000000ffff087224 */ /* 0x000fe200078e0a08 */
[----:B------:R-:W-:Y:S01]  /*3180*/  IABS R23, R6 ;  /* 0x0000000600177213 */ /* 0x000fe20000000000 */
[--C-:B------:R-:W-:Y:S01]  /*3190*/  @!P0 IMAD.IADD R20, R20, 0x1, -R2.reuse ;  /* 0x0000000114148824 */ /* 0x100fe200078e0a02 */
[----:B------:R0:W-:Y:S01]  /*31a0*/  STL [R1], R0 ;  /* 0x0000000001007387 */ /* 0x0001e20000100800 */
[C---:B------:R-:W-:Y:S02]  /*31b0*/  IMAD R5, R2.reuse, R8, R5 ;  /* 0x0000000802057224 */ /* 0x040fe400078e0205 */
[----:B------:R-:W-:Y:S01]  /*31c0*/  VIADD R8, R3, 0x44 ;  /* 0x0000004403087836 */ /* 0x000fe20000000000 */
[----:B------:R-:W-:Y:S01]  /*31d0*/  ISETP.GT.U32.AND P0, PT, R2, R20, PT ;  /* 0x000000140200720c */ /* 0x000fe20003f04070 */
[----:B------:R-:W-:Y:S01]  /*31e0*/  @!P4 IMAD.IADD R21, R21, 0x1, -R2 ;  /* 0x000000011515c824 */ /* 0x000fe200078e0a02 */
[----:B------:R-:W-:Y:S01]  /*31f0*/  STL [R1+0x93c], R16 ;  /* 0x00093c1001007387 */ /* 0x000fe20000100800 */
[----:B------:R-:W-:Y:S01]  /*3200*/  IMAD.HI.U32 R10, R4, R23, RZ ;  /* 0x00000017040a7227 */ /* 0x000fe200078e00ff */
[----:B------:R-:W-:-:S02]  /*3210*/  IABS R24, R8 ;  /* 0x0000000800187213 */ /* 0x000fc40000000000 */
[C---:B------:R-:W-:Y:S01]  /*3220*/  ISETP.GT.U32.AND P4, PT, R2.reuse, R21, PT ;  /* 0x000000150200720c */ /* 0x040fe20003f84070 */
[----:B------:R-:W-:Y:S01]  /*3230*/  @!P6 IMAD.MOV R17, RZ, RZ, -R17 ;  /* 0x000000ffff11e224 */ /* 0x000fe200078e0a11 */
[----:B------:R-:W-:Y:S01]  /*3240*/  ISETP.GT.U32.AND P6, PT, R2, R5, PT ;  /* 0x000000050200720c */ /* 0x000fe20003fc4070 */
[----:B------:R-:W-:Y:S01]  /*3250*/  @!P5 IMAD.IADD R18, R18, 0x1, -R2 ;  /* 0x000000011212d824 */ /* 0x000fe200078e0a02 */
[----:B------:R-:W-:Y:S01]  /*3260*/  ISETP.GE.AND P5, PT, R12, RZ, PT ;  /* 0x000000ff0c00720c */ /* 0x000fe20003fa6270 */
[----:B------:R-:W-:Y:S01]  /*3270*/  IMAD.MOV R10, RZ, RZ, -R10 ;  /* 0x000000ffff0a7224 */ /* 0x000fe200078e0a0a */
[----:B------:R1:W-:Y:S01]  /*3280*/  STL [R1+0x940], R17 ;  /* 0x0009401101007387 */ /* 0x0003e20000100800 */
[----:B------:R-:W-:Y:S01]  /*3290*/  @!P2 IMAD.MOV R18, RZ, RZ, -R18 ;  /* 0x000000ffff12a224 */ /* 0x000fe200078e0a12 */
[----:B------:R-:W-:Y:S01]  /*32a0*/  ISETP.GE.AND P2, PT, R11, RZ, PT ;  /* 0x000000ff0b00720c */ /* 0x000fe20003f46270 */
[----:B------:R-:W-:Y:S01]  /*32b0*/  @!P1 IMAD.IADD R19, R19, 0x1, -R2 ;  /* 0x0000000113139824 */ /* 0x000fe200078e0a02 */
[----:B------:R-:W-:Y:S01]  /*32c0*/  ISETP.GE.AND P1, PT, R9, RZ, PT ;  /* 0x000000ff0900720c */ /* 0x000fe20003f26270 */
[----:B------:R-:W-:Y:S01]  /*32d0*/  IMAD R23, R2, R10, R23 ;  /* 0x0000000a02177224 */ /* 0x000fe200078e0217 */
[----:B------:R-:W-:Y:S01]  /*32e0*/  STL [R1+0x944], R18 ;  /* 0x0009441201007387 */ /* 0x000fe20000100800 */
[----:B------:R-:W-:-:S04]  /*32f0*/  IMAD.HI.U32 R9, R4, R24, RZ ;  /* 0x0000001804097227 */ /* 0x000fc800078e00ff */
[--C-:B------:R-:W-:Y:S01]  /*3300*/  @!P0 IMAD.IADD R20, R20, 0x1, -R2.reuse ;  /* 0x0000000114148824 */ /* 0x100fe200078e0a02 */
[----:B------:R-:W-:Y:S01]  /*3310*/  ISETP.GT.U32.AND P0, PT, R2, R23, PT ;  /* 0x000000170200720c */ /* 0x000fe20003f04070 */
[----:B------:R-:W-:Y:S02]  /*3320*/  IMAD.MOV R9, RZ, RZ, -R9 ;  /* 0x000000ffff097224 */ /* 0x000fe400078e0a09 */
[--C-:B------:R-:W-:Y:S02]  /*3330*/  @!P6 IMAD.IADD R5, R5, 0x1, -R2.reuse ;  /* 0x000000010505e824 */ /* 0x100fe400078e0a02 */
[----:B------:R-:W-:Y:S01]  /*3340*/  @!P4 IMAD.IADD R21, R21, 0x1, -R2 ;  /* 0x000000011515c824 */ /* 0x000fe200078e0a02 */
[----:B------:R-:W-:Y:S01]  /*3350*/  ISETP.GE.AND P4, PT, R8, RZ, PT ;  /* 0x000000ff0800720c */ /* 0x000fe20003f86270 */
[C---:B------:R-:W-:Y:S01]  /*3360*/  IMAD R24, R2.reuse, R9, R24 ;  /* 0x0000000902187224 */ /* 0x040fe200078e0218 */
[----:B------:R-:W-:Y:S01]  /*3370*/  ISETP.GT.U32.AND P6, PT, R2, R5, PT ;  /* 0x000000050200720c */ /* 0x000fe20003fc4070 */
[----:B------:R-:W-:-:S02]  /*3380*/  @!P2 IMAD.MOV R21, RZ, RZ, -R21 ;  /* 0x000000ffff15a224 */ /* 0x000fc400078e0a15 */
[----:B------:R-:W-:Y:S01]  /*3390*/  @!P3 IMAD.MOV R19, RZ, RZ, -R19 ;  /* 0x000000ffff13b224 */ /* 0x000fe200078e0a13 */
[----:B------:R-:W-:Y:S01]  /*33a0*/  ISETP.GT.U32.AND P2, PT, R2, R24, PT ;  /* 0x000000180200720c */ /* 0x000fe20003f44070 */
[----:B------:R-:W-:Y:S01]  /*33b0*/  @!P0 IMAD.IADD R23, R23, 0x1, -R2 ;  /* 0x0000000117178824 */ /* 0x000fe200078e0a02 */
[----:B------:R-:W-:Y:S01]  /*33c0*/  ISETP.GE.AND P3, PT, R6, RZ, PT ;  /* 0x000000ff0600720c */ /* 0x000fe20003f66270 */
[C---:B------:R-:W-:Y:S01]  /*33d0*/  VIADD R6, R3.reuse, 0x40 ;  /* 0x0000004003067836 */ /* 0x040fe20000000000 */
[----:B------:R-:W-:Y:S01]  /*33e0*/  STL [R1+0x948], R19 ;  /* 0x0009481301007387 */ /* 0x000fe20000100800 */
[----:B------:R-:W-:Y:S01]  /*33f0*/  @!P5 IMAD.MOV R20, RZ, RZ, -R20 ;  /* 0x000000ffff14d224 */ /* 0x000fe200078e0a14 */
[----:B------:R-:W-:Y:S01]  /*3400*/  ISETP.GT.U32.AND P5, PT, R2, R23, PT ;  /* 0x000000170200720c */ /* 0x000fe20003fa4070 */
[----:B------:R-:W-:Y:S01]  /*3410*/  VIADD R22, R3, 0x34 ;  /* 0x0000003403167836 */ /* 0x000fe20000000000 */
[----:B------:R-:W-:Y:S01]  /*3420*/  IABS R25, R6 ;  /* 0x0000000600197213 */ /* 0x000fe20000000000 */
[--C-:B------:R-:W-:Y:S01]  /*3430*/  @!P6 IMAD.IADD R5, R5, 0x1, -R2.reuse ;  /* 0x000000010505e824 */ /* 0x100fe200078e0a02 */
[----:B------:R-:W-:Y:S01]  /*3440*/  ISETP.GE.AND P6, PT, R26, RZ, PT ;  /* 0x000000ff1a00720c */ /* 0x000fe20003fc6270 */
[----:B------:R-:W-:Y:S01]  /*3450*/  VIADD R27, R3, 0x38 ;  /* 0x00000038031b7836 */ /* 0x000fe20000000000 */
[----:B------:R-:W-:Y:S01]  /*3460*/  ISETP.GE.AND P0, PT, R6, RZ, PT ;  /* 0x000000ff0600720c */ /* 0x000fe20003f06270 */
[----:B------:R-:W-:Y:S01]  /*3470*/  @!P2 IMAD.IADD R24, R24, 0x1, -R2 ;  /* 0x000000011818a824 */ /* 0x000fe200078e0a02 */
[----:B------:R-:W-:Y:S01]  /*3480*/  IABS R26, R26 ;  /* 0x0000001a001a7213 */ /* 0x000fe20000000000 */
[----:B------:R-:W-:Y:S01]  /*3490*/  IMAD.HI.U32 R6, R4, R25, RZ ;  /* 0x0000001904067227 */ /* 0x000fe200078e00ff */
[----:B------:R-:W-:Y:S02]  /*34a0*/  STL [R1+0x94c], R20 ;  /* 0x00094c1401007387 */ /* 0x000fe40000100800 */
[----:B------:R-:W-:Y:S01]  /*34b0*/  ISETP.GT.U32.AND P2, PT, R2, R24, PT ;  /* 0x000000180200720c */ /* 0x000fe20003f44070 */
[----:B0-----:R-:W-:Y:S01]  /*34c0*/  IMAD.MOV.U32 R0, RZ, RZ, R5 ;  /* 0x000000ffff007224 */ /* 0x001fe200078e0005 */
[----:B------:R-:W-:Y:S01]  /*34d0*/  STL [R1+0x950], R21 ;  /* 0x0009501501007387 */ /* 0x000fe20000100800 */
[----:B------:R-:W-:-:S04]  /*34e0*/  IMAD.HI.U32 R5, R4, R26, RZ ;  /* 0x0000001a04057227 */ /* 0x000fc800078e00ff */
[----:B------:R-:W-:Y:S02]  /*34f0*/  IMAD.MOV R6, RZ, RZ, -R6 ;  /* 0x000000ffff067224 */ /* 0x000fe400078e0a06 */
[----:B------:R-:W-:Y:S01]  /*3500*/  @!P5 IMAD.IADD R23, R23, 0x1, -R2 ;  /* 0x000000011717d824 */ /* 0x000fe200078e0a02 */
[----:B------:R-:W-:Y:S01]  /*3510*/  ISETP.GE.AND P5, PT, R22, RZ, PT ;  /* 0x000000ff1600720c */ /* 0x000fe20003fa6270 */
[----:B------:R-:W-:Y:S01]  /*3520*/  IMAD.MOV R5, RZ, RZ, -R5 ;  /* 0x000000ffff057224 */ /* 0x000fe200078e0a05 */
[----:B------:R-:W-:Y:S01]  /*3530*/  IABS R22, R22 ;  /* 0x0000001600167213 */ /* 0x000fe20000000000 */
[C---:B------:R-:W-:Y:S02]  /*3540*/  IMAD R25, R2.reuse, R6, R25 ;  /* 0x0000000602197224 */ /* 0x040fe400078e0219 */
[C---:B------:R-:W-:Y:S02]  /*3550*/  IMAD R26, R2.reuse, R5, R26 ;  /* 0x00000005021a7224 */ /* 0x040fe400078e021a */
[----:B------:R-:W-:Y:S01]  /*3560*/  @!P3 IMAD.MOV R23, RZ, RZ, -R23 ;  /* 0x000000ffff17b224 */ /* 0x000fe200078e0a17 */
[----:B------:R-:W-:Y:S01]  /*3570*/  ISETP.GT.U32.AND P3, PT, R2, R25, PT ;  /* 0x000000190200720c */ /* 0x000fe20003f64070 */
[----:B------:R-:W-:Y:S01]  /*3580*/  @!P2 IMAD.IADD R24, R24, 0x1, -R2 ;  /* 0x000000011818a824 */ /* 0x000fe200078e0a02 */
[----:B------:R-:W-:Y:S01]  /*3590*/  ISETP.GT.U32.AND P2, PT, R2, R26, PT ;  /* 0x0000001a0200720c */ /* 0x000fe20003f44070 */
[----:B------:R-:W-:Y:S01]  /*35a0*/  @!P1 IMAD.MOV R0, RZ, RZ, -R0 ;  /* 0x000000ffff009224 */ /* 0x000fe200078e0a00 */
[----:B------:R-:W-:Y:S01]  /*35b0*/  ISETP.GE.AND P1, PT, R27, RZ, PT ;  /* 0x000000ff1b00720c */ /* 0x000fe20003f26270 */
[----:B------:R-:W-:Y:S01]  /*35c0*/  IMAD.HI.U32 R5, R4, R22, RZ ;  /* 0x0000001604057227 */ /* 0x000fe200078e00ff */
[----:B------:R-:W-:-:S02]  /*35d0*/  IABS R27, R27 ;  /* 0x0000001b001b7213 */ /* 0x000fc40000000000 */
[----:B------:R-:W-:Y:S01]  /*35e0*/  STL [R1+0x954], R0 ;  /* 0x0009540001007387 */ /* 0x000fe20000100800 */
[----:B------:R-:W-:Y:S02]  /*35f0*/  IMAD.MOV R5, RZ, RZ, -R5 ;  /* 0x000000ffff057224 */ /* 0x000fe400078e0a05 */
[----:B-1----:R-:W-:Y:S01]  /*3600*/  VIADD R17, R3, 0x28 ;  /* 0x0000002803117836 */ /* 0x002fe20000000000 */
[----:B------:R-:W-:Y:S01]  /*3610*/  STL [R1+0x958], R23 ;  /* 0x0009581701007387 */ /* 0x000fe20000100800 */
[--C-:B------:R-:W-:Y:S02]  /*3620*/  @!P3 IMAD.IADD R25, R25, 0x1, -R2.reuse ;  /* 0x000000011919b824 */ /* 0x100fe400078e0a02 */
[----:B------:R-:W-:Y:S01]  /*3630*/  @!P2 IMAD.IADD R26, R26, 0x1, -R2 ;  /* 0x000000011a1aa824 */ /* 0x000fe200078e0a02 */
[----:B------:R-:W-:Y:S01]  /*3640*/  IABS R28, R17 ;  /* 0x00000011001c7213 */ /* 0x000fe20000000000 */
[----:B------:R-:W-:Y:S01]  /*3650*/  IMAD.HI.U32 R6, R4, R27, RZ ;  /* 0x0000001b04067227 */ /* 0x000fe200078e00ff */
[----:B------:R-:W-:-:S03]  /*3660*/  ISETP.GT.U32.AND P2, PT, R2, R25, PT ;  /* 0x000000190200720c */ /* 0x000fc60003f44070 */
[C---:B------:R-:W-:Y:S02]  /*3670*/  IMAD R22, R2.reuse, R5, R22 ;  /* 0x0000000502167224 */ /* 0x040fe400078e0216 */
[----:B------:R-:W-:Y:S02]  /*3680*/  IMAD.MOV R6, RZ, RZ, -R6 ;  /* 0x000000ffff067224 */ /* 0x000fe400078e0a06 */
[----:B------:R-:W-:Y:S02]  /*3690*/  VIADD R9, R3, 0x30 ;  /* 0x0000003003097836 */ /* 0x000fe40000000000 */
[----:B------:R-:W-:Y:S02]  /*36a0*/  IMAD R27, R2, R6, R27 ;  /* 0x00000006021b7224 */ /* 0x000fe400078e021b */
[----:B------:R-:W-:Y:S01]  /*36b0*/  IMAD.HI.U32 R6, R4, R28, RZ ;  /* 0x0000001c04067227 */ /* 0x000fe200078e00ff */
[----:B------:R-:W-:Y:S02]  /*36c0*/  IABS R15, R9 ;  /* 0x00000009000f7213 */ /* 0x000fe40000000000 */
[C---:B------:R-:W-:Y:S01]  /*36d0*/  ISETP.GT.U32.AND P3, PT, R2.reuse, R27, PT ;  /* 0x0000001b0200720c */ /* 0x040fe20003f64070 */
[----:B------:R-:W-:Y:S01]  /*36e0*/  @!P2 IMAD.IADD R25, R25, 0x1, -R2 ;  /* 0x000000011919a824 */ /* 0x000fe200078e0a02 */
[----:B------:R-:W-:Y:S01]  /*36f0*/  ISETP.GT.U32.AND P2, PT, R2, R22, PT ;  /* 0x000000160200720c */ /* 0x000fe20003f44070 */
[----:B------:R-:W-:-:S02]  /*3700*/  IMAD.MOV R6, RZ, RZ, -R6 ;  /* 0x000000ffff067224 */ /* 0x000fc400078e0a06 */
[----:B------:R-:W-:-:S04]  /*3710*/  IMAD.HI.U32 R5, R4, R15, RZ ;  /* 0x0000000f04057227 */ /* 0x000fc800078e00ff */
[----:B------:R-:W-:Y:S02]  /*3720*/  IMAD R28, R2, R6, R28 ;  /* 0x00000006021c7224 */ /* 0x000fe400078e021c */
[----:B------:R-:W-:Y:S02]  /*3730*/  VIADD R10, R3, 0x2c ;  /* 0x0000002c030a7836 */ /* 0x000fe40000000000 */
[----:B------:R-:W-:Y:S02]  /*3740*/  IMAD.MOV R5, RZ, RZ, -R5 ;  /* 0x000000ffff057224 */ /* 0x000fe400078e0a05 */
[----:B------:R-:W-:Y:S01]  /*3750*/  @!P2 IMAD.IADD R22, R22, 0x1, -R2 ;  /* 0x000000011616a824 */ /* 0x000fe200078e0a02 */
[C---:B------:R-:W-:Y:S01]  /*3760*/  ISETP.GT.U32.AND P2, PT, R2.reuse, R28, PT ;  /* 0x0000001c0200720c */ /* 0x040fe20003f44070 */
[----:B------:R-:W-:Y:S01]  /*3770*/  @!P4 IMAD.MOV R24, RZ, RZ, -R24 ;  /* 0x000000ffff18c224 */ /* 0x000fe200078e0a18 */
[----:B------:R-:W-:Y:S01]  /*3780*/  IABS R29, R10 ;  /* 0x0000000a001d7213 */ /* 0x000fe20000000000 */
[C---:B------:R-:W-:Y:S01]  /*3790*/  IMAD R15, R2.reuse, R5, R15 ;  /* 0x00000005020f7224 */ /* 0x040fe200078e020f */
[----:B------:R-:W-:Y:S01]  /*37a0*/  ISETP.GT.U32.AND P4, PT, R2, R26, PT ;  /* 0x0000001a0200720c */ /* 0x000fe20003f84070 */
[----:B------:R-:W-:Y:S01]  /*37b0*/  @!P0 IMAD.MOV R25, RZ, RZ, -R25 ;  /* 0x000000ffff198224 */ /* 0x000fe200078e0a19 */
[----:B------:R0:W-:Y:S01]  /*37c0*/  STL [R1+0x95c], R24 ;  /* 0x00095c1801007387 */ /* 0x0001e20000100800 */
[----:B------:R-:W-:Y:S01]  /*37d0*/  IMAD.HI.U32 R5, R4, R29, RZ ;  /* 0x0000001d04057227 */ /* 0x000fe200078e00ff */
[----:B------:R-:W-:-:S02]  /*37e0*/  ISETP.GT.U32.AND P0, PT, R2, R15, PT ;  /* 0x0000000f0200720c */ /* 0x000fc40003f04070 */
[----:B------:R-:W-:Y:S01]  /*37f0*/  STL [R1+0x960], R25 ;  /* 0x0009601901007387 */ /* 0x000fe20000100800 */
[----:B------:R-:W-:Y:S02]  /*3800*/  IMAD.MOV R5, RZ, RZ, -R5 ;  /* 0x000000ffff057224 */ /* 0x000fe400078e0a05 */
[--C-:B------:R-:W-:Y:S02]  /*3810*/  @!P2 IMAD.IADD R28, R28, 0x1, -R2.reuse ;  /* 0x000000011c1ca824 */ /* 0x100fe400078e0a02 */
[C---:B------:R-:W-:Y:S02]  /*3820*/  VIADD R16, R3.reuse, 0x24 ;  /* 0x0000002403107836 */ /* 0x040fe40000000000 */
[C---:B0-----:R-:W-:Y:S01]  /*3830*/  VIADD R24, R3.reuse, 0x20 ;  /* 0x0000002003187836 */ /* 0x041fe20000000000 */
[C---:B------:R-:W-:Y:S01]  /*3840*/  ISETP.GT.U32.AND P2, PT, R2.reuse, R28, PT ;  /* 0x0000001c0200720c */ /* 0x040fe20003f44070 */
[----:B------:R-:W-:Y:S01]  /*3850*/  IMAD R29, R2, R5, R29 ;  /* 0x00000005021d7224 */ /* 0x000fe200078e021d */
[----:B------:R-:W-:Y:S01]  /*3860*/  IABS R8, R16 ;  /* 0x0000001000087213 */ /* 0x000fe20000000000 */
[--C-:B------:R-:W-:Y:S01]  /*3870*/  @!P4 IMAD.IADD R26, R26, 0x1, -R2.reuse ;  /* 0x000000011a1ac824 */ /* 0x100fe200078e0a02 */
[----:B------:R-:W-:Y:S01]  /*3880*/  IABS R13, R24 ;  /* 0x00000018000d7213 */ /* 0x000fe20000000000 */
[----:B------:R-:W-:Y:S01]  /*3890*/  VIADD R21, R3, 0x1c ;  /* 0x0000001c03157836 */ /* 0x000fe20000000000 */
[C---:B------:R-:W-:Y:S01]  /*38a0*/  ISETP.GT.U32.AND P4, PT, R2.reuse, R29, PT ;  /* 0x0000001d0200720c */ /* 0x040fe20003f84070 */
[----:B------:R-:W-:Y:S01]  /*38b0*/  @!P0 IMAD.IADD R15, R15, 0x1, -R2 ;  /* 0x000000010f0f8824 */ /* 0x000fe200078e0a02 */
[----:B------:R-:W-:Y:S01]  /*38c0*/  ISETP.GT.U32.AND P0, PT, R2, R22, PT ;  /* 0x000000160200720c */ /* 0x000fe20003f04070 */
[----:B------:R-:W-:Y:S01]  /*38d0*/  IMAD.HI.U32 R5, R4, R13, RZ ;  /* 0x0000000d04057227 */ /* 0x000fe200078e00ff */
[----:B------:R-:W-:-:S03]  /*38e0*/  IABS R12, R21 ;  /* 0x00000015000c7213 */ /* 0x000fc60000000000 */
[----:B------:R-:W-:Y:S02]  /*38f0*/  IMAD.MOV R5, RZ, RZ, -R5 ;  /* 0x000000ffff057224 */ /* 0x000fe400078e0a05 */
[----:B------:R-:W-:-:S04]  /*3900*/  IMAD.HI.U32 R14, R4, R8, RZ ;  /* 0x00000008040e7227 */ /* 0x000fc800078e00ff */
[----:B------:R-:W-:Y:S02]  /*3910*/  IMAD R13, R2, R5, R13 ;  /* 0x00000005020d7224 */ /* 0x000fe400078e020d */
[----:B------:R-:W-:Y:S02]  /*3920*/  IMAD.MOV R14, RZ, RZ, -R14 ;  /* 0x000000ffff0e7224 */ /* 0x000fe400078e0a0e */
[----:B------:R-:W-:Y:S01]  /*3930*/  @!P2 IMAD.IADD R28, R28, 0x1, -R2 ;  /* 0x000000011c1ca824 */ /* 0x000fe200078e0a02 */
[----:B------:R-:W-:Y:S01]  /*3940*/  ISETP.GT.U32.AND P2, PT, R2, R13, PT ;  /* 0x0000000d0200720c */ /* 0x000fe20003f44070 */
[----:B------:R-:W-:-:S04]  /*3950*/  IMAD.HI.U32 R6, R4, R12, RZ ;  /* 0x0000000c04067227 */ /* 0x000fc800078e00ff */
[C---:B------:R-:W-:Y:S02]  /*3960*/  IMAD R14, R2.reuse, R14, R8 ;  /* 0x0000000e020e7224 */ /* 0x040fe400078e0208 */
[----:B------:R-:W-:Y:S01]  /*3970*/  @!P4 IMAD.IADD R29, R29, 0x1, -R2 ;  /* 0x000000011d1dc824 */ /* 0x000fe200078e0a02 */
[----:B------:R-:W-:Y:S01]  /*3980*/  ISETP.GT.U32.AND P4, PT, R2, R15, PT ;  /* 0x0000000f0200720c */ /* 0x000fe20003f84070 */
[----:B------:R-:W-:Y:S02]  /*3990*/  VIADD R20, R3, 0x18 ;  /* 0x0000001803147836 */ /* 0x000fe40000000000 */
[----:B------:R-:W-:Y:S02]  /*39a0*/  IMAD.MOV R5, RZ, RZ, -R6 ;  /* 0x000000ffff057224 */ /* 0x000fe400078e0a06 */
[----:B------:R-:W-:Y:S01]  /*39b0*/  @!P0 IMAD.IADD R22, R22, 0x1, -R2 ;  /* 0x0000000116168824 */ /* 0x000fe200078e0a02 */
[C---:B------:R-:W-:Y:S01]  /*39c0*/  ISETP.GT.U32.AND P0, PT, R2.reuse, R14, PT ;  /* 0x0000000e0200720c */ /* 0x040fe20003f04070 */
[----:B------:R-:W-:Y:S01]  /*39d0*/  @!P6 IMAD.MOV R26, RZ, RZ, -R26 ;  /* 0x000000ffff1ae224 */ /* 0x000fe200078e0a1a */
[C---:B------:R-:W-:Y:S01]  /*39e0*/  ISETP.GT.U32.AND P6, PT, R2.reuse, R29, PT ;  /* 0x0000001d0200720c */ /* 0x040fe20003fc4070 */
[----:B------:R-:W-:Y:S01]  /*39f0*/  @!P3 IMAD.IADD R27, R27, 0x1, -R2 ;  /* 0x000000011b1bb824 */ /* 0x000fe200078e0a02 */
[----:B------:R-:W-:Y:S01]  /*3a00*/  IABS R11, R20 ;  /* 0x00000014000b7213 */ /* 0x000fe20000000000 */
[C---:B------:R-:W-:Y:S01]  /*3a10*/  IMAD R12, R2.reuse, R5, R12 ;  /* 0x00000005020c7224 */ /* 0x040fe200078e020c */
[----:B------:R0:W-:Y:S01]  /*3a20*/  STL [R1+0x964], R26 ;  /* 0x0009641a01007387 */ /* 0x0001e20000100800 */
[----:B------:R-:W-:Y:S01]  /*3a30*/  @!P2 IMAD.IADD R13, R13, 0x1, -R2 ;  /* 0x000000010d0da824 */ /* 0x000fe200078e0a02 */
[C---:B------:R-:W-:Y:S01]  /*3a40*/  ISETP.GT.U32.AND P3, PT, R2.reuse, R27, PT ;  /* 0x0000001b0200720c */ /* 0x040fe20003f64070 */
[----:B------:R-:W-:Y:S01]  /*3a50*/  VIADD R19, R3, 0x14 ;  /* 0x0000001403137836 */ /* 0x000fe20000000000 */
[----:B------:R-:W-:Y:S01]  /*3a60*/  ISETP.GT.U32.AND P2, PT, R2, R12, PT ;  /* 0x0000000c0200720c */ /* 0x000fe20003f44070 */
[----:B------:R-:W-:-:S04]  /*3a70*/  IMAD.HI.U32 R8, R4, R11, RZ ;  /* 0x0000000b04087227 */ /* 0x000fc800078e00ff */
[----:B------:R-:W-:Y:S01]  /*3a80*/  @!P4 IMAD.IADD R15, R15, 0x1, -R2 ;  /* 0x000000010f0fc824 */ /* 0x000fe200078e0a02 */
[----:B------:R-:W-:Y:S01]  /*3a90*/  ISETP.GE.AND P4, PT, R10, RZ, PT ;  /* 0x000000ff0a00720c */ /* 0x000fe20003f86270 */
[----:B------:R-:W-:Y:S01]  /*3aa0*/  IMAD.MOV R6, RZ, RZ, -R8 ;  /* 0x000000ffff067224 */ /* 0x000fe200078e0a08 */
[----:B------:R-:W-:Y:S01]  /*3ab0*/  IABS R10, R19 ;  /* 0x00000013000a7213 */ /* 0x000fe20000000000 */
[--C-:B------:R-:W-:Y:S01]  /*3ac0*/  @!P0 IMAD.IADD R14, R14, 0x1, -R2.reuse ;  /* 0x000000010e0e8824 */ /* 0x100fe200078e0a02 */
[----:B------:R-:W-:Y:S01]  /*3ad0*/  ISETP.GE.AND P0, PT, R16, RZ, PT ;  /* 0x000000ff1000720c */ /* 0x000fe20003f06270 */
[----:B------:R-:W-:Y:S01]  /*3ae0*/  @!P6 IMAD.IADD R29, R29, 0x1, -R2 ;  /* 0x000000011d1de824 */ /* 0x000fe200078e0a02 */
[----:B------:R-:W-:Y:S01]  /*3af0*/  ISETP.GE.AND P6, PT, R17, RZ, PT ;  /* 0x000000ff1100720c */ /* 0x000fe20003fc6270 */
[----:B------:R-:W-:Y:S02]  /*3b00*/  VIADD R16, R3, 0x4 ;  /* 0x0000000403107836 */ /* 0x000fe40000000000 */
[----:B------:R-:W-:-:S02]  /*3b10*/  IMAD R11, R2, R6, R11 ;  /* 0x00000006020b7224 */ /* 0x000fc400078e020b */
[C---:B------:R-:W-:Y:S01]  /*3b20*/  VIADD R18, R3.reuse, 0x10 ;  /* 0x0000001003127836 */ /* 0x040fe20000000000 */
[----:B------:R-:W-:Y:S01]  /*3b30*/  IABS R23, R16 ;  /* 0x0000001000177213 */ /* 0x000fe20000000000 */
[----:B------:R-:W-:Y:S02]  /*3b40*/  VIADD R17, R3, 0xc ;  /* 0x0000000c03117836 */ /* 0x000fe40000000000 */
[----:B------:R-:W-:-:S03]  /*3b50*/  IMAD.HI.U32 R5, R4, R10, RZ ;  /* 0x0000000a04057227 */ /* 0x000fc600078e00ff */
[----:B------:R-:W-:Y:S01]  /*3b60*/  IABS R8, R17 ;  /* 0x0000001100087213 */ /* 0x000fe20000000000 */
[--C-:B------:R-:W-:Y:S01]  /*3b70*/  @!P3 IMAD.IADD R27, R27, 0x1, -R2.reuse ;  /* 0x000000011b1bb824 */ /* 0x100fe200078e0a02 */
[----:B------:R-:W-:Y:S01]  /*3b80*/  ISETP.GE.AND P3, PT, R9, RZ, PT ;  /* 0x000000ff0900720c */ /* 0x000fe20003f66270 */
[----:B------:R-:W-:Y:S01]  /*3b90*/  @!P2 IMAD.IADD R12, R12, 0x1, -R2 ;  /* 0x000000010c0ca824 */ /* 0x000fe200078e0a02 */
[----:B------:R-:W-:Y:S01]  /*3ba0*/  IABS R9, R18 ;  /* 0x0000001200097213 */ /* 0x000fe20000000000 */
[----:B------:R-:W-:Y:S01]  /*3bb0*/  IMAD.MOV R5, RZ, RZ, -R5 ;  /* 0x000000ffff057224 */ /* 0x000fe200078e0a05 */
[C---:B------:R-:W-:Y:S01]  /*3bc0*/  ISETP.GT.U32.AND P2, PT, R2.reuse, R11, PT ;  /* 0x0000000b0200720c */ /* 0x040fe20003f44070 */
[----:B------:R-:W-:Y:S01]  /*3bd0*/  @!P1 IMAD.MOV R27, RZ, RZ, -R27 ;  /* 0x000000ffff1b9224 */ /* 0x000fe200078e0a1b */
[C---:B------:R-:W-:Y:S01]  /*3be0*/  ISETP.GT.U32.AND P1, PT, R2.reuse, R14, PT ;  /* 0x0000000e0200720c */ /* 0x040fe20003f24070 */
[----:B0-----:R-:W-:Y:S02]  /*3bf0*/  IMAD.MOV.U32 R26, RZ, RZ, R23 ;  /* 0x000000ffff1a7224 */ /* 0x001fe400078e0017 */
[----:B------:R-:W-:Y:S01]  /*3c00*/  IMAD R10, R2, R5, R10 ;  /* 0x00000005020a7224 */ /* 0x000fe200078e020a */
[----:B------:R-:W-:Y:S01]  /*3c10*/  STL [R1+0x968], R27 ;  /* 0x0009681b01007387 */ /* 0x000fe20000100800 */
[----:B------:R-:W-:-:S02]  /*3c20*/  VIADD R0, R3, 0x8 ;  /* 0x0000000803007836 */ /* 0x000fc40000000000 */
[----:B------:R-:W-:-:S03]  /*3c30*/  IMAD.HI.U32 R23, R4, R9, RZ ;  /* 0x0000000904177227 */ /* 0x000fc600078e00ff */
[----:B------:R-:W-:Y:S01]  /*3c40*/  IABS R6, R0 ;  /* 0x0000000000067213 */ /* 0x000fe20000000000 */
[----:B------:R-:W-:-:S04]  /*3c50*/  IMAD.HI.U32 R5, R4, R8, RZ ;  /* 0x0000000804057227 */ /* 0x000fc800078e00ff */
[----:B------:R-:W-:Y:S02]  /*3c60*/  IMAD.MOV R23, RZ, RZ, -R23 ;  /* 0x000000ffff177224 */ /* 0x000fe400078e0a17 */
[----:B------:R-:W-:Y:S02]  /*3c70*/  IMAD.MOV R5, RZ, RZ, -R5 ;  /* 0x000000ffff057224 */ /* 0x000fe400078e0a05 */
[C---:B------:R-:W-:Y:S01]  /*3c80*/  IMAD R9, R2.reuse, R23, R9 ;  /* 0x0000001702097224 */ /* 0x040fe200078e0209 */
[----:B------:R-:W-:Y:S01]  /*3c90*/  IABS R23, R3 ;  /* 0x0000000300177213 */ /* 0x000fe20000000000 */
[C---:B------:R-:W-:Y:S02]  /*3ca0*/  IMAD R8, R2.reuse, R5, R8 ;  /* 0x0000000502087224 */ /* 0x040fe400078e0208 */
[----:B------:R-:W-:Y:S01]  /*3cb0*/  @!P2 IMAD.IADD R11, R11, 0x1, -R2 ;  /* 0x000000010b0ba824 */ /* 0x000fe200078e0a02 */
[----:B------:R-:W-:Y:S01]  /*3cc0*/  ISETP.GT.U32.AND P2, PT, R2, R13, PT ;  /* 0x0000000d0200720c */ /* 0x000fe20003f44070 */
[----:B------:R-:W-:-:S04]  /*3cd0*/  IMAD.HI.U32 R5, R4, R6, RZ ;  /* 0x0000000604057227 */ /* 0x000fc800078e00ff */
[----:B------:R-:W-:Y:S01]  /*3ce0*/  @!P1 IMAD.IADD R14, R14, 0x1, -R2 ;  /* 0x000000010e0e9824 */ /* 0x000fe200078e0a02 */
[----:B------:R-:W-:Y:S01]  /*3cf0*/  ISETP.GT.U32.AND P1, PT, R2, R8, PT ;  /* 0x000000080200720c */ /* 0x000fe20003f24070 */
[----:B------:R-:W-:-:S04]  /*3d00*/  IMAD.HI.U32 R25, R4, R26, RZ ;  /* 0x0000001a04197227 */ /* 0x000fc800078e00ff */
[----:B------:R-:W-:Y:S02]  /*3d10*/  IMAD.MOV R5, RZ, RZ, -R5 ;  /* 0x000000ffff057224 */ /* 0x000fe400078e0a05 */
[----:B------:R-:W-:-:S04]  /*3d20*/  IMAD.HI.U32 R4, R4, R23, RZ ;  /* 0x0000001704047227 */ /* 0x000fc800078e00ff */
[C---:B------:R-:W-:Y:S02]  /*3d30*/  IMAD R6, R2.reuse, R5, R6 ;  /* 0x0000000502067224 */ /* 0x040fe400078e0206 */
[----:B------:R-:W-:Y:S02]  /*3d40*/  IMAD.MOV R4, RZ, RZ, -R4 ;  /* 0x000000ffff047224 */ /* 0x000fe400078e0a04 */
[----:B------:R-:W-:Y:S01]  /*3d50*/  @!P5 IMAD.MOV R22, RZ, RZ, -R22 ;  /* 0x000000ffff16d224 */ /* 0x000fe200078e0a16 */
[C---:B------:R-:W-:Y:S01]  /*3d60*/  ISETP.GT.U32.AND P5, PT, R2.reuse, R11, PT ;  /* 0x0000000b0200720c */ /* 0x040fe20003fa4070 */
[----:B------:R-:W-:Y:S01]  /*3d70*/  @!P3 IMAD.MOV R15, RZ, RZ, -R15 ;  /* 0x000000ffff0fb224 */ /* 0x000fe200078e0a0f */
[C---:B------:R-:W-:Y:S01]  /*3d80*/  ISETP.GT.U32.AND P3, PT, R2.reuse, R12, PT ;  /* 0x0000000c0200720c */ /* 0x040fe20003f64070 */
[----:B------:R-:W-:Y:S01]  /*3d90*/  @!P6 IMAD.MOV R28, RZ, RZ, -R28 ;  /* 0x000000ffff1ce224 */ /* 0x000fe200078e0a1c */
[C---:B------:R-:W-:Y:S01]  /*3da0*/  ISETP.GT.U32.AND P6, PT, R2.reuse, R9, PT ;  /* 0x000000090200720c */ /* 0x040fe20003fc4070 */
[--C-:B------:R-:W-:Y:S01]  /*3db0*/  @!P2 IMAD.IADD R13, R13, 0x1, -R2.reuse ;  /* 0x000000010d0da824 */ /* 0x100fe200078e0a02 */
[C---:B------:R-:W-:Y:S01]  /*3dc0*/  ISETP.GT.U32.AND P2, PT, R2.reuse, R6, PT ;  /* 0x000000060200720c */ /* 0x040fe20003f44070 */
[----:B------:R-:W-:Y:S01]  /*3dd0*/  IMAD R4, R2, R4, R23 ;  /* 0x0000000402047224 */ /* 0x000fe200078e0217 */
[----:B------:R-:W-:Y:S01]  /*3de0*/  STL [R1+0x96c], R22 ;  /* 0x00096c1601007387 */ /* 0x000fe20000100800 */
[----:B------:R-:W-:-:S02]  /*3df0*/  @!P1 IMAD.IADD R8, R8, 0x1, -R2 ;  /* 0x0000000108089824 */ /* 0x000fc400078e0a02 */
[----:B------:R-:W-:Y:S01]  /*3e00*/  IMAD.MOV R25, RZ, RZ, -R25 ;  /* 0x000000ffff197224 */ /* 0x000fe200078e0a19 */
[C---:B------:R-:W-:Y:S01]  /*3e10*/  ISETP.GT.U32.AND P1, PT, R2.reuse, R4, PT ;  /* 0x000000040200720c */ /* 0x040fe20003f24070 */
[----:B------:R-:W-:Y:S01]  /*3e20*/  @!P4 IMAD.MOV R29, RZ, RZ, -R29 ;  /* 0x000000ffff1dc224 */ /* 0x000fe200078e0a1d */
[C---:B------:R-:W-:Y:S01]  /*3e30*/  ISETP.GT.U32.AND P4, PT, R2.reuse, R10, PT ;  /* 0x0000000a0200720c */ /* 0x040fe20003f84070 */
[----:B------:R-:W-:Y:S01]  /*3e40*/  IMAD R5, R2, R25, R26 ;  /* 0x0000001902057224 */ /* 0x000fe200078e021a */
[----:B------:R-:W-:Y:S01]  /*3e50*/  STL [R1+0x970], R15 ;  /* 0x0009700f01007387 */ /* 0x000fe20000100800 */
[--C-:B------:R-:W-:Y:S01]  /*3e60*/  @!P5 IMAD.IADD R11, R11, 0x1, -R2.reuse ;  /* 0x000000010b0bd824 */ /* 0x100fe200078e0a02 */
[----:B------:R-:W-:Y:S01]  /*3e70*/  ISETP.GE.AND P5, PT, R24, RZ, PT ;  /* 0x000000ff1800720c */ /* 0x000fe20003fa6270 */
[--C-:B------:R-:W-:Y:S01]  /*3e80*/  @!P3 IMAD.IADD R12, R12, 0x1, -R2.reuse ;  /* 0x000000010c0cb824 */ /* 0x100fe200078e0a02 */
[----:B------:R-:W-:Y:S01]  /*3e90*/  ISETP.GT.U32.AND P3, PT, R2, R5, PT ;  /* 0x000000050200720c */ /* 0x000fe20003f64070 */
[--C-:B------:R-:W-:Y:S01]  /*3ea0*/  @!P6 IMAD.IADD R9, R9, 0x1, -R2.reuse ;  /* 0x000000010909e824 */ /* 0x100fe200078e0a02 */
[----:B------:R-:W-:Y:S01]  /*3eb0*/  ISETP.GE.AND P6, PT, R21, RZ, PT ;  /* 0x000000ff1500720c */ /* 0x000fe20003fc6270 */
[--C-:B------:R-:W-:Y:S01]  /*3ec0*/  @!P2 IMAD.IADD R6, R6, 0x1, -R2.reuse ;  /* 0x000000010606a824 */ /* 0x100fe200078e0a02 */
[----:B------:R-:W-:Y:S01]  /*3ed0*/  ISETP.GE.AND P2, PT, R20, RZ, PT ;  /* 0x000000ff1400720c */ /* 0x000fe20003f46270 */
[--C-:B------:R-:W-:Y:S01]  /*3ee0*/  @!P1 IMAD.IADD R4, R4, 0x1, -R2.reuse ;  /* 0x0000000104049824 */ /* 0x100fe200078e0a02 */
[----:B------:R-:W-:Y:S01]  /*3ef0*/  STL [R1+0x974], R29 ;  /* 0x0009741d01007387 */ /* 0x000fe20000100800 */
[----:B------:R-:W-:Y:S01]  /*3f00*/  @!P4 IMAD.IADD R10, R10, 0x1, -R2 ;  /* 0x000000010a0ac824 */ /* 0x000fe200078e0a02 */
[C---:B------:R-:W-:Y:S01]  /*3f10*/  ISETP.GT.U32.AND P1, PT, R2.reuse, R6, PT ;  /* 0x000000060200720c */ /* 0x040fe20003f24070 */
[----:B------:R-:W-:Y:S01]  /*3f20*/  @!P0 IMAD.MOV R14, RZ, RZ, -R14 ;  /* 0x000000ffff0e8224 */ /* 0x000fe200078e0a0e */
[----:B------:R-:W-:Y:S01]  /*3f30*/  STL [R1+0x978], R28 ;  /* 0x0009781c01007387 */ /* 0x000fe20000100800 */
[----:B------:R-:W-:Y:S01]  /*3f40*/  @!P5 IMAD.MOV R13, RZ, RZ, -R13 ;  /* 0x000000ffff0dd224 */ /* 0x000fe200078e0a0d */
[C---:B------:R-:W-:Y:S01]  /*3f50*/  ISETP.GT.U32.AND P0, PT, R2.reuse, R10, PT ;  /* 0x0000000a0200720c */ /* 0x040fe20003f04070 */
[----:B------:R-:W-:Y:S01]  /*3f60*/  @!P3 IMAD.IADD R5, R5, 0x1, -R2 ;  /* 0x000000010505b824 */ /* 0x000fe200078e0a02 */
[C---:B------:R-:W-:Y:S01]  /*3f70*/  ISETP.GT.U32.AND P3, PT, R2.reuse, R9, PT ;  /* 0x000000090200720c */ /* 0x040fe20003f64070 */
[----:B------:R-:W-:Y:S01]  /*3f80*/  @!P6 IMAD.MOV R12, RZ, RZ, -R12 ;  /* 0x000000ffff0ce224 */ /* 0x000fe200078e0a0c */
[----:B------:R-:W-:Y:S01]  /*3f90*/  STL [R1+0x97c], R14 ;  /* 0x00097c0e01007387 */ /* 0x000fe20000100800 */
[----:B------:R-:W-:Y:S01]  /*3fa0*/  @!P2 IMAD.MOV R11, RZ, RZ, -R11 ;  /* 0x000000ffff0ba224 */ /* 0x000fe200078e0a0b */
[----:B------:R-:W-:-:S02]  /*3fb0*/  ISETP.GT.U32.AND P5, PT, R2, R8, PT ;  /* 0x000000080200720c */ /* 0x000fc40003fa4070 */
[----:B------:R-:W-:Y:S01]  /*3fc0*/  STL [R1+0x980], R13 ;  /* 0x0009800d01007387 */ /* 0x000fe20000100800 */
[--C-:B------:R-:W-:Y:S01]  /*3fd0*/  @!P1 IMAD.IADD R6, R6, 0x1, -R2.reuse ;  /* 0x0000000106069824 */ /* 0x100fe200078e0a02 */
[----:B------:R-:W-:Y:S02]  /*3fe0*/  ISETP.GE.AND P1, PT, R0, RZ, PT ;  /* 0x000000ff0000720c */ /* 0x000fe40003f26270 */
[----:B------:R-:W-:Y:S01]  /*3ff0*/  STL [R1+0x984], R12 ;  /* 0x0009840c01007387 */ /* 0x000fe20000100800 */
[--C-:B------:R-:W-:Y:S01]  /*4000*/  @!P0 IMAD.IADD R10, R10, 0x1, -R2.reuse ;  /* 0x000000010a0a8824 */ /* 0x100fe200078e0a02 */
[----:B------:R-:W-:Y:S01]  /*4010*/  ISETP.GE.AND P0, PT, R19, RZ, PT ;  /* 0x000000ff1300720c */ /* 0x000fe20003f06270 */
[--C-:B------:R-:W-:Y:S01]  /*4020*/  @!P3 IMAD.IADD R9, R9, 0x1, -R2.reuse ;  /* 0x000000010909b824 */ /* 0x100fe200078e0a02 */
[----:B------:R-:W-:Y:S01]  /*4030*/  STL [R1+0x988], R11 ;  /* 0x0009880b01007387 */ /* 0x000fe20000100800 */
[----:B------:R-:W-:Y:S02]  /*4040*/  ISETP.GE.AND P3, PT, R18, RZ, PT ;  /* 0x000000ff1200720c */ /* 0x000fe40003f66270 */
[C---:B------:R-:W-:Y:S01]  /*4050*/  ISETP.GT.U32.AND P6, PT, R2.reuse, R5, PT ;  /* 0x000000050200720c */ /* 0x040fe20003fc4070 */
[----:B------:R-:W4:Y:S01]  /*4060*/  LDL.LU R0, [R1+0x30] ;  /* 0x0000300001007983 */ /* 0x000f220000300800 */
[----:B------:R-:W-:Y:S01]  /*4070*/  ISETP.GT.U32.AND P2, PT, R2, R4, PT ;  /* 0x000000040200720c */ /* 0x000fe20003f44070 */
[----:B------:R-:W-:Y:S01]  /*4080*/  @!P5 IMAD.IADD R8, R8, 0x1, -R2 ;  /* 0x000000010808d824 */ /* 0x000fe200078e0a02 */
[----:B------:R-:W-:Y:S01]  /*4090*/  ISETP.GE.AND P5, PT, R17, RZ, PT ;  /* 0x000000ff1100720c */ /* 0x000fe20003fa6270 */
[----:B------:R-:W2:Y:S01]  /*40a0*/  LDL.LU R21, [R1+0x18] ;  /* 0x0000180001157983 */ /* 0x000ea20000300800 */
[----:B------:R-:W-:-:S03]  /*40b0*/  ISETP.GE.AND P4, PT, R3, RZ, PT ;  /* 0x000000ff0300720c */ /* 0x000fc60003f86270 */
[----:B------:R-:W3:Y:S04]  /*40c0*/  LDL.LU R20, [R1+0x14] ;  /* 0x0000140001147983 */ /* 0x000ee80000300800 */
[----:B------:R-:W5:Y:S04]  /*40d0*/  LDL.LU R19, [R1+0xc8] ;  /* 0x0000c80001137983 */ /* 0x000f680000300800 */
[----:B------:R-:W5:Y:S01]  /*40e0*/  LDL.LU R18, [R1+0xcc] ;  /* 0x0000cc0001127983 */ /* 0x000f620000300800 */
[--C-:B------:R-:W-:Y:S01]  /*40f0*/  @!P6 IMAD.IADD R5, R5, 0x1, -R2.reuse ;  /* 0x000000010505e824 */ /* 0x100fe200078e0a02 */
[----:B------:R-:W-:Y:S01]  /*4100*/  ISETP.GE.AND P6, PT, R16, RZ, PT ;  /* 0x000000ff1000720c */ /* 0x000fe20003fc6270 */
[----:B------:R-:W-:Y:S01]  /*4110*/  @!P2 IMAD.IADD R4, R4, 0x1, -R2 ;  /* 0x000000010404a824 */ /* 0x000fe200078e0a02 */
[----:B------:R-:W-:Y:S01]  /*4120*/  ISETP.NE.AND P2, PT, R7, RZ, PT ;  /* 0x000000ff0700720c */ /* 0x000fe20003f45270 */
[----:B------:R-:W-:Y:S01]  /*4130*/  @!P0 IMAD.MOV R10, RZ, RZ, -R10 ;  /* 0x000000ffff0a8224 */ /* 0x000fe200078e0a0a */
[----:B------:R-:W-:Y:S01]  /*4140*/  LOP3.LUT R7, RZ, R7, RZ, 0x33, !PT ;  /* 0x00000007ff077212 */ /* 0x000fe200078e33ff */
[----:B------:R-:W-:Y:S01]  /*4150*/  @!P3 IMAD.MOV R9, RZ, RZ, -R9 ;  /* 0x000000ffff09b224 */ /* 0x000fe200078e0a09 */
[----:B------:R-:W5:Y:S01]  /*4160*/  LDL.LU R17, [R1+0xd0] ;  /* 0x0000d00001117983 */ /* 0x000f620000300800 */
[----:B------:R-:W-:-:S02]  /*4170*/  @!P5 IMAD.MOV R8, RZ, RZ, -R8 ;  /* 0x000000ffff08d224 */ /* 0x000fc400078e0a08 */
[----:B------:R-:W-:Y:S01]  /*4180*/  @!P1 IMAD.MOV R6, RZ, RZ, -R6 ;  /* 0x000000ffff069224 */ /* 0x000fe200078e0a06 */
[----:B------:R-:W5:Y:S01]  /*4190*/  LDL.LU R16, [R1+0x10] ;  /* 0x0000100001107983 */ /* 0x000f620000300800 */
[----:B------:R-:W-:Y:S02]  /*41a0*/  @!P4 IMAD.MOV R4, RZ, RZ, -R4 ;  /* 0x000000ffff04c224 */ /* 0x000fe400078e0a04 */
[----:B------:R-:W-:Y:S01]  /*41b0*/  @!P6 IMAD.MOV R5, RZ, RZ, -R5 ;  /* 0x000000ffff05e224 */ /* 0x000fe200078e0a05 */
[----:B------:R-:W-:Y:S04]  /*41c0*/  STL [R1+0x98c], R10 ;  /* 0x00098c0a01007387 */ /* 0x000fe80000100800 */
[----:B------:R-:W-:Y:S04]  /*41d0*/  STL [R1+0x990], R9 ;  /* 0x0009900901007387 */ /* 0x000fe80000100800 */
[----:B------:R-:W-:Y:S04]  /*41e0*/  STL [R1+0x994], R8 ;  /* 0x0009940801007387 */ /* 0x000fe80000100800 */
[----:B------:R-:W-:Y:S04]  /*41f0*/  STL [R1+0x998], R6 ;  /* 0x0009980601007387 */ /* 0x000fe80000100800 */
[----:B------:R-:W-:Y:S04]  /*4200*/  STL [R1+0x99c], R5 ;  /* 0x00099c0501007387 */ /* 0x000fe80000100800 */
[----:B------:R-:W-:Y:S01]  /*4210*/  STL [R1+0x9a0], R4 ;  /* 0x0009a00401007387 */ /* 0x000fe20000100800 */
[----:B----4-:R-:W-:-:S02]  /*4220*/  SEL R0, R7, R0, !P2 ;  /* 0x0000000007007207 */ /* 0x010fc40005000000 */
[C---:B--2---:R-:W-:Y:S02]  /*4230*/  SEL R3, R7.reuse, R21, !P2 ;  /* 0x0000001507037207 */ /* 0x044fe40005000000 */
[----:B---3--:R-:W-:-:S03]  /*4240*/  SEL R2, R7, R20, !P2 ;  /* 0x0000001407027207 */ /* 0x008fc60005000000 */
[----:B------:R5:W-:Y:S04]  /*4250*/  STL [R1+0x9a4], R3 ;  /* 0x0009a40301007387 */ /* 0x000be80000100800 */
[----:B------:R0:W-:Y:S01]  /*4260*/  STL [R1+0x1c], R0 ;  /* 0x00001c0001007387 */ /* 0x0001e20000100800 */
[C---:B-----5:R-:W-:Y:S02]  /*4270*/  SEL R3, R7.reuse, R18, !P2 ;  /* 0x0000001207037207 */ /* 0x060fe40005000000 */
[C---:B0-----:R-:W-:Y:S01]  /*4280*/  SEL R0, R7.reuse, R19, !P2 ;  /* 0x0000001307007207 */ /* 0x041fe20005000000 */
[----:B------:R-:W-:Y:S04]  /*4290*/  STL [R1+0x18], R2 ;  /* 0x0000180201007387 */ /* 0x000fe80000100800 */
[----:B------:R-:W-:Y:S04]  /*42a0*/  STL [R1+0x28], R0 ;  /* 0x0000280001007387 */ /* 0x000fe80000100800 */
[----:B------:R0:W-:Y:S04]  /*42b0*/  STL [R1+0x30], R3 ;  /* 0x0000300301007387 */ /* 0x0001e80000100800 */
[----:B0-----:R-:W2:Y:S01]  /*42c0*/  LDL.LU R3, [R1+0x4] ;  /* 0x0000040001037983 */ /* 0x001ea20000300800 */
[----:B------:R-:W-:-:S02]  /*42d0*/  SEL R2, R7, R17, !P2 ;  /* 0x0000001107027207 */ /* 0x000fc40005000000 */
[----:B------:R-:W-:-:S03]  /*42e0*/  SEL R0, R7, R16, !P2 ;  /* 0x0000001007007207 */ /* 0x000fc60005000000 */
[----:B------:R-:W-:Y:S04]  /*42f0*/  STL [R1+0x44], R2 ;  /* 0x0000440201007387 */ /* 0x000fe80000100800 */
[----:B--2---:R0:W-:Y:S04]  /*4300*/  STL [R1+0x9a8], R3 ;  /* 0x0009a80301007387 */ /* 0x0041e80000100800 */
[----:B------:R-:W-:Y:S04]  /*4310*/  STL [R1+0x40], R0 ;  /* 0x0000400001007387 */ /* 0x000fe80000100800 */
[----:B0-----:R-:W2:Y:S04]  /*4320*/  LDL.LU R3, [R1+0x8] ;  /* 0x0000080001037983 */ /* 0x001ea80000300800 */
[----:B--2---:R0:W-:Y:S04]  /*4330*/  STL [R1+0x9ac], R3 ;  /* 0x0009ac0301007387 */ /* 0x0041e80000100800 */
[----:B0-----:R-:W2:Y:S04]  /*4340*/  LDL.LU R3, [R1+0xc4] ;  /* 0x0000c40001037983 */ /* 0x001ea80000300800 */
[----:B--2---:R0:W-:Y:S04]  /*4350*/  STL [R1+0x9b0], R3 ;  /* 0x0009b00301007387 */ /* 0x0041e80000100800 */
[----:B0-----:R-:W2:Y:S04]  /*4360*/  LDL.LU R3, [R1+0xc] ;  /* 0x00000c0001037983 */ /* 0x001ea80000300800 */
[----:B------:R-:W3:Y:S04]  /*4370*/  LDL.LU R4, [R1+0x58] ;  /* 0x0000580001047983 */ /* 0x000ee80000300800 */
[----:B------:R-:W4:Y:S04]  /*4380*/  LDL.LU R5, [R1+0x60] ;  /* 0x0000600001057983 */ /* 0x000f280000300800 */
[----:B------:R-:W5:Y:S04]  /*4390*/  LDL.LU R6, [R1+0x74] ;  /* 0x0000740001067983 */ /* 0x000f680000300800 */
[----:B------:R-:W3:Y:S04]  /*43a0*/  LDL.LU R8, [R1+0x78] ;  /* 0x0000780001087983 */ /* 0x000ee80000300800 */
        /* <DEDUP_REMOVED lines=22> */
[----:B------:R-:W3:Y:S01]  /*4510*/  LDL.LU R2, [R1] ;  /* 0x0000000001027983 */ /* 0x000ee20000300800 */
[----:B--2---:R-:W-:-:S05]  /*4520*/  SEL R3, R7, R3, !P2 ;  /* 0x0000000307037207 */ /* 0x004fca0005000000 */
[----:B------:R0:W-:Y:S04]  /*4530*/  STL [R1+0x3c], R3 ;  /* 0x00003c0301007387 */ /* 0x0001e80000100800 */
[----:B0-----:R-:W2:Y:S02]  /*4540*/  LDL.LU R3, [R1+0x9b0] ;  /* 0x0009b00001037983 */ /* 0x001ea40000300800 */
[----:B--2---:R-:W-:-:S05]  /*4550*/  SEL R3, R7, R3, !P2 ;  /* 0x0000000307037207 */ /* 0x004fca0005000000 */
[----:B------:R0:W-:Y:S04]  /*4560*/  STL [R1+0x54], R3 ;  /* 0x0000540301007387 */ /* 0x0001e80000100800 */
[----:B0-----:R-:W2:Y:S02]  /*4570*/  LDL.LU R3, [R1+0x9ac] ;  /* 0x0009ac0001037983 */ /* 0x001ea40000300800 */
[----:B--2---:R-:W-:-:S05]  /*4580*/  SEL R3, R7, R3, !P2 ;  /* 0x0000000307037207 */ /* 0x004fca0005000000 */
[----:B------:R0:W-:Y:S04]  /*4590*/  STL [R1+0x50], R3 ;  /* 0x0000500301007387 */ /* 0x0001e80000100800 */
[----:B0-----:R-:W2:Y:S01]  /*45a0*/  LDL.LU R3, [R1+0x9a8] ;  /* 0x0009a80001037983 */ /* 0x001ea20000300800 */
[C---:B---3--:R-:W-:Y:S02]  /*45b0*/  SEL R4, R7.reuse, R4, !P2 ;  /* 0x0000000407047207 */ /* 0x048fe40005000000 */
[C---:B----4-:R-:W-:Y:S02]  /*45c0*/  SEL R5, R7.reuse, R5, !P2 ;  /* 0x0000000507057207 */ /* 0x050fe40005000000 */
[C---:B-----5:R-:W-:Y:S02]  /*45d0*/  SEL R6, R7.reuse, R6, !P2 ;  /* 0x0000000607067207 */ /* 0x060fe40005000000 */
[----:B------:R-:W-:-:S02]  /*45e0*/  SEL R8, R7, R8, !P2 ;  /* 0x0000000807087207 */ /* 0x000fc40005000000 */
[C---:B------:R-:W-:Y:S02]  /*45f0*/  SEL R9, R7.reuse, R9, !P2 ;  /* 0x0000000907097207 */ /* 0x040fe40005000000 */
[C---:B------:R-:W-:Y:S02]  /*4600*/  SEL R10, R7.reuse, R10, !P2 ;  /* 0x0000000a070a7207 */ /* 0x040fe40005000000 */
[C---:B------:R-:W-:Y:S02]  /*4610*/  SEL R11, R7.reuse, R11, !P2 ;  /* 0x0000000b070b7207 */ /* 0x040fe40005000000 */
[C---:B------:R-:W-:Y:S02]  /*4620*/  SEL R12, R7.reuse, R12, !P2 ;  /* 0x0000000c070c7207 */ /* 0x040fe40005000000 */
[C---:B------:R-:W-:Y:S02]  /*4630*/  SEL R13, R7.reuse, R13, !P2 ;  /* 0x0000000d070d7207 */ /* 0x040fe40005000000 */
        /* <DEDUP_REMOVED lines=17> */
[----:B--2---:R-:W-:-:S05]  /*4750*/  SEL R3, R7, R3, !P2 ;  /* 0x0000000307037207 */ /* 0x004fca0005000000 */
[----:B------:R0:W-:Y:S04]  /*4760*/  STL [R1+0x4c], R3 ;  /* 0x00004c0301007387 */ /* 0x0001e80000100800 */
[----:B0-----:R-:W2:Y:S04]  /*4770*/  LDL.LU R3, [R1+0x9a4] ;  /* 0x0009a40001037983 */ /* 0x001ea80000300800 */
[----:B------:R0:W-:Y:S04]  /*4780*/  STL [R1+0x58], R4 ;  /* 0x0000580401007387 */ /* 0x0001e80000100800 */
[----:B0-----:R-:W3:Y:S04]  /*4790*/  LDL.LU R4, [R1+0x9a0] ;  /* 0x0009a00001047983 */ /* 0x001ee80000300800 */
[----:B------:R0:W-:Y:S04]  /*47a0*/  STL [R1+0x60], R5 ;  /* 0x0000600501007387 */ /* 0x0001e80000100800 */
[----:B0-----:R-:W4:Y:S04]  /*47b0*/  LDL.LU R5, [R1+0x99c] ;  /* 0x00099c0001057983 */ /* 0x001f280000300800 */
[----:B------:R0:W-:Y:S04]  /*47c0*/  STL [R1+0x68], R6 ;  /* 0x0000680601007387 */ /* 0x0001e80000100800 */
[----:B0-----:R-:W5:Y:S04]  /*47d0*/  LDL.LU R6, [R1+0x998] ;  /* 0x0009980001067983 */ /* 0x001f680000300800 */
[----:B------:R0:W-:Y:S04]  /*47e0*/  STL [R1+0x6c], R8 ;  /* 0x00006c0801007387 */ /* 0x0001e80000100800 */
[----:B0-----:R-:W2:Y:S04]  /*47f0*/  LDL.LU R8, [R1+0x994] ;  /* 0x0009940001087983 */ /* 0x001ea80000300800 */
        /* <DEDUP_REMOVED lines=43> */
[----:B0-----:R-:W3:Y:S01]  /*4ab0*/  LDL.LU R16, [R1+0x93c] ;  /* 0x00093c0001107983 */ /* 0x001ee20000300800 */
[----:B------:R-:W-:-:S05]  /*4ac0*/  SEL R2, R7, R2, !P2 ;  /* 0x0000000207027207 */ /* 0x000fca0005000000 */
[----:B------:R3:W-:Y:S01]  /*4ad0*/  STL [R1+0x70], R2 ;  /* 0x0000700201007387 */ /* 0x0007e20000100800 */
[C---:B--2---:R-:W-:Y:S02]  /*4ae0*/  SEL R17, R7.reuse, R17, !P2 ;  /* 0x0000001107117207 */ /* 0x044fe40005000000 */
[C---:B---3--:R-:W-:Y:S02]  /*4af0*/  SEL R2, R7.reuse, R16, !P2 ;  /* 0x0000001007027207 */ /* 0x048fe40005000000 */
[----:B------:R-:W-:-:S03]  /*4b00*/  SEL R16, R7, R18, !P2 ;  /* 0x0000001207107207 */ /* 0x000fc60005000000 */
[----:B------:R0:W-:Y:S04]  /*4b10*/  STL [R1+0x64], R2 ;  /* 0x0000640201007387 */ /* 0x0001e80000100800 */
[----:B------:R1:W-:Y:S01]  /*4b20*/  STL [R1+0x5c], R17 ;  /* 0x00005c1101007387 */ /* 0x0003e20000100800 */
[----:B0-----:R-:W-:-:S03]  /*4b30*/  SEL R2, R7, R19, !P2 ;  /* 0x0000001307027207 */ /* 0x001fc60005000000 */
[----:B------:R0:W-:Y:S01]  /*4b40*/  STL [R1+0x48], R16 ;  /* 0x0000481001007387 */ /* 0x0001e20000100800 */
[----:B-1----:R-:W-:-:S03]  /*4b50*/  SEL R17, R7, R20, !P2 ;  /* 0x0000001407117207 */ /* 0x002fc60005000000 */
[----:B------:R1:W-:Y:S04]  /*4b60*/  STL [R1+0x34], R2 ;  /* 0x0000340201007387 */ /* 0x0003e80000100800 */
[----:B------:R2:W-:Y:S01]  /*4b70*/  STL [R1+0x2c], R17 ;  /* 0x00002c1101007387 */ /* 0x0005e20000100800 */
[C---:B0-----:R-:W-:Y:S02]  /*4b80*/  SEL R16, R7.reuse, R21, !P2 ;  /* 0x0000001507107207 */ /* 0x041fe40005000000 */
[C---:B-1----:R-:W-:Y:S02]  /*4b90*/  SEL R2, R7.reuse, R0, !P2 ;  /* 0x0000000007027207 */ /* 0x042fe40005000000 */
[----:B------:R-:W3:Y:S01]  /*4ba0*/  LDL.LU R0, [R1+0x938] ;  /* 0x0009380001007983 */ /* 0x000ee20000300800 */
[----:B--2---:R-:W-:-:S03]  /*4bb0*/  SEL R17, R7, R23, !P2 ;  /* 0x0000001707117207 */ /* 0x004fc60005000000 */
[----:B------:R0:W-:Y:S04]  /*4bc0*/  STL [R1+0x24], R16 ;  /* 0x0000241001007387 */ /* 0x0001e80000100800 */
[----:B------:R1:W-:Y:S04]  /*4bd0*/  STL [R1+0x20], R2 ;  /* 0x0000200201007387 */ /* 0x0003e80000100800 */
[----:B------:R2:W-:Y:S01]  /*4be0*/  STL [R1+0x14], R17 ;  /* 0x0000141101007387 */ /* 0x0005e20000100800 */
[C---:B0-----:R-:W-:Y:S02]  /*4bf0*/  SEL R16, R7.reuse, R24, !P2 ;  /* 0x0000001807107207 */ /* 0x041fe40005000000 */
[----:B-1----:R-:W-:-:S03]  /*4c00*/  SEL R2, R7, R25, !P2 ;  /* 0x0000001907027207 */ /* 0x002fc60005000000 */
[----:B------:R0:W-:Y:S01]  /*4c10*/  STL [R1+0x10], R16 ;  /* 0x0000101001007387 */ /* 0x0001e20000100800 */
[----:B--2---:R-:W-:-:S03]  /*4c20*/  SEL R17, R7, R26, !P2 ;  /* 0x0000001a07117207 */ /* 0x004fc60005000000 */
[----:B------:R1:W-:Y:S04]  /*4c30*/  STL [R1+0xc], R2 ;  /* 0x00000c0201007387 */ /* 0x0003e80000100800 */
[----:B------:R-:W-:Y:S04]  /*4c40*/  STL [R1+0x8], R17 ;  /* 0x0000081101007387 */ /* 0x000fe80000100800 */
[----:B------:R-:W2:Y:S01]  /*4c50*/  LDL.LU R26, [R1+0x1c] ;  /* 0x00001c00011a7983 */ /* 0x000ea20000300800 */
[C---:B0-----:R-:W-:Y:S02]  /*4c60*/  SEL R16, R7.reuse, R27, !P2 ;  /* 0x0000001b07107207 */ /* 0x041fe40005000000 */
[----:B-1----:R-:W-:-:S03]  /*4c70*/  SEL R2, R7, R22, !P2 ;  /* 0x0000001607027207 */ /* 0x002fc60005000000 */
[----:B------:R0:W-:Y:S04]  /*4c80*/  STL [R1+0x4], R16 ;  /* 0x0000041001007387 */ /* 0x0001e80000100800 */
[----:B------:R-:W2:Y:S04]  /*4c90*/  LDL.LU R18, [R1+0x30] ;  /* 0x0000300001127983 */ /* 0x000ea80000300800 */
[----:B------:R1:W-:Y:S01]  /*4ca0*/  STL [R1], R2 ;  /* 0x0000000201007387 */ /* 0x0003e20000100800 */
[----:B0-----:R-:W0:Y:S03]  /*4cb0*/  LDC.64 R16, c[0x0][0x388] ;  /* 0x0000e200ff107b82 */ /* 0x001e260000000a00 */
[----:B------:R-:W2:Y:S01]  /*4cc0*/  LDL.LU R19, [R1+0x44] ;  /* 0x0000440001137983 */ /* 0x000ea20000300800 */
[----:B------:R-:W-:-:S03]  /*4cd0*/  SEL R29, R7, R29, !P2 ;  /* 0x0000001d071d7207 */ /* 0x000fc60005000000 */
[----:B------:R-:W2:Y:S01]  /*4ce0*/  LDL.LU R20, [R1+0x40] ;  /* 0x0000400001147983 */ /* 0x000ea20000300800 */
[----:B-1----:R-:W-:-:S03]  /*4cf0*/  SEL R2, R7, R15, !P2 ;  /* 0x0000000f07027207 */ /* 0x002fc60005000000 */
[----:B------:R-:W2:Y:S01]  /*4d00*/  LDL.LU R21, [R1+0x3c] ;  /* 0x00003c0001157983 */ /* 0x000ea20000300800 */
[----:B------:R-:W-:-:S03]  /*4d10*/  SEL R28, R7, R28, !P2 ;  /* 0x0000001c071c7207 */ /* 0x000fc60005000000 */
        /* <DEDUP_REMOVED lines=8> */
[----:B------:R-:W-:Y:S01]  /*4da0*/  STL [R1+0x8bc], R2 ;  /* 0x0008bc0201007387 */ /* 0x000fe20000100800 */
[----:B------:R-:W-:-:S03]  /*4db0*/  SEL R10, R7, R10, !P2 ;  /* 0x0000000a070a7207 */ /* 0x000fc60005000000 */
[----:B------:R-:W-:Y:S01]  /*4dc0*/  STL [R1+0x8c0], R29 ;  /* 0x0008c01d01007387 */ /* 0x000fe20000100800 */
[----:B------:R-:W-:-:S03]  /*4dd0*/  SEL R9, R7, R9, !P2 ;  /* 0x0000000907097207 */ /* 0x000fc60005000000 */
[----:B------:R-:W-:Y:S01]  /*4de0*/  STL [R1+0x8c4], R28 ;  /* 0x0008c41c01007387 */ /* 0x000fe20000100800 */
[----:B------:R-:W-:-:S03]  /*4df0*/  SEL R8, R7, R8, !P2 ;  /* 0x0000000807087207 */ /* 0x000fc60005000000 */
[----:B------:R-:W-:Y:S01]  /*4e00*/  STL [R1+0x8c8], R14 ;  /* 0x0008c80e01007387 */ /* 0x000fe20000100800 */
[----:B-----5:R-:W-:-:S03]  /*4e10*/  SEL R6, R7, R6, !P2 ;  /* 0x0000000607067207 */ /* 0x020fc60005000000 */
[----:B------:R-:W-:Y:S01]  /*4e20*/  STL [R1+0x8cc], R13 ;  /* 0x0008cc0d01007387 */ /* 0x000fe20000100800 */
[----:B----4-:R-:W-:-:S03]  /*4e30*/  SEL R5, R7, R5, !P2 ;  /* 0x0000000507057207 */ /* 0x010fc60005000000 */
[----:B------:R-:W-:Y:S01]  /*4e40*/  STL [R1+0x8d0], R12 ;  /* 0x0008d00c01007387 */ /* 0x000fe20000100800 */
[----:B------:R-:W-:-:S03]  /*4e50*/  SEL R4, R7, R4, !P2 ;  /* 0x0000000407047207 */ /* 0x000fc60005000000 */
[----:B------:R1:W-:Y:S04]  /*4e60*/  STL [R1+0x8d4], R11 ;  /* 0x0008d40b01007387 */ /* 0x0003e80000100800 */
[----:B-1----:R-:W4:Y:S04]  /*4e70*/  LDL.LU R11, [R1+0x18] ;  /* 0x00001800010b7983 */ /* 0x002f280000300800 */
[----:B------:R-:W-:Y:S04]  /*4e80*/  STL [R1+0x8d8], R10 ;  /* 0x0008d80a01007387 */ /* 0x000fe80000100800 */
[----:B------:R-:W-:Y:S04]  /*4e90*/  STL [R1+0x8dc], R9 ;  /* 0x0008dc0901007387 */ /* 0x000fe80000100800 */
[----:B------:R-:W-:Y:S04]  /*4ea0*/  STL [R1+0x8e0], R8 ;  /* 0x0008e00801007387 */ /* 0x000fe80000100800 */
[----:B------:R-:W-:Y:S04]  /*4eb0*/  STL [R1+0x8e4], R6 ;  /* 0x0008e40601007387 */ /* 0x000fe80000100800 */
[----:B------:R-:W-:Y:S04]  /*4ec0*/  STL [R1+0x8e8], R5 ;  /* 0x0008e80501007387 */ /* 0x000fe80000100800 */
[----:B------:R-:W-:Y:S04]  /*4ed0*/  STL [R1+0x8ec], R4 ;  /* 0x0008ec0401007387 */ /* 0x000fe80000100800 */
[----:B0-----:R-:W-:Y:S04]  /*4ee0*/  STL [R1+0x8f4], R16 ;  /* 0x0008f41001007387 */ /* 0x001fe80000100800 */
[----:B------:R-:W-:Y:S04]  /*4ef0*/  STL [R1+0x8f0], R17 ;  /* 0x0008f01101007387 */ /* 0x000fe80000100800 */
[----:B------:R-:W5:Y:S01]  /*4f00*/  LDL.LU R25, [R1+0x58] ;  /* 0x0000580001197983 */ /* 0x000f620000300800 */
[----:B---3--:R-:W-:-:S05]  /*4f10*/  IMAD R2, R0, UR6, RZ ;  /* 0x0000000600027c24 */ /* 0x008fca000f8e02ff */
[----:B------:R0:W-:Y:S01]  /*4f20*/  STL [R1+0xcc], R2 ;  /* 0x0000cc0201007387 */ /* 0x0001e20000100800 */
[----:B--2---:R-:W-:-:S03]  /*4f30*/  IMAD R0, R26, UR11, RZ ;  /* 0x0000000b1a007c24 */ /* 0x004fc6000f8e02ff */
[----:B------:R-:W2:Y:S04]  /*4f40*/  LDL.LU R26, [R1+0x60] ;  /* 0x00006000011a7983 */ /* 0x000ea80000300800 */
[----:B------:R-:W3:Y:S04]  /*4f50*/  LDL.LU R27, [R1+0x68] ;  /* 0x00006800011b7983 */ /* 0x000ee80000300800 */
[----:B------:R-:W3:Y:S04]  /*4f60*/  LDL.LU R12, [R1+0x6c] ;  /* 0x00006c00010c7983 */ /* 0x000ee80000300800 */
[----:B------:R-:W3:Y:S04]  /*4f70*/  LDL.LU R13, [R1+0x74] ;  /* 0x00007400010d7983 */ /* 0x000ee80000300800 */
[----:B------:R-:W3:Y:S04]  /*4f80*/  LDL.LU R14, [R1+0x78] ;  /* 0x00007800010e7983 */ /* 0x000ee80000300800 */
[----:B------:R-:W3:Y:S01]  /*4f90*/  LDL.LU R28, [R1+0x88] ;  /* 0x00008800011c7983 */ /* 0x000ee20000300800 */
[----:B------:R-:W-:-:S02]  /*4fa0*/  IMAD R3, R3, UR11, RZ ;  /* 0x0000000b03037c24 */ /* 0x000fc4000f8e02ff */
[----:B------:R-:W-:Y:S01]  /*4fb0*/  IMAD R18, R18, UR11, RZ ;  /* 0x0000000b12127c24 */ /* 0x000fe2000f8e02ff */
[----:B------:R-:W3:Y:S01]  /*4fc0*/  LDL.LU R29, [R1+0x8c] ;  /* 0x00008c00011d7983 */ /* 0x000ee20000300800 */
[----:B------:R-:W-:-:S03]  /*4fd0*/  IMAD R19, R19, UR11, RZ ;  /* 0x0000000b13137c24 */ /* 0x000fc6000f8e02ff */
[----:B0-----:R-:W3:Y:S01]  /*4fe0*/  LDL.LU R2, [R1+0x94] ;  /* 0x0000940001027983 */ /* 0x001ee20000300800 */
[----:B------:R-:W-:-:S03]  /*4ff0*/  IMAD R20, R20, UR11, RZ ;  /* 0x0000000b14147c24 */ /* 0x000fc6000f8e02ff */
[----:B------:R-:W-:Y:S01]  /*5000*/  STL [R1+0x8f8], R0 ;  /* 0x0008f80001007387 */ /* 0x000fe20000100800 */
[----:B------:R-:W-:-:S03]  /*5010*/  IMAD R21, R21, UR11, RZ ;  /* 0x0000000b15157c24 */ /* 0x000fc6000f8e02ff */
[----:B------:R0:W-:Y:S01]  /*5020*/  STL [R1+0x8fc], R3 ;  /* 0x0008fc0301007387 */ /* 0x0001e20000100800 */
[----:B------:R-:W-:Y:S02]  /*5030*/  IMAD R15, R15, UR11, RZ ;  /* 0x0000000b0f0f7c24 */ /* 0x000fe4000f8e02ff */
[----:B------:R-:W-:Y:S02]  /*5040*/  IMAD R22, R22, UR11, RZ ;  /* 0x0000000b16167c24 */ /* 0x000fe4000f8e02ff */
[----:B------:R-:W-:Y:S02]  /*5050*/  IMAD R23, R23, UR11, RZ ;  /* 0x0000000b17177c24 */ /* 0x000fe4000f8e02ff */
[----:B------:R-:W-:Y:S02]  /*5060*/  IMAD R24, R24, UR11, RZ ;  /* 0x0000000b18187c24 */ /* 0x000fe4000f8e02ff */
[----:B----4-:R-:W-:-:S05]  /*5070*/  IMAD R7, R11, UR11, RZ ;  /* 0x0000000b0b077c24 */ /* 0x010fca000f8e02ff */
[----:B------:R-:W-:Y:S04]  /*5080*/  STL [R1+0x900], R7 ;  /* 0x0009000701007387 */ /* 0x000fe80000100800 */
[----:B------:R-:W-:Y:S04]  /*5090*/  STL [R1+0x904], R15 ;  /* 0x0009040f01007387 */ /* 0x000fe80000100800 */
[----:B------:R-:W-:Y:S04]  /*50a0*/  STL [R1+0x908], R18 ;  /* 0x0009081201007387 */ /* 0x000fe80000100800 */
[----:B------:R-:W-:Y:S04]  /*50b0*/  STL [R1+0x90c], R19 ;  /* 0x00090c1301007387 */ /* 0x000fe80000100800 */
[----:B------:R-:W-:Y:S04]  /*50c0*/  STL [R1+0x910], R20 ;  /* 0x0009101401007387 */ /* 0x000fe80000100800 */
[----:B------:R-:W-:Y:S04]  /*50d0*/  STL [R1+0x914], R21 ;  /* 0x0009141501007387 */ /* 0x000fe80000100800 */
[----:B------:R-:W-:Y:S04]  /*50e0*/  STL [R1+0x918], R22 ;  /* 0x0009181601007387 */ /* 0x000fe80000100800 */
[----:B------:R-:W-:Y:S01]  /*50f0*/  STL [R1+0x91c], R23 ;  /* 0x00091c1701007387 */ /* 0x000fe20000100800 */
[----:B-----5:R-:W-:-:S03]  /*5100*/  IMAD R25, R25, UR11, RZ ;  /* 0x0000000b19197c24 */ /* 0x020fc6000f8e02ff */
[----:B------:R-:W-:Y:S04]  /*5110*/  STL [R1+0x920], R24 ;  /* 0x0009201801007387 */ /* 0x000fe80000100800 */
[----:B------:R-:W-:Y:S01]  /*5120*/  STL [R1+0x924], R25 ;  /* 0x0009241901007387 */ /* 0x000fe20000100800 */
[----:B--2---:R-:W-:Y:S02]  /*5130*/  IMAD R26, R26, UR11, RZ ;  /* 0x0000000b1a1a7c24 */ /* 0x004fe4000f8e02ff */
[----:B---3--:R-:W-:-:S03]  /*5140*/  IMAD R27, R27, UR11, RZ ;  /* 0x0000000b1b1b7c24 */ /* 0x008fc6000f8e02ff */
[----:B------:R-:W-:Y:S01]  /*5150*/  STL [R1+0x928], R26 ;  /* 0x0009281a01007387 */ /* 0x000fe20000100800 */
[----:B------:R-:W-:-:S03]  /*5160*/  IMAD R4, R12, UR11, RZ ;  /* 0x0000000b0c047c24 */ /* 0x000fc6000f8e02ff */
[----:B------:R-:W-:Y:S01]  /*5170*/  STL [R1+0x92c], R27 ;  /* 0x00092c1b01007387 */ /* 0x000fe20000100800 */
[----:B0-----:R-:W-:-:S03]  /*5180*/  IMAD R3, R13, UR11, RZ ;  /* 0x0000000b0d037c24 */ /* 0x001fc6000f8e02ff */
[----:B------:R0:W-:Y:S01]  /*5190*/  STL [R1+0x18], R4 ;  /* 0x0000180401007387 */ /* 0x0001e20000100800 */
[----:B------:R-:W-:-:S03]  /*51a0*/  IMAD R0, R14, UR11, RZ ;  /* 0x0000000b0e007c24 */ /* 0x000fc6000f8e02ff */
[----:B------:R1:W-:Y:S01]  /*51b0*/  STL [R1+0x1c], R3 ;  /* 0x00001c0301007387 */ /* 0x0003e20000100800 */
[----:B0-----:R-:W-:-:S03]  /*51c0*/  IMAD R4, R28, UR11, RZ ;  /* 0x0000000b1c047c24 */ /* 0x001fc6000f8e02ff */
[----:B------:R0:W-:Y:S04]  /*51d0*/  STL [R1+0x28], R0 ;  /* 0x0000280001007387 */ /* 0x0001e80000100800 */
[----:B------:R-:W-:Y:S04]  /*51e0*/  STL [R1+0x30], R4 ;  /* 0x0000300401007387 */ /* 0x000fe80000100800 */
[----:B------:R-:W2:Y:S01]  /*51f0*/  LDL.LU R27, [R1+0xa4] ;  /* 0x0000a400011b7983 */ /* 0x000ea20000300800 */
[----:B-1----:R-:W-:Y:S02]  /*5200*/  IMAD R3, R29, UR11, RZ ;  /* 0x0000000b1d037c24 */ /* 0x002fe4000f8e02ff */
[----:B0-----:R-:W-:-:S03]  /*5210*/  IMAD R0, R2, UR11, RZ ;  /* 0x0000000b02007c24 */ /* 0x001fc6000f8e02ff */
[----:B------:R-:W-:Y:S04]  /*5220*/  STL [R1+0x38], R3 ;  /* 0x0000380301007387 */ /* 0x000fe80000100800 */
[----:B--2---:R0:W-:Y:S04]  /*5230*/  STL [R1+0x930], R27 ;  /* 0x0009301b01007387 */ /* 0x0041e80000100800 */
[----:B------:R-:W-:Y:S04]  /*5240*/  STL [R1+0x3c], R0 ;  /* 0x00003c0001007387 */ /* 0x000fe80000100800 */
        /* <DEDUP_REMOVED lines=31> */
[----:B--2---:R-:W-:-:S05]  /*5440*/  IMAD R27, R27, UR11, RZ ;  /* 0x0000000b1b1b7c24 */ /* 0x004fca000f8e02ff */
[----:B------:R0:W-:Y:S04]  /*5450*/  STL [R1+0x40], R27 ;  /* 0x0000401b01007387 */ /* 0x0001e80000100800 */
[----:B0-----:R-:W2:Y:S02]  /*5460*/  LDL.LU R27, [R1+0x934] ;  /* 0x00093400011b7983 */ /* 0x001ea40000300800 */
[----:B--2---:R-:W-:-:S05]  /*5470*/  IMAD R27, R27, UR11, RZ ;  /* 0x0000000b1b1b7c24 */ /* 0x004fca000f8e02ff */
[----:B------:R0:W-:Y:S04]  /*5480*/  STL [R1+0x44], R27 ;  /* 0x0000441b01007387 */ /* 0x0001e80000100800 */
[----:B0-----:R-:W2:Y:S01]  /*5490*/  LDL.LU R27, [R1+0x930] ;  /* 0x00093000011b7983 */ /* 0x001ea20000300800 */
[----:B---3--:R-:W-:Y:S02]  /*54a0*/  IMAD R26, R26, UR11, RZ ;  /* 0x0000000b1a1a7c24 */ /* 0x008fe4000f8e02ff */
[----:B----4-:R-:W-:Y:S02]  /*54b0*/  IMAD R25, R25, UR11, RZ ;  /* 0x0000000b19197c24 */ /* 0x010fe4000f8e02ff */
[----:B-----5:R-:W-:Y:S02]  /*54c0*/  IMAD R24, R24, UR11, RZ ;  /* 0x0000000b18187c24 */ /* 0x020fe4000f8e02ff */
[----:B------:R-:W-:-:S02]  /*54d0*/  IMAD R23, R23, UR11, RZ ;  /* 0x0000000b17177c24 */ /* 0x000fc4000f8e02ff */
[----:B------:R-:W-:Y:S02]  /*54e0*/  IMAD R22, R22, UR11, RZ ;  /* 0x0000000b16167c24 */ /* 0x000fe4000f8e02ff */
[----:B------:R-:W-:Y:S02]  /*54f0*/  IMAD R21, R21, UR11, RZ ;  /* 0x0000000b15157c24 */ /* 0x000fe4000f8e02ff */
[----:B------:R-:W-:Y:S02]  /*5500*/  IMAD R20, R20, UR11, RZ ;  /* 0x0000000b14147c24 */ /* 0x000fe4000f8e02ff */
[----:B------:R-:W-:Y:S02]  /*5510*/  IMAD R19, R19, UR11, RZ ;  /* 0x0000000b13137c24 */ /* 0x000fe4000f8e02ff */
[----:B------:R-:W-:Y:S02]  /*5520*/  IMAD R18, R18, UR11, RZ ;  /* 0x0000000b12127c24 */ /* 0x000fe4000f8e02ff */
        /* <DEDUP_REMOVED lines=19> */
[----:B--2---:R-:W-:-:S05]  /*5660*/  IMAD R27, R27, UR11, RZ ;  /* 0x0000000b1b1b7c24 */ /* 0x004fca000f8e02ff */
        /* <DEDUP_REMOVED lines=56> */
[----:B------:R0:W-:Y:S04]  /*59f0*/  STL [R1], R2 ;  /* 0x0000000201007387 */ /* 0x0001e80000100800 */
[----:B0-----:R-:W5:Y:S01]  /*5a00*/  LDL.LU R2, [R1+0x8bc] ;  /* 0x0008bc0001027983 */ /* 0x001f620000300800 */
[----:B--2---:R-:W-:-:S02]  /*5a10*/  IMAD R9, R9, UR11, RZ ;  /* 0x0000000b09097c24 */ /* 0x004fc4000f8e02ff */
[----:B---3--:R-:W-:Y:S02]  /*5a20*/  IMAD R10, R10, UR11, RZ ;  /* 0x0000000b0a0a7c24 */ /* 0x008fe4000f8e02ff */
[----:B----4-:R-:W-:Y:S02]  /*5a30*/  IMAD R11, R11, UR11, RZ ;  /* 0x0000000b0b0b7c24 */ /* 0x010fe4000f8e02ff */
[----:B-----5:R-:W-:Y:S02]  /*5a40*/  IMAD R12, R12, UR11, RZ ;  /* 0x0000000b0c0c7c24 */ /* 0x020fe4000f8e02ff */
[----:B------:R-:W-:Y:S02]  /*5a50*/  IMAD R13, R13, UR11, RZ ;  /* 0x0000000b0d0d7c24 */ /* 0x000fe4000f8e02ff */
[----:B------:R-:W-:Y:S02]  /*5a60*/  IMAD R14, R14, UR11, RZ ;  /* 0x0000000b0e0e7c24 */ /* 0x000fe4000f8e02ff */
[----:B------:R-:W-:-:S02]  /*5a70*/  IMAD R28, R28, UR11, RZ ;  /* 0x0000000b1c1c7c24 */ /* 0x000fc4000f8e02ff */
[----:B------:R-:W-:Y:S02]  /*5a80*/  IMAD R29, R29, UR11, RZ ;  /* 0x0000000b1d1d7c24 */ /* 0x000fe4000f8e02ff */
[----:B------:R-:W-:-:S05]  /*5a90*/  IMAD R2, R2, UR11, RZ ;  /* 0x0000000b02027c24 */ /* 0x000fca000f8e02ff */
[----:B------:R0:W-:Y:S04]  /*5aa0*/  STL [R1+0x94], R2 ;  /* 0x0000940201007387 */ /* 0x0001e80000100800 */
[----:B0-----:R-:W2:Y:S04]  /*5ab0*/  LDL R2, [R1+0xcc] ;  /* 0x0000cc0001027983 */ /* 0x001ea80000100800 */
[----:B------:R-:W-:Y:S04]  /*5ac0*/  STL [R1+0x89c], R29 ;  /* 0x00089c1d01007387 */ /* 0x000fe80000100800 */
[----:B------:R-:W-:Y:S04]  /*5ad0*/  STL [R1+0x8a0], R28 ;  /* 0x0008a01c01007387 */ /* 0x000fe80000100800 */
[----:B------:R-:W-:Y:S04]  /*5ae0*/  STL [R1+0x8a4], R14 ;  /* 0x0008a40e01007387 */ /* 0x000fe80000100800 */
[----:B------:R-:W-:Y:S04]  /*5af0*/  STL [R1+0x8a8], R13 ;  /* 0x0008a80d01007387 */ /* 0x000fe80000100800 */
[----:B------:R-:W-:Y:S04]  /*5b00*/  STL [R1+0x8ac], R12 ;  /* 0x0008ac0c01007387 */ /* 0x000fe80000100800 */
[----:B------:R0:W-:Y:S04]  /*5b10*/  STL [R1+0x8b0], R11 ;  /* 0x0008b00b01007387 */ /* 0x0001e80000100800 */
[----:B------:R1:W-:Y:S04]  /*5b20*/  STL [R1+0x8b4], R10 ;  /* 0x0008b40a01007387 */ /* 0x0003e80000100800 */
[----:B------:R3:W-:Y:S01]  /*5b30*/  STL [R1+0x8b8], R9 ;  /* 0x0008b80901007387 */ /* 0x0007e20000100800 */
[----:B0-----:R-:W-:-:S02]  /*5b40*/  LEA R11, P3, R3, R16, 0x1 ;  /* 0x00000010030b7211 */ /* 0x001fc400078608ff */
[-C--:B-1----:R-:W-:Y:S02]  /*5b50*/  LEA R10, P2, R0, R16.reuse, 0x1 ;  /* 0x00000010000a7211 */ /* 0x082fe400078408ff */
[----:B---3--:R-:W-:-:S03]  /*5b60*/  LEA R9, P4, R7, R16, 0x1 ;  /* 0x0000001007097211 */ /* 0x008fc600078808ff */
[----:B------:R0:W-:Y:S04]  /*5b70*/  STL [R1+0x69c], R10 ;  /* 0x00069c0a01007387 */ /* 0x0001e80000100800 */
[----:B------:R1:W-:Y:S04]  /*5b80*/  STL [R1+0x6a0], R11 ;  /* 0x0006a00b01007387 */ /* 0x0003e80000100800 */
[----:B------:R3:W-:Y:S01]  /*5b90*/  STL [R1+0x6a4], R9 ;  /* 0x0006a40901007387 */ /* 0x0007e20000100800 */
[-C--:B0-----:R-:W-:Y:S02]  /*5ba0*/  LEA R10, P5, R15, R16.reuse, 0x1 ;  /* 0x000000100f0a7211 */ /* 0x081fe400078a08ff */
[----:B-1----:R-:W-:-:S03]  /*5bb0*/  LEA R11, P6, R18, R16, 0x1 ;  /* 0x00000010120b7211 */ /* 0x002fc600078c08ff */
[----:B------:R0:W-:Y:S01]  /*5bc0*/  STL [R1+0x6a8], R10 ;  /* 0x0006a80a01007387 */ /* 0x0001e20000100800 */
[-C--:B---3--:R-:W-:Y:S02]  /*5bd0*/  LEA R9, P1, R19, R16.reuse, 0x1 ;  /* 0x0000001013097211 */ /* 0x088fe400078208ff */
[----:B------:R-:W-:Y:S01]  /*5be0*/  LEA.HI.X.SX32 R0, R0, R17, 0x1, P2 ;  /* 0x0000001100007211 */ /* 0x000fe200010f0eff */
[----:B0-----:R-:W3:Y:S04]  /*5bf0*/  LDL.LU R10, [R1+0x1c] ;  /* 0x00001c00010a7983 */ /* 0x001ee80000300800 */
[----:B------:R0:W-:Y:S04]  /*5c00*/  STL [R1+0x6ac], R11 ;  /* 0x0006ac0b01007387 */ /* 0x0001e80000100800 */
[----:B------:R1:W-:Y:S04]  /*5c10*/  STL [R1+0x6b0], R9 ;  /* 0x0006b00901007387 */ /* 0x0003e80000100800 */
[----:B0-----:R-:W4:Y:S01]  /*5c20*/  LDL.LU R11, [R1+0x28] ;  /* 0x00002800010b7983 */ /* 0x001f220000300800 */
[----:B-1----:R-:W-:-:S03]  /*5c30*/  LEA R9, P2, R20, R16, 0x1 ;  /* 0x0000001014097211 */ /* 0x002fc600078408ff */
[----:B------:R0:W-:Y:S04]  /*5c40*/  STL [R1+0x68c], R0 ;  /* 0x00068c0001007387 */ /* 0x0001e80000100800 */
[----:B------:R1:W-:Y:S01]  /*5c50*/  STL [R1+0x698], R9 ;  /* 0x0006980901007387 */ /* 0x0003e20000100800 */
[-C--:B0-----:R-:W-:Y:S02]  /*5c60*/  LEA.HI.X.SX32 R0, R3, R17.reuse, 0x1, P3 ;  /* 0x0000001103007211 */ /* 0x081fe400018f0eff */
[----:B------:R-:W-:Y:S02]  /*5c70*/  LEA.HI.X.SX32 R3, R7, R17, 0x1, P4 ;  /* 0x0000001107037211 */ /* 0x000fe400020f0eff */
[-C--:B-1----:R-:W-:Y:S01]  /*5c80*/  LEA R9, P3, R21, R16.reuse, 0x1 ;  /* 0x0000001015097211 */ /* 0x082fe200078608ff */
[----:B------:R0:W-:Y:S04]  /*5c90*/  STL [R1+0x684], R0 ;  /* 0x0006840001007387 */ /* 0x0001e80000100800 */
[----:B------:R-:W-:Y:S04]  /*5ca0*/  STL [R1+0x694], R9 ;  /* 0x0006940901007387 */ /* 0x000fe80000100800 */
[----:B------:R-:W5:Y:S01]  /*5cb0*/  LDL.LU R12, [R1+0x38] ;  /* 0x00003800010c7983 */ /* 0x000f620000300800 */
[----:B0-----:R-:W-:-:S03]  /*5cc0*/  LEA R0, P4, R22, R16, 0x1 ;  /* 0x0000001016007211 */ /* 0x001fc600078808ff */
[----:B------:R0:W-:Y:S01]  /*5cd0*/  STL [R1+0x67c], R3 ;  /* 0x00067c0301007387 */ /* 0x0001e20000100800 */
[----:B------:R-:W-:-:S03]  /*5ce0*/  LEA.HI.X.SX32 R7, R18, R17, 0x1, P6 ;  /* 0x0000001112077211 */ /* 0x000fc600030f0eff */
[----:B------:R1:W-:Y:S04]  /*5cf0*/  STL [R1+0x690], R0 ;  /* 0x0006900001007387 */ /* 0x0003e80000100800 */
[----:B------:R-:W2:Y:S01]  /*5d00*/  LDL.LU R13, [R1+0x3c] ;  /* 0x00003c00010d7983 */ /* 0x000ea20000300800 */
[----:B0-----:R-:W-:Y:S02]  /*5d10*/  LEA.HI.X.SX32 R3, R15, R17, 0x1, P5 ;  /* 0x000000110f037211 */ /* 0x001fe400028f0eff */
[----:B-1----:R-:W-:-:S03]  /*5d20*/  LEA R0, P5, R23, R16, 0x1 ;  /* 0x0000001017007211 */ /* 0x002fc600078a08ff */
[----:B------:R0:W-:Y:S04]  /*5d30*/  STL [R1+0x674], R3 ;  /* 0x0006740301007387 */ /* 0x0001e80000100800 */
[----:B------:R1:W-:Y:S01]  /*5d40*/  STL [R1+0x688], R0 ;  /* 0x0006880001007387 */ /* 0x0003e20000100800 */
[----:B0-----:R-:W-:-:S03]  /*5d50*/  LEA R3, P6, R24, R16, 0x1 ;  /* 0x0000001018037211 */ /* 0x001fc600078c08ff */
[----:B------:R-:W-:Y:S01]  /*5d60*/  STL [R1+0x66c], R7 ;  /* 0x00066c0701007387 */ /* 0x000fe20000100800 */
[----:B-1----:R-:W-:-:S03]  /*5d70*/  LEA.HI.X.SX32 R0, R19, R17, 0x1, P1 ;  /* 0x0000001113007211 */ /* 0x002fc600008f0eff */
[----:B------:R-:W2:Y:S04]  /*5d80*/  LDL.LU R14, [R1+0x44] ;  /* 0x00004400010e7983 */ /* 0x000ea80000300800 */
[----:B------:R0:W-:Y:S04]  /*5d90*/  STL [R1+0x680], R3 ;  /* 0x0006800301007387 */ /* 0x0001e80000100800 */
[----:B------:R1:W-:Y:S04]  /*5da0*/  STL [R1+0x664], R0 ;  /* 0x0006640001007387 */ /* 0x0003e80000100800 */
[----:B------:R-:W2:Y:S01]  /*5db0*/  LDL.LU R28, [R1+0x4c] ;  /* 0x00004c00011c7983 */ /* 0x000ea20000300800 */
[----:B0-----:R-:W-:-:S02]  /*5dc0*/  LEA R3, P1, R25, R16, 0x1 ;  /* 0x0000001019037211 */ /* 0x001fc400078208ff */
[----:B-1----:R-:W-:-:S03]  /*5dd0*/  LEA.HI.X.SX32 R0, R20, R17, 0x1, P2 ;  /* 0x0000001114007211 */ /* 0x002fc600010f0eff */
[----:B------:R0:W-:Y:S04]  /*5de0*/  STL [R1+0x678], R3 ;  /* 0x0006780301007387 */ /* 0x0001e80000100800 */
[----:B------:R-:W2:Y:S01]  /*5df0*/  LDL.LU R20, [R1+0x40] ;  /* 0x0000400001147983 */ /* 0x000ea20000300800 */
[----:B0-----:R-:W-:-:S03]  /*5e00*/  LEA R3, P2, R26, R16, 0x1 ;  /* 0x000000101a037211 */ /* 0x001fc600078408ff */
[----:B------:R0:W-:Y:S04]  /*5e10*/  STL [R1+0x65c], R0 ;  /* 0x00065c0001007387 */ /* 0x0001e80000100800 */
[----:B------:R-:W2:Y:S04]  /*5e20*/  LDL.LU R29, [R1+0x50] ;  /* 0x00005000011d7983 */ /* 0x000ea80000300800 */
[----:B------:R1:W-:Y:S01]  /*5e30*/  STL [R1+0x670], R3 ;  /* 0x0006700301007387 */ /* 0x0003e20000100800 */
[----:B0-----:R-:W-:-:S03]  /*5e40*/  LEA.HI.X.SX32 R0, R21, R17, 0x1, P3 ;  /* 0x0000001115007211 */ /* 0x001fc600018f0eff */
[----:B------:R-:W2:Y:S01]  /*5e50*/  LDL.LU R21, [R1+0x30] ;  /* 0x0000300001157983 */ /* 0x000ea20000300800 */
[----:B-1----:R-:W-:-:S03]  /*5e60*/  LEA R3, P3, R27, R16, 0x1 ;  /* 0x000000101b037211 */ /* 0x002fc600078608ff */
[----:B------:R0:W-:Y:S04]  /*5e70*/  STL [R1+0x654], R0 ;  /* 0x0006540001007387 */ /* 0x0001e80000100800 */
[----:B------:R-:W2:Y:S04]  /*5e80*/  LDL.LU R19, [R1+0x54] ;  /* 0x0000540001137983 */ /* 0x000ea80000300800 */
[----:B------:R-:W-:Y:S01]  /*5e90*/  STL [R1+0x668], R3 ;  /* 0x0006680301007387 */ /* 0x000fe20000100800 */
[----:B0-----:R-:W-:-:S03]  /*5ea0*/  LEA.HI.X.SX32 R0, R22, R17, 0x1, P4 ;  /* 0x0000001116007211 */ /* 0x001fc600020f0eff */
[----:B------:R-:W2:Y:S04]  /*5eb0*/  LDL.LU R22, [R1+0x18] ;  /* 0x0000180001167983 */ /* 0x000ea80000300800 */
[----:B------:R-:W4:Y:S04]  /*5ec0*/  LDL.LU R18, [R1+0x58] ;  /* 0x0000580001127983 */ /* 0x000f280000300800 */
[----:B------:R0:W-:Y:S04]  /*5ed0*/  STL [R1+0x64c], R0 ;  /* 0x00064c0001007387 */ /* 0x0001e80000100800 */
[----:B------:R-:W4:Y:S01]  /*5ee0*/  LDL.LU R15, [R1+0x60] ;  /* 0x00006000010f7983 */ /* 0x000f220000300800 */
[----:B0-----:R-:W-:-:S02]  /*5ef0*/  LEA.HI.X.SX32 R0, R23, R17, 0x1, P5 ;  /* 0x0000001117007211 */ /* 0x001fc400028f0eff */
[----:B------:R-:W-:Y:S02]  /*5f00*/  LEA.HI.X.SX32 R23, R26, R17, 0x1, P2 ;  /* 0x000000111a177211 */ /* 0x000fe400010f0eff */
[-C--:B---3--:R-:W-:Y:S02]  /*5f10*/  LEA R7, P5, R10, R16.reuse, 0x1 ;  /* 0x000000100a077211 */ /* 0x088fe400078a08ff */
[----:B--2---:R-:W-:-:S05]  /*5f20*/  LEA R3, P4, R22, R16, 0x1 ;  /* 0x0000001016037211 */ /* 0x004fca00078808ff */
[----:B------:R0:W-:Y:S04]  /*5f30*/  STL [R1+0x660], R3 ;  /* 0x0006600301007387 */ /* 0x0001e80000100800 */
[----:B------:R1:W-:Y:S01]  /*5f40*/  STL [R1+0x644], R0 ;  /* 0x0006440001007387 */ /* 0x0003e20000100800 */
[----:B0-----:R-:W-:-:S03]  /*5f50*/  LEA.HI.X.SX32 R3, R24, R17, 0x1, P6 ;  /* 0x0000001118037211 */ /* 0x001fc600030f0eff */
[----:B-1----:R-:W2:Y:S04]  /*5f60*/  LDL.LU R0, [R1+0x68] ;  /* 0x0000680001007983 */ /* 0x002ea80000300800 */
[----:B------:R0:W-:Y:S04]  /*5f70*/  STL [R1+0x658], R7 ;  /* 0x0006580701007387 */ /* 0x0001e80000100800 */
[----:B------:R1:W-:Y:S04]  /*5f80*/  STL [R1+0x630], R3 ;  /* 0x0006300301007387 */ /* 0x0003e80000100800 */
[----:B0-----:R-:W3:Y:S01]  /*5f90*/  LDL.LU R7, [R1+0x6c] ;  /* 0x00006c0001077983 */ /* 0x001ee20000300800 */
[----:B----4-:R-:W-:-:S02]  /*5fa0*/  LEA R9, P6, R11, R16, 0x1 ;  /* 0x000000100b097211 */ /* 0x010fc400078c08ff */
[----:B-1----:R-:W-:-:S03]  /*5fb0*/  LEA.HI.X.SX32 R3, R25, R17, 0x1, P1 ;  /* 0x0000001119037211 */ /* 0x002fc600008f0eff */
[----:B------:R0:W-:Y:S04]  /*5fc0*/  STL [R1+0x650], R9 ;  /* 0x0006500901007387 */ /* 0x0001e80000100800 */
[----:B------:R1:W-:Y:S01]  /*5fd0*/  STL [R1+0x584], R3 ;  /* 0x0005840301007387 */ /* 0x0003e20000100800 */
[----:B0-----:R-:W-:-:S03]  /*5fe0*/  LEA R9, P1, R21, R16, 0x1 ;  /* 0x0000001015097211 */ /* 0x001fc600078208ff */
[----:B-1----:R-:W4:Y:S04]  /*5ff0*/  LDL.LU R3, [R1+0x74] ;  /* 0x0000740001037983 */ /* 0x002f280000300800 */
[----:B------:R5:W-:Y:S04]  /*6000*/  STL [R1+0x648], R9 ;  /* 0x0006480901007387 */ /* 0x000be80000100800 */
[----:B------:R-:W-:Y:S01]  /*6010*/  STL [R1+0x580], R23 ;  /* 0x0005801701007387 */ /* 0x000fe20000100800 */
[----:B-----5:R-:W-:-:S05]  /*6020*/  LEA R9, P2, R12, R16, 0x1 ;  /* 0x000000100c097211 */ /* 0x020fca00078408ff */
[----:B------:R0:W-:Y:S01]  /*6030*/  STL [R1+0x634], R9 ;  /* 0x0006340901007387 */ /* 0x0001e20000100800 */
[----:B------:R-:W-:-:S03]  /*6040*/  LEA.HI.X.SX32 R24, R27, R17, 0x1, P3 ;  /* 0x000000111b187211 */ /* 0x000fc600018f0eff */
[----:B0-----:R-:W5:Y:S01]  /*6050*/  LDL.LU R9, [R1+0x78] ;  /* 0x0000780001097983 */ /* 0x001f620000300800 */
[----:B------:R-:W-:-:S03]  /*6060*/  LEA R23, P3, R13, R16, 0x1 ;  /* 0x000000100d177211 */ /* 0x000fc600078608ff */
[----:B------:R0:W-:Y:S04]  /*6070*/  STL [R1+0x4c0], R24 ;  /* 0x0004c01801007387 */ /* 0x0001e80000100800 */
[----:B------:R1:W-:Y:S01]  /*6080*/  STL [R1+0x588], R23 ;  /* 0x0005881701007387 */ /* 0x0003e20000100800 */
[-C--:B0-----:R-:W-:Y:S02]  /*6090*/  LEA.HI.X.SX32 R24, R22, R17.reuse, 0x1, P4 ;  /* 0x0000001116187211 */ /* 0x081fe400020f0eff */
[----:B------:R-:W-:-:S03]  /*60a0*/  LEA.HI.X.SX32 R22, R10, R17, 0x1, P5 ;  /* 0x000000110a167211 */ /* 0x000fc600028f0eff */
[----:B------:R0:W-:Y:S04]  /*60b0*/  STL [R1+0x4c4], R24 ;  /* 0x0004c41801007387 */ /* 0x0001e80000100800 */
[----:B------:R-:W5:Y:S01]  /*60c0*/  LDL.LU R10, [R1+0x88] ;  /* 0x00008800010a7983 */ /* 0x000f620000300800 */
[-C--:B-1----:R-:W-:Y:S02]  /*60d0*/  LEA R23, P4, R20, R16.reuse, 0x1 ;  /* 0x0000001014177211 */ /* 0x082fe400078808ff */
[----:B0-----:R-:W-:-:S03]  /*60e0*/  LEA R24, P5, R14, R16, 0x1 ;  /* 0x000000100e187211 */ /* 0x001fc600078a08ff */
[----:B------:R0:W-:Y:S04]  /*60f0*/  STL [R1+0x58c], R23 ;  /* 0x00058c1701007387 */ /* 0x0001e80000100800 */
[----:B------:R1:W-:Y:S01]  /*6100*/  STL [R1+0x4c8], R22 ;  /* 0x0004c81601007387 */ /* 0x0003e20000100800 */
[----:B0-----:R-:W-:-:S03]  /*6110*/  LEA.HI.X.SX32 R23, R11, R17, 0x1, P6 ;  /* 0x000000110b177211 */ /* 0x001fc600030f0eff */
[----:B------:R-:W-:Y:S01]  /*6120*/  STL [R1+0x590], R24 ;  /* 0x0005901801007387 */ /* 0x000fe20000100800 */
[----:B-1----:R-:W-:-:S03]  /*6130*/  LEA R22, P6, R28, R16, 0x1 ;  /* 0x000000101c167211 */ /* 0x002fc600078c08ff */
[----:B------:R-:W5:Y:S04]  /*6140*/  LDL.LU R11, [R1+0x8c] ;  /* 0x00008c00010b7983 */ /* 0x000f680000300800 */
[----:B------:R0:W-:Y:S04]  /*6150*/  STL [R1+0x4cc], R23 ;  /* 0x0004cc1701007387 */ /* 0x0001e80000100800 */
[----:B------:R1:W-:Y:S01]  /*6160*/  STL [R1+0x594], R22 ;  /* 0x0005941601007387 */ /* 0x0003e20000100800 */
[----:B0-----:R-:W-:Y:S02]  /*6170*/  LEA.HI.X.SX32 R23, R21, R17, 0x1, P1 ;  /* 0x0000001115177211 */ /* 0x001fe400008f0eff */
[----:B-1----:R-:W-:-:S03]  /*6180*/  LEA R22, P1, R29, R16, 0x1 ;  /* 0x000000101d167211 */ /* 0x002fc600078208ff */
[----:B------:R0:W-:Y:S01]  /*6190*/  STL [R1+0x4d0], R23 ;  /* 0x0004d01701007387 */ /* 0x0001e20000100800 */
[----:B------:R-:W-:-:S03]  /*61a0*/  LEA.HI.X.SX32 R21, R12, R17, 0x1, P2 ;  /* 0x000000110c157211 */ /* 0x000fc600010f0eff */
[----:B------:R-:W5:Y:S04]  /*61b0*/  LDL.LU R12, [R1+0x90] ;  /* 0x00009000010c7983 */ /* 0x000f680000300800 */
[----:B------:R1:W-:Y:S01]  /*61c0*/  STL [R1+0x598], R22 ;  /* 0x0005981601007387 */ /* 0x0003e20000100800 */
[----:B0-----:R-:W-:-:S03]  /*61d0*/  LEA R23, P2, R19, R16, 0x1 ;  /* 0x0000001013177211 */ /* 0x001fc600078408ff */
[----:B------:R0:W-:Y:S01]  /*61e0*/  STL [R1+0x4d4], R21 ;  /* 0x0004d41501007387 */ /* 0x0001e20000100800 */
[----:B-1----:R-:W-:-:S03]  /*61f0*/  LEA.HI.X.SX32 R22, R13, R17, 0x1, P3 ;  /* 0x000000110d167211 */ /* 0x002fc600018f0eff */
[----:B------:R-:W-:Y:S01]  /*6200*/  STL [R1+0x59c], R23 ;  /* 0x00059c1701007387 */ /* 0x000fe20000100800 */
[----:B0-----:R-:W-:-:S03]  /*6210*/  LEA R21, P3, R18, R16, 0x1 ;  /* 0x0000001012157211 */ /* 0x001fc600078608ff */
[----:B------:R-:W5:Y:S04]  /*6220*/  LDL.LU R13, [R1+0x84] ;  /* 0x00008400010d7983 */ /* 0x000f680000300800 */
[----:B------:R0:W-:Y:S04]  /*6230*/  STL [R1+0x4d8], R22 ;  /* 0x0004d81601007387 */ /* 0x0001e80000100800 */
[----:B------:R1:W-:Y:S01]  /*6240*/  STL [R1+0x5a0], R21 ;  /* 0x0005a01501007387 */ /* 0x0003e20000100800 */
[-C--:B0-----:R-:W-:Y:S02]  /*6250*/  LEA.HI.X.SX32 R22, R20, R17.reuse, 0x1, P4 ;  /* 0x0000001114167211 */ /* 0x081fe400020f0eff */
[----:B------:R-:W-:-:S02]  /*6260*/  LEA.HI.X.SX32 R20, R14, R17, 0x1, P5 ;  /* 0x000000110e147211 */ /* 0x000fc400028f0eff */
[----:B-1----:R-:W-:Y:S01]  /*6270*/  LEA R21, P4, R15, R16, 0x1 ;  /* 0x000000100f157211 */ /* 0x002fe200078808ff */
[----:B------:R-:W-:Y:S04]  /*6280*/  STL [R1+0x4dc], R22 ;  /* 0x0004dc1601007387 */ /* 0x000fe80000100800 */
[----:B------:R-:W5:Y:S04]  /*6290*/  LDL.LU R14, [R1+0x80] ;  /* 0x00008000010e7983 */ /* 0x000f680000300800 */
[----:B------:R-:W-:Y:S04]  /*62a0*/  STL [R1+0x5a4], R21 ;  /* 0x0005a41501007387 */ /* 0x000fe80000100800 */
[----:B------:R0:W-:Y:S02]  /*62b0*/  STL [R1+0x4e0], R20 ;  /* 0x0004e01401007387 */ /* 0x0001e40000100800 */
[----:B0-----:R-:W-:-:S02]  /*62c0*/  LEA.HI.X.SX32 R20, R28, R17, 0x1, P6 ;  /* 0x000000111c147211 */ /* 0x001fc400030f0eff */
[----:B------:R-:W-:Y:S02]  /*62d0*/  LEA.HI.X.SX32 R18, R18, R17, 0x1, P3 ;  /* 0x0000001112127211 */ /* 0x000fe400018f0eff */
[----:B--2---:R-:W-:-:S05]  /*62e0*/  LEA R22, P5, R0, R16, 0x1 ;  /* 0x0000001000167211 */ /* 0x004fca00078a08ff */
[----:B------:R-:W-:Y:S04]  /*62f0*/  STL [R1+0x5a8], R22 ;  /* 0x0005a81601007387 */ /* 0x000fe80000100800 */
[----:B------:R-:W2:Y:S01]  /*6300*/  LDL.LU R28, [R1+0x7c] ;  /* 0x00007c00011c7983 */ /* 0x000ea20000300800 */
[----:B---3--:R-:W-:-:S03]  /*6310*/  LEA R21, P6, R7, R16, 0x1 ;  /* 0x0000001007157211 */ /* 0x008fc600078c08ff */
[----:B------:R0:W-:Y:S04]  /*6320*/  STL [R1+0x4e4], R20 ;  /* 0x0004e41401007387 */ /* 0x0001e80000100800 */
[----:B------:R4:W-:Y:S01]  /*6330*/  STL [R1+0x5ac], R21 ;  /* 0x0005ac1501007387 */ /* 0x0009e20000100800 */
[----:B0-----:R-:W-:-:S03]  /*6340*/  LEA.HI.X.SX32 R20, R29, R17, 0x1, P1 ;  /* 0x000000111d147211 */ /* 0x001fc600008f0eff */
[----:B------:R-:W3:Y:S04]  /*6350*/  LDL.LU R29, [R1+0x70] ;  /* 0x00007000011d7983 */ /* 0x000ee80000300800 */
[----:B------:R0:W-:Y:S04]  /*6360*/  STL [R1+0x4e8], R20 ;  /* 0x0004e81401007387 */ /* 0x0001e80000100800 */
[----:B------:R-:W3:Y:S01]  /*6370*/  LDL.LU R27, [R1+0x64] ;  /* 0x00006400011b7983 */ /* 0x000ee20000300800 */
[----:B----4-:R-:W-:-:S05]  /*6380*/  LEA R21, P1, R3, R16, 0x1 ;  /* 0x0000001003157211 */ /* 0x010fca00078208ff */
[----:B------:R-:W-:Y:S01]  /*6390*/  STL [R1+0x5b0], R21 ;  /* 0x0005b01501007387 */ /* 0x000fe20000100800 */
[----:B0-----:R-:W-:-:S03]  /*63a0*/  LEA.HI.X.SX32 R20, R19, R17, 0x1, P2 ;  /* 0x0000001113147211 */ /* 0x001fc600010f0eff */
[----:B------:R-:W4:Y:S04]  /*63b0*/  LDL.LU R26, [R1+0x5c] ;  /* 0x00005c00011a7983 */ /* 0x000f280000300800 */
[----:B------:R-:W-:Y:S04]  /*63c0*/  STL [R1+0x4ec], R20 ;  /* 0x0004ec1401007387 */ /* 0x000fe80000100800 */
[----:B------:R-:W4:Y:S01]  /*63d0*/  LDL.LU R25, [R1+0x48] ;  /* 0x0000480001197983 */ /* 0x000f220000300800 */
[----:B-----5:R-:W-:-:S05]  /*63e0*/  LEA R19, P2, R9, R16, 0x1 ;  /* 0x0000001009137211 */ /* 0x020fca00078408ff */
[----:B------:R0:W-:Y:S04]  /*63f0*/  STL [R1+0x5b4], R19 ;  /* 0x0005b41301007387 */ /* 0x0001e80000100800 */
[----:B------:R-:W5:Y:S04]  /*6400*/  LDL.LU R24, [R1+0x34] ;  /* 0x0000340001187983 */ /* 0x000f680000300800 */
[----:B------:R1:W-:Y:S04]  /*6410*/  STL [R1+0x4f0], R18 ;  /* 0x0004f01201007387 */ /* 0x0003e80000100800 */
[----:B------:R-:W4:Y:S01]  /*6420*/  LDL.LU R23, [R1+0x2c] ;  /* 0x00002c0001177983 */ /* 0x000f220000300800 */
[----:B0-----:R-:W-:-:S05]  /*6430*/  LEA R19, P3, R10, R16, 0x1 ;  /* 0x000000100a137211 */ /* 0x001fca00078608ff */
[----:B------:R-:W-:Y:S04]  /*6440*/  STL [R1+0x5b8], R19 ;  /* 0x0005b81301007387 */ /* 0x000fe80000100800 */
[----:B------:R-:W4:Y:S01]  /*6450*/  LDL.LU R22, [R1+0x24] ;  /* 0x0000240001167983 */ /* 0x000f220000300800 */
[-C--:B-1----:R-:W-:Y:S02]  /*6460*/  LEA.HI.X.SX32 R18, R15, R17.reuse, 0x1, P4 ;  /* 0x000000110f127211 */ /* 0x082fe400020f0eff */
[----:B------:R-:W-:-:S03]  /*6470*/  LEA.HI.X.SX32 R0, R0, R17, 0x1, P5 ;  /* 0x0000001100007211 */ /* 0x000fc600028f0eff */
[----:B------:R-:W-:Y:S04]  /*6480*/  STL [R1+0x4f4], R18 ;  /* 0x0004f41201007387 */ /* 0x000fe80000100800 */
[----:B------:R-:W5:Y:S01]  /*6490*/  LDL.LU R21, [R1+0x20] ;  /* 0x0000200001157983 */ /* 0x000f620000300800 */
[----:B------:R-:W-:Y:S02]  /*64a0*/  LEA R15, P4, R11, R16, 0x1 ;  /* 0x000000100b0f7211 */ /* 0x000fe400078808ff */
[----:B------:R-:W-:-:S03]  /*64b0*/  LEA.HI.X.SX32 R7, R7, R17, 0x1, P6 ;  /* 0x0000001107077211 */ /* 0x000fc600030f0eff */
[----:B------:R0:W-:Y:S04]  /*64c0*/  STL [R1+0x5bc], R15 ;  /* 0x0005bc0f01007387 */ /* 0x0001e80000100800 */
[----:B------:R-:W5:Y:S04]  /*64d0*/  LDL.LU R20, [R1+0x14] ;  /* 0x0000140001147983 */ /* 0x000f680000300800 */
[----:B------:R1:W-:Y:S01]  /*64e0*/  STL [R1+0x4f8], R0 ;  /* 0x0004f80001007387 */ /* 0x0003e20000100800 */
[----:B0-----:R-:W-:-:S03]  /*64f0*/  LEA R15, P5, R12, R16, 0x1 ;  /* 0x000000100c0f7211 */ /* 0x001fc600078a08ff */
[----:B-1----:R-:W5:Y:S04]  /*6500*/  LDL.LU R0, [R1+0x10] ;  /* 0x0000100001007983 */ /* 0x002f680000300800 */
[----:B------:R0:W-:Y:S04]  /*6510*/  STL [R1+0x5c0], R15 ;  /* 0x0005c00f01007387 */ /* 0x0001e80000100800 */
[----:B------:R-:W5:Y:S04]  /*6520*/  LDL.LU R19, [R1+0xc] ;  /* 0x00000c0001137983 */ /* 0x000f680000300800 */
[----:B------:R1:W-:Y:S01]  /*6530*/  STL [R1+0x4fc], R7 ;  /* 0x0004fc0701007387 */ /* 0x0003e20000100800 */
[----:B------:R-:W-:-:S03]  /*6540*/  LEA.HI.X.SX32 R9, R9, R17, 0x1, P2 ;  /* 0x0000001109097211 */ /* 0x000fc600010f0eff */
[----:B------:R-:W5:Y:S01]  /*6550*/  LDL.LU R18, [R1+0x8] ;  /* 0x0000080001127983 */ /* 0x000f620000300800 */
[----:B0-----:R-:W-:Y:S02]  /*6560*/  LEA R15, P6, R13, R16, 0x1 ;  /* 0x000000100d0f7211 */ /* 0x001fe400078c08ff */
[----:B-1----:R-:W-:-:S03]  /*6570*/  LEA.HI.X.SX32 R7, R3, R17, 0x1, P1 ;  /* 0x0000001103077211 */ /* 0x002fc600008f0eff */
[----:B------:R0:W-:Y:S01]  /*6580*/  STL [R1+0x5c4], R15 ;  /* 0x0005c40f01007387 */ /* 0x0001e20000100800 */
[----:B------:R-:W-:-:S03]  /*6590*/  LEA.HI.X.SX32 R10, R10, R17, 0x1, P3 ;  /* 0x000000110a0a7211 */ /* 0x000fc600018f0eff */
[----:B0-----:R-:W5:Y:S04]  /*65a0*/  LDL.LU R15, [R1+0x4] ;  /* 0x00000400010f7983 */ /* 0x001f680000300800 */
[----:B------:R0:W-:Y:S01]  /*65b0*/  STL [R1+0x500], R7 ;  /* 0x0005000701007387 */ /* 0x0001e20000100800 */
[----:B------:R-:W-:-:S03]  /*65c0*/  LEA R3, P1, R14, R16, 0x1 ;  /* 0x000000100e037211 */ /* 0x000fc600078208ff */
[----:B0-----:R-:W5:Y:S04]  /*65d0*/  LDL.LU R7, [R1] ;  /* 0x0000000001077983 */ /* 0x001f680000300800 */
[----:B------:R0:W-:Y:S04]  /*65e0*/  STL [R1+0x5c8], R3 ;  /* 0x0005c80301007387 */ /* 0x0001e80000100800 */
[----:B0-----:R-:W5:Y:S04]  /*65f0*/  LDL.LU R3, [R1+0x94] ;  /* 0x0000940001037983 */ /* 0x001f680000300800 */
[----:B------:R2:W-:Y:S01]  /*6600*/  STL [R1+0x504], R9 ;  /* 0x0005040901007387 */ /* 0x0005e20000100800 */
[----:B------:R-:W-:-:S02]  /*6610*/  LEA.HI.X.SX32 R11, R11, R17, 0x1, P4 ;  /* 0x000000110b0b7211 */ /* 0x000fc400020f0eff */
[-C--:B------:R-:W-:Y:S02]  /*6620*/  LEA.HI.X.SX32 R12, R12, R17.reuse, 0x1, P5 ;  /* 0x000000110c0c7211 */ /* 0x080fe400028f0eff */
[-C--:B------:R-:W-:Y:S02]  /*6630*/  LEA.HI.X.SX32 R13, R13, R17.reuse, 0x1, P6 ;  /* 0x000000110d0d7211 */ /* 0x080fe400030f0eff */
[----:B------:R-:W-:Y:S02]  /*6640*/  LEA.HI.X.SX32 R14, R14, R17, 0x1, P1 ;  /* 0x000000110e0e7211 */ /* 0x000fe400008f0eff */
[----:B--2---:R-:W-:-:S05]  /*6650*/  LEA R9, P2, R28, R16, 0x1 ;  /* 0x000000101c097211 */ /* 0x004fca00078408ff */
[----:B------:R0:W-:Y:S04]  /*6660*/  STL [R1+0x5cc], R9 ;  /* 0x0005cc0901007387 */ /* 0x0001e80000100800 */
[----:B0-----:R-:W2:Y:S04]  /*6670*/  LDL.LU R9, [R1+0x8b8] ;  /* 0x0008b80001097983 */ /* 0x001ea80000300800 */
[----:B------:R3:W-:Y:S02]  /*6680*/  STL [R1+0x508], R10 ;  /* 0x0005080a01007387 */ /* 0x0007e40000100800 */
[----:B---3--:R-:W-:-:S05]  /*6690*/  LEA R10, P3, R29, R16, 0x1 ;  /* 0x000000101d0a7211 */ /* 0x008fca00078608ff */
[----:B------:R0:W-:Y:S04]  /*66a0*/  STL [R1+0x5d0], R10 ;  /* 0x0005d00a01007387 */ /* 0x0001e80000100800 */
[----:B0-----:R-:W3:Y:S04]  /*66b0*/  LDL.LU R10, [R1+0x8b4] ;  /* 0x0008b400010a7983 */ /* 0x001ee80000300800 */
[----:B------:R0:W-:Y:S02]  /*66c0*/  STL [R1+0x50c], R11 ;  /* 0x00050c0b01007387 */ /* 0x0001e40000100800 */
[----:B0-----:R-:W-:-:S05]  /*66d0*/  LEA R11, P4, R27, R16, 0x1 ;  /* 0x000000101b0b7211 */ /* 0x001fca00078808ff */
[----:B------:R0:W-:Y:S04]  /*66e0*/  STL [R1+0x5d4], R11 ;  /* 0x0005d40b01007387 */ /* 0x0001e80000100800 */
[----:B0-----:R-:W2:Y:S04]  /*66f0*/  LDL.LU R11, [R1+0x8b0] ;  /* 0x0008b000010b7983 */ /* 0x001ea80000300800 */
[----:B------:R4:W-:Y:S02]  /*6700*/  STL [R1+0x510], R12 ;  /* 0x0005100c01007387 */ /* 0x0009e40000100800 */
[----:B----4-:R-:W-:-:S05]  /*6710*/  LEA R12, P5, R26, R16, 0x1 ;  /* 0x000000101a0c7211 */ /* 0x010fca00078a08ff */
[----:B------:R0:W-:Y:S04]  /*6720*/  STL [R1+0x5d8], R12 ;  /* 0x0005d80c01007387 */ /* 0x0001e80000100800 */
[----:B0-----:R-:W4:Y:S04]  /*6730*/  LDL.LU R12, [R1+0x8ac] ;  /* 0x0008ac00010c7983 */ /* 0x001f280000300800 */
[----:B------:R0:W-:Y:S02]  /*6740*/  STL [R1+0x514], R13 ;  /* 0x0005140d01007387 */ /* 0x0001e40000100800 */
[----:B0-----:R-:W-:-:S05]  /*6750*/  LEA R13, P6, R25, R16, 0x1 ;  /* 0x00000010190d7211 */ /* 0x001fca00078c08ff */
[----:B------:R0:W-:Y:S01]  /*6760*/  STL [R1+0x5dc], R13 ;  /* 0x0005dc0d01007387 */ /* 0x0001e20000100800 */
[----:B------:R-:W-:-:S03]  /*6770*/  LEA.HI.X.SX32 R28, R28, R17, 0x1, P2 ;  /* 0x000000111c1c7211 */ /* 0x000fc600010f0eff */
[----:B0-----:R-:W2:Y:S04]  /*6780*/  LDL.LU R13, [R1+0x8a8] ;  /* 0x0008a800010d7983 */ /* 0x001ea80000300800 */
[----:B------:R5:W-:Y:S02]  /*6790*/  STL [R1+0x518], R14 ;  /* 0x0005180e01007387 */ /* 0x000be40000100800 */
[----:B-----5:R-:W-:-:S05]  /*67a0*/  LEA R14, P1, R24, R16, 0x1 ;  /* 0x00000010180e7211 */ /* 0x020fca00078208ff */
[----:B------:R0:W-:Y:S01]  /*67b0*/  STL [R1+0x5e0], R14 ;  /* 0x0005e00e01007387 */ /* 0x0001e20000100800 */
[----:B------:R-:W-:-:S03]  /*67c0*/  LEA.HI.X.SX32 R29, R29, R17, 0x1, P3 ;  /* 0x000000111d1d7211 */ /* 0x000fc600018f0eff */
[----:B0-----:R-:W5:Y:S04]  /*67d0*/  LDL.LU R14, [R1+0x8a4] ;  /* 0x0008a400010e7983 */ /* 0x001f680000300800 */
[----:B------:R0:W-:Y:S02]  /*67e0*/  STL [R1+0x51c], R28 ;  /* 0x00051c1c01007387 */ /* 0x0001e40000100800 */
[----:B0-----:R-:W-:-:S05]  /*67f0*/  LEA R28, P2, R23, R16, 0x1 ;  /* 0x00000010171c7211 */ /* 0x001fca00078408ff */
[----:B------:R0:W-:Y:S04]  /*6800*/  STL [R1+0x5e4], R28 ;  /* 0x0005e41c01007387 */ /* 0x0001e80000100800 */
[----:B0-----:R-:W2:Y:S04]  /*6810*/  LDL.LU R28, [R1+0x8a0] ;  /* 0x0008a000011c7983 */ /* 0x001ea80000300800 */
[----:B------:R0:W-:Y:S02]  /*6820*/  STL [R1+0x520], R29 ;  /* 0x0005201d01007387 */ /* 0x0001e40000100800 */
[----:B0-----:R-:W-:-:S05]  /*6830*/  LEA R29, P3, R22, R16, 0x1 ;  /* 0x00000010161d7211 */ /* 0x001fca00078608ff */
[----:B------:R0:W-:Y:S04]  /*6840*/  STL [R1+0x5e8], R29 ;  /* 0x0005e81d01007387 */ /* 0x0001e80000100800 */
[----:B0-----:R-:W3:Y:S01]  /*6850*/  LDL.LU R29, [R1+0x89c] ;  /* 0x00089c00011d7983 */ /* 0x001ee20000300800 */
[-C--:B------:R-:W-:Y:S02]  /*6860*/  LEA.HI.X.SX32 R27, R27, R17.reuse, 0x1, P4 ;  /* 0x000000111b1b7211 */ /* 0x080fe400020f0eff */
[----:B------:R-:W-:-:S03]  /*6870*/  LEA.HI.X.SX32 R26, R26, R17, 0x1, P5 ;  /* 0x000000111a1a7211 */ /* 0x000fc600028f0eff */
[----:B------:R0:W-:Y:S01]  /*6880*/  STL [R1+0x524], R27 ;  /* 0x0005241b01007387 */ /* 0x0001e20000100800 */
[----:B------:R-:W-:Y:S02]  /*6890*/  LEA.HI.X.SX32 R24, R24, R17, 0x1, P1 ;  /* 0x0000001118187211 */ /* 0x000fe400008f0eff */
[----:B0-----:R-:W-:-:S05]  /*68a0*/  LEA R27, P4, R21, R16, 0x1 ;  /* 0x00000010151b7211 */ /* 0x001fca00078808ff */
[----:B------:R0:W-:Y:S04]  /*68b0*/  STL [R1+0x5ec], R27 ;  /* 0x0005ec1b01007387 */ /* 0x0001e80000100800 */
[----:B------:R1:W-:Y:S01]  /*68c0*/  STL [R1+0x528], R26 ;  /* 0x0005281a01007387 */ /* 0x0003e20000100800 */
[-C--:B0-----:R-:W-:Y:S02]  /*68d0*/  LEA R27, P5, R20, R16.reuse, 0x1 ;  /* 0x00000010141b7211 */ /* 0x081fe400078a08ff */
[----:B-1----:R-:W-:Y:S02]  /*68e0*/  LEA.HI.X.SX32 R26, R25, R17, 0x1, P6 ;  /* 0x00000011191a7211 */ /* 0x002fe400030f0eff */
[-C--:B------:R-:W-:Y:S01]  /*68f0*/  LEA R25, P6, R0, R16.reuse, 0x1 ;  /* 0x0000001000197211 */ /* 0x080fe200078c08ff */
[----:B------:R-:W-:Y:S04]  /*6900*/  STL [R1+0x5f0], R27 ;  /* 0x0005f01b01007387 */ /* 0x000fe80000100800 */
[----:B------:R0:W-:Y:S04]  /*6910*/  STL [R1+0x52c], R26 ;  /* 0x00052c1a01007387 */ /* 0x0001e80000100800 */
[----:B------:R1:W-:Y:S04]  /*6920*/  STL [R1+0x5f4], R25 ;  /* 0x0005f41901007387 */ /* 0x0003e80000100800 */
[----:B------:R1:W-:Y:S01]  /*6930*/  STL [R1+0x530], R24 ;  /* 0x0005301801007387 */ /* 0x0003e20000100800 */
[----:B0-----:R-:W-:-:S02]  /*6940*/  LEA R26, P1, R19, R16, 0x1 ;  /* 0x00000010131a7211 */ /* 0x001fc400078208ff */
[-C--:B-1----:R-:W-:Y:S02]  /*6950*/  LEA.HI.X.SX32 R25, R23, R17.reuse, 0x1, P2 ;  /* 0x0000001117197211 */ /* 0x082fe400010f0eff */
[-C--:B------:R-:W-:Y:S02]  /*6960*/  LEA.HI.X.SX32 R23, R22, R17.reuse, 0x1, P3 ;  /* 0x0000001116177211 */ /* 0x080fe400018f0eff */
[-C--:B------:R-:W-:Y:S01]  /*6970*/  LEA R24, P2, R18, R16.reuse, 0x1 ;  /* 0x0000001012187211 */ /* 0x080fe200078408ff */
[----:B------:R-:W-:Y:S01]  /*6980*/  STL [R1+0x5f8], R26 ;  /* 0x0005f81a01007387 */ /* 0x000fe20000100800 */
[-C--:B------:R-:W-:Y:S02]  /*6990*/  LEA R22, P3, R15, R16.reuse, 0x1 ;  /* 0x000000100f167211 */ /* 0x080fe400078608ff */
[----:B------:R-:W-:Y:S01]  /*69a0*/  LEA.HI.X.SX32 R21, R21, R17, 0x1, P4 ;  /* 0x0000001115157211 */ /* 0x000fe200020f0eff */
[----:B------:R-:W-:Y:S04]  /*69b0*/  STL [R1+0x534], R25 ;  /* 0x0005341901007387 */ /* 0x000fe80000100800 */
[----:B------:R-:W-:Y:S04]  /*69c0*/  STL [R1+0x5fc], R24 ;  /* 0x0005fc1801007387 */ /* 0x000fe80000100800 */
[----:B------:R0:W-:Y:S04]  /*69d0*/  STL [R1+0x538], R23 ;  /* 0x0005381701007387 */ /* 0x0001e80000100800 */
[----:B------:R1:W-:Y:S04]  /*69e0*/  STL [R1+0x600], R22 ;  /* 0x0006001601007387 */ /* 0x0003e80000100800 */
[----:B------:R1:W-:Y:S01]  /*69f0*/  STL [R1+0x53c], R21 ;  /* 0x00053c1501007387 */ /* 0x0003e20000100800 */
[----:B0-----:R-:W-:-:S02]  /*6a00*/  LEA R23, P4, R7, R16, 0x1 ;  /* 0x0000001007177211 */ /* 0x001fc400078808ff */
[----:B-1----:R-:W-:-:S03]  /*6a10*/  LEA.HI.X.SX32 R22, R20, R17, 0x1, P5 ;  /* 0x0000001114167211 */ /* 0x002fc600028f0eff */
[----:B------:R-:W-:Y:S01]  /*6a20*/  STL [R1+0x604], R23 ;  /* 0x0006041701007387 */ /* 0x000fe20000100800 */
[----:B------:R-:W-:-:S03]  /*6a30*/  LEA R21, P5, R3, R16, 0x1 ;  /* 0x0000001003157211 */ /* 0x000fc600078a08ff */
[----:B------:R-:W-:Y:S01]  /*6a40*/  STL [R1+0x540], R22 ;  /* 0x0005401601007387 */ /* 0x000fe20000100800 */
[----:B------:R-:W-:-:S03]  /*6a50*/  LEA.HI.X.SX32 R20, R0, R17, 0x1, P6 ;  /* 0x0000001100147211 */ /* 0x000fc600030f0eff */
[----:B------:R-:W4:Y:S01]  /*6a60*/  LDL.LU R0, [R1+0xcc] ;  /* 0x0000cc0001007983 */ /* 0x000f220000300800 */
[----:B------:R-:W-:-:S03]  /*6a70*/  LEA.HI.X.SX32 R19, R19, R17, 0x1, P1 ;  /* 0x0000001113137211 */ /* 0x000fc600008f0eff */
[----:B------:R-:W-:Y:S01]  /*6a80*/  STL [R1+0x608], R21 ;  /* 0x0006081501007387 */ /* 0x000fe20000100800 */
[----:B------:R-:W-:-:S03]  /*6a90*/  LEA.HI.X.SX32 R18, R18, R17, 0x1, P2 ;  /* 0x0000001112127211 */ /* 0x000fc600010f0eff */
[----:B------:R2:W-:Y:S01]  /*6aa0*/  STL [R1+0x544], R20 ;  /* 0x0005441401007387 */ /* 0x0005e20000100800 */
[-C--:B------:R-:W-:Y:S02]  /*6ab0*/  LEA.HI.X.SX32 R15, R15, R17.reuse, 0x1, P3 ;  /* 0x000000110f0f7211 */ /* 0x080fe400018f0eff */
[-C--:B------:R-:W-:Y:S02]  /*6ac0*/  LEA.HI.X.SX32 R7, R7, R17.reuse, 0x1, P4 ;  /* 0x0000001107077211 */ /* 0x080fe400020f0eff */
[----:B------:R-:W-:Y:S01]  /*6ad0*/  LEA.HI.X.SX32 R3, R3, R17, 0x1, P5 ;  /* 0x0000001103037211 */ /* 0x000fe200028f0eff */
[----:B------:R-:W-:Y:S02]  /*6ae0*/  IMAD R8, R8, UR11, RZ ;  /* 0x0000000b08087c24 */ /* 0x000fe4000f8e02ff */
[----:B------:R-:W-:Y:S02]  /*6af0*/  IMAD R6, R6, UR11, RZ ;  /* 0x0000000b06067c24 */ /* 0x000fe4000f8e02ff */
[----:B------:R-:W-:-:S02]  /*6b00*/  IMAD R5, R5, UR11, RZ ;  /* 0x0000000b05057c24 */ /* 0x000fc4000f8e02ff */
[----:B------:R-:W-:Y:S01]  /*6b10*/  IMAD R4, R4, UR11, RZ ;  /* 0x0000000b04047c24 */ /* 0x000fe2000f8e02ff */
[----:B------:R-:W-:Y:S01]  /*6b20*/  LEA R2, P0, R2, UR12, 0x1 ;  /* 0x0000000c02027c11 */ /* 0x000fe2000f8008ff */
[----:B------:R-:W-:Y:S01]  /*6b30*/  ULEA.HI UR5, UR5, UR4, URZ, 0x7 ;  /* 0x0000000405057291 */ /* 0x000fe2000f8f38ff */
[----:B------:R-:W0:Y:S01]  /*6b40*/  LDCU UR11, c[0x0][0x3a8] ;  /* 0x00007500ff0b77ac */ /* 0x000e220008000800 */
[-C--:B--2---:R-:W-:Y:S02]  /*6b50*/  LEA R20, P1, R28, R16.reuse, 0x1 ;  /* 0x000000101c147211 */ /* 0x084fe400078208ff */
[----:B---3--:R-:W-:-:S05]  /*6b60*/  LEA R21, P6, R29, R16, 0x1 ;  /* 0x000000101d157211 */ /* 0x008fca00078c08ff */
[----:B------:R-:W-:Y:S04]  /*6b70*/  STL [R1+0x60c], R21 ;  /* 0x00060c1501007387 */ /* 0x000fe80000100800 */
[----:B------:R5:W-:Y:S04]  /*6b80*/  STL [R1+0x548], R19 ;  /* 0x0005481301007387 */ /* 0x000be80000100800 */
[----:B------:R-:W-:Y:S01]  /*6b90*/  STL [R1+0x610], R20 ;  /* 0x0006101401007387 */ /* 0x000fe20000100800 */
[----:B-----5:R-:W-:-:S03]  /*6ba0*/  LEA R19, P2, R14, R16, 0x1 ;  /* 0x000000100e137211 */ /* 0x020fc600078408ff */
[----:B------:R1:W-:Y:S04]  /*6bb0*/  STL [R1+0x54c], R18 ;  /* 0x00054c1201007387 */ /* 0x0003e80000100800 */
[----:B------:R-:W-:Y:S04]  /*6bc0*/  STL [R1+0x614], R19 ;  /* 0x0006141301007387 */ /* 0x000fe80000100800 */
[----:B------:R4:W-:Y:S01]  /*6bd0*/  STL [R1+0x550], R15 ;  /* 0x0005500f01007387 */ /* 0x0009e20000100800 */
[----:B-1----:R-:W-:-:S05]  /*6be0*/  LEA R18, P3, R13, R16, 0x1 ;  /* 0x000000100d127211 */ /* 0x002fca00078608ff */
[----:B------:R-:W-:Y:S01]  /*6bf0*/  STL [R1+0x618], R18 ;  /* 0x0006181201007387 */ /* 0x000fe20000100800 */
[----:B----4-:R-:W-:-:S03]  /*6c00*/  LEA R15, P4, R12, R16, 0x1 ;  /* 0x000000100c0f7211 */ /* 0x010fc600078808ff */
[----:B------:R1:W-:Y:S04]  /*6c10*/  STL [R1+0x554], R7 ;  /* 0x0005540701007387 */ /* 0x0003e80000100800 */
[----:B------:R2:W-:Y:S01]  /*6c20*/  STL [R1+0x61c], R15 ;  /* 0x00061c0f01007387 */ /* 0x0005e20000100800 */
[----:B-1----:R-:W-:-:S03]  /*6c30*/  LEA R7, P5, R11, R16, 0x1 ;  /* 0x000000100b077211 */ /* 0x002fc600078a08ff */
[----:B------:R1:W-:Y:S01]  /*6c40*/  STL [R1+0x558], R3 ;  /* 0x0005580301007387 */ /* 0x0003e20000100800 */
[----:B--2---:R-:W-:-:S03]  /*6c50*/  LEA.HI.X.SX32 R15, R29, R17, 0x1, P6 ;  /* 0x000000111d0f7211 */ /* 0x004fc600030f0eff */
[----:B------:R2:W-:Y:S04]  /*6c60*/  STL [R1+0x620], R7 ;  /* 0x0006200701007387 */ /* 0x0005e80000100800 */
[----:B------:R3:W-:Y:S01]  /*6c70*/  STL [R1+0x55c], R15 ;  /* 0x00055c0f01007387 */ /* 0x0007e20000100800 */
[----:B-1----:R-:W-:Y:S02]  /*6c80*/  LEA R3, P6, R10, R16, 0x1 ;  /* 0x000000100a037211 */ /* 0x002fe400078c08ff */
[----:B--2---:R-:W-:-:S03]  /*6c90*/  LEA.HI.X.SX32 R7, R28, R17, 0x1, P1 ;  /* 0x000000111c077211 */ /* 0x004fc600008f0eff */
[----:B------:R-:W-:Y:S01]  /*6ca0*/  STL [R1+0x624], R3 ;  /* 0x0006240301007387 */ /* 0x000fe20000100800 */
[----:B---3--:R-:W-:-:S03]  /*6cb0*/  LEA R15, P1, R9, R16, 0x1 ;  /* 0x00000010090f7211 */ /* 0x008fc600078208ff */
[----:B------:R-:W-:Y:S04]  /*6cc0*/  STL [R1+0x560], R7 ;  /* 0x0005600701007387 */ /* 0x000fe80000100800 */
[----:B------:R1:W-:Y:S02]  /*6cd0*/  STL [R1+0x628], R15 ;  /* 0x0006280f01007387 */ /* 0x0003e40000100800 */
[----:B-1----:R-:W1:Y:S01]  /*6ce0*/  S2R R15, SR_TID.X ;  /* 0x00000000000f7919 */ /* 0x002e620000002100 */
[-C--:B------:R-:W-:Y:S02]  /*6cf0*/  LEA.HI.X.SX32 R3, R14, R17.reuse, 0x1, P2 ;  /* 0x000000110e037211 */ /* 0x080fe400010f0eff */
[-C--:B------:R-:W-:Y:S02]  /*6d00*/  LEA R7, P2, R8, R16.reuse, 0x1 ;  /* 0x0000001008077211 */ /* 0x080fe400078408ff */
[----:B------:R-:W-:Y:S01]  /*6d10*/  LEA.HI.X.SX32 R13, R13, R17, 0x1, P3 ;  /* 0x000000110d0d7211 */ /* 0x000fe200018f0eff */
[----:B------:R2:W-:Y:S04]  /*6d20*/  STL [R1+0x564], R3 ;  /* 0x0005640301007387 */ /* 0x0005e80000100800 */
[----:B------:R3:W-:Y:S01]  /*6d30*/  STL [R1+0x638], R7 ;  /* 0x0006380701007387 */ /* 0x0007e20000100800 */
[----:B--2---:R-:W-:-:S03]  /*6d40*/  LEA R3, P3, R6, R16, 0x1 ;  /* 0x0000001006037211 */ /* 0x004fc600078608ff */
[----:B------:R-:W-:Y:S01]  /*6d50*/  STL [R1+0x568], R13 ;  /* 0x0005680d01007387 */ /* 0x000fe20000100800 */
[----:B---3--:R-:W-:-:S03]  /*6d60*/  LEA.HI.X.SX32 R7, R12, R17, 0x1, P4 ;  /* 0x000000110c077211 */ /* 0x008fc600020f0eff */
[----:B------:R2:W-:Y:S01]  /*6d70*/  STL [R1+0x63c], R3 ;  /* 0x00063c0301007387 */ /* 0x0005e20000100800 */
[----:B------:R-:W-:-:S03]  /*6d80*/  LEA R12, P4, R5, R16, 0x1 ;  /* 0x00000010050c7211 */ /* 0x000fc600078808ff */
[----:B------:R3:W-:Y:S01]  /*6d90*/  STL [R1+0x56c], R7 ;  /* 0x00056c0701007387 */ /* 0x0007e20000100800 */
[-C--:B------:R-:W-:Y:S02]  /*6da0*/  LEA.HI.X.SX32 R10, R10, R17.reuse, 0x1, P6 ;  /* 0x000000110a0a7211 */ /* 0x080fe400030f0eff */
[----:B--2---:R-:W-:Y:S01]  /*6db0*/  LEA.HI.X.SX32 R3, R11, R17, 0x1, P5 ;  /* 0x000000110b037211 */ /* 0x004fe200028f0eff */
[----:B------:R-:W-:Y:S01]  /*6dc0*/  STL [R1+0x640], R12 ;  /* 0x0006400c01007387 */ /* 0x000fe20000100800 */
[----:B---3--:R-:W-:-:S03]  /*6dd0*/  LEA R7, P5, R4, R16, 0x1 ;  /* 0x0000001004077211 */ /* 0x008fc600078a08ff */
[----:B------:R2:W-:Y:S04]  /*6de0*/  STL [R1+0x570], R3 ;  /* 0x0005700301007387 */ /* 0x0005e80000100800 */
[----:B------:R3:W-:Y:S01]  /*6df0*/  STL [R1+0x62c], R7 ;  /* 0x00062c0701007387 */ /* 0x0007e20000100800 */
[----:B-1----:R-:W-:Y:S02]  /*6e00*/  SHF.R.U32.HI R18, RZ, 0x8, R15 ;  /* 0x00000008ff127819 */ /* 0x002fe4000001160f */
[-C--:B--2---:R-:W-:Y:S01]  /*6e10*/  LEA.HI.X.SX32 R3, R9, R17.reuse, 0x1, P1 ;  /* 0x0000001109037211 */ /* 0x084fe200008f0eff */
[----:B------:R-:W-:Y:S01]  /*6e20*/  STL [R1+0x4b4], R10 ;  /* 0x0004b40a01007387 */ /* 0x000fe20000100800 */
[----:B---3--:R-:W-:-:S03]  /*6e30*/  LEA.HI.X.SX32 R7, R8, R17, 0x1, P2 ;  /* 0x0000001108077211 */ /* 0x008fc600010f0eff */
[----:B------:R-:W-:Y:S01]  /*6e40*/  STL [R1+0x4b8], R3 ;  /* 0x0004b80301007387 */ /* 0x000fe20000100800 */
[----:B------:R-:W-:-:S03]  /*6e50*/  SGXT.U32 R18, R18, 0x1 ;  /* 0x000000011212781a */ /* 0x000fc60000000000 */
[----:B------:R1:W-:Y:S01]  /*6e60*/  STL [R1+0x574], R7 ;  /* 0x0005740701007387 */ /* 0x0003e20000100800 */
[----:B------:R-:W-:Y:S01]  /*6e70*/  LOP3.LUT R19, R18, 0x78, RZ, 0xfc, !PT ;  /* 0x0000007812137812 */ /* 0x000fe200078efcff */
[----:B-1----:R-:W1:Y:S01]  /*6e80*/  S2R R7, SR_TID.X ;  /* 0x0000000000077919 */ /* 0x002e620000002100 */
[----:B------:R-:W2:Y:S01]  /*6e90*/  S2R R18, SR_TID.X ;  /* 0x0000000000127919 */ /* 0x000ea20000002100 */
[-C--:B------:R-:W-:Y:S02]  /*6ea0*/  LEA.HI.X.SX32 R6, R6, R17.reuse, 0x1, P3 ;  /* 0x0000001106067211 */ /* 0x080fe400018f0eff */
[-C--:B------:R-:W-:Y:S02]  /*6eb0*/  LEA.HI.X.SX32 R3, R5, R17.reuse, 0x1, P4 ;  /* 0x0000001105037211 */ /* 0x080fe400020f0eff */
[----:B------:R-:W-:Y:S01]  /*6ec0*/  LEA.HI.X.SX32 R4, R4, R17, 0x1, P5 ;  /* 0x0000001104047211 */ /* 0x000fe200028f0eff */
[----:B------:R-:W-:Y:S01]  /*6ed0*/  STL [R1+0x578], R6 ;  /* 0x0005780601007387 */ /* 0x000fe20000100800 */
[----:B------:R-:W-:-:S03]  /*6ee0*/  SHF.R.U32.HI R15, RZ, 0x8, R15 ;  /* 0x00000008ff0f7819 */ /* 0x000fc6000001160f */
[----:B------:R-:W-:Y:S01]  /*6ef0*/  STL [R1+0x57c], R3 ;  /* 0x00057c0301007387 */ /* 0x000fe20000100800 */
[----:B------:R-:W-:-:S03]  /*6f00*/  SGXT.U32 R15, R15, 0x1 ;  /* 0x000000010f0f781a */ /* 0x000fc60000000000 */
[----:B------:R1:W-:Y:S01]  /*6f10*/  STL [R1+0x4bc], R4 ;  /* 0x0004bc0401007387 */ /* 0x0003e20000100800 */
[----:B------:R-:W-:-:S03]  /*6f20*/  LOP3.LUT R15, R15, 0x76, RZ, 0xfc, !PT ;  /* 0x000000760f0f7812 */ /* 0x000fc600078efcff */
[----:B------:R-:W-:Y:S01]  /*6f30*/  STL [R1+0x4a0], RZ ;  /* 0x0004a0ff01007387 */ /* 0x000fe20000100800 */
[----:B-1----:R-:W-:-:S05]  /*6f40*/  IMAD.SHL.U32 R4, R7, 0x100, RZ ;  /* 0x0000010007047824 */ /* 0x002fca00078e00ff */
[----:B------:R1:W-:Y:S02]  /*6f50*/  STL [R1+0x7a8], R4 ;  /* 0x0007a80401007387 */ /* 0x0003e40000100800 */
[----:B-1----:R-:W-:Y:S01]  /*6f60*/  IMAD R4, R19, UR14, RZ ;  /* 0x0000000e13047c24 */ /* 0x002fe2000f8e02ff */
[--C-:B--2---:R-:W-:Y:S01]  /*6f70*/  SHF.R.U32.HI R19, RZ, 0x8, R18.reuse ;  /* 0x00000008ff137819 */ /* 0x104fe20000011612 */
[----:B------:R-:W-:Y:S01]  /*6f80*/  IMAD R4, R15, UR14, RZ ;  /* 0x0000000e0f047c24 */ /* 0x000fe2000f8e02ff */
[--C-:B------:R-:W-:Y:S02]  /*6f90*/  SHF.R.U32.HI R15, RZ, 0x8, R18.reuse ;  /* 0x00000008ff0f7819 */ /* 0x100fe40000011612 */
[----:B------:R-:W-:Y:S02]  /*6fa0*/  SGXT.U32 R19, R19, 0x1 ;  /* 0x000000011313781a */ /* 0x000fe40000000000 */
[----:B------:R-:W-:Y:S02]  /*6fb0*/  SHF.R.U32.HI R18, RZ, 0x8, R18 ;  /* 0x00000008ff127819 */ /* 0x000fe40000011612 */
[----:B------:R-:W-:-:S02]  /*6fc0*/  LOP3.LUT R20, R19, 0x74, RZ, 0xfc, !PT ;  /* 0x0000007413147812 */ /* 0x000fc400078efcff */
[----:B------:R-:W-:-:S03]  /*6fd0*/  SGXT.U32 R18, R18, 0x1 ;  /* 0x000000011212781a */ /* 0x000fc60000000000 */
[----:B------:R-:W-:Y:S01]  /*6fe0*/  IMAD R5, R20, UR14, RZ ;  /* 0x0000000e14057c24 */ /* 0x000fe2000f8e02ff */
[C---:B------:R-:W-:Y:S02]  /*6ff0*/  LOP3.LUT R21, R18.reuse, 0x70, RZ, 0xfc, !PT ;  /* 0x0000007012157812 */ /* 0x040fe400078efcff */
[----:B------:R-:W-:Y:S02]  /*7000*/  LOP3.LUT R20, R18, 0x6e, RZ, 0xfc, !PT ;  /* 0x0000006e12147812 */ /* 0x000fe400078efcff */
[----:B------:R-:W1:Y:S01]  /*7010*/  S2R R18, SR_TID.X ;  /* 0x0000000000127919 */ /* 0x000e620000002100 */
[----:B------:R-:W-:Y:S02]  /*7020*/  LOP3.LUT R19, R19, 0x72, RZ, 0xfc, !PT ;  /* 0x0000007213137812 */ /* 0x000fe400078efcff */
[----:B------:R-:W-:-:S03]  /*7030*/  SGXT.U32 R15, R15, 0x1 ;  /* 0x000000010f0f781a */ /* 0x000fc60000000000 */
[----:B------:R-:W-:Y:S01]  /*7040*/  IMAD R4, R19, UR14, RZ ;  /* 0x0000000e13047c24 */ /* 0x000fe2000f8e02ff */
[----:B------:R-:W-:Y:S01]  /*7050*/  LOP3.LUT R19, R15, 0x6c, RZ, 0xfc, !PT ;  /* 0x0000006c0f137812 */ /* 0x000fe200078efcff */
[----:B------:R-:W-:Y:S01]  /*7060*/  IMAD R4, R21, UR14, RZ ;  /* 0x0000000e15047c24 */ /* 0x000fe2000f8e02ff */
[----:B------:R-:W-:-:S03]  /*7070*/  LOP3.LUT R15, R15, 0x6a, RZ, 0xfc, !PT ;  /* 0x0000006a0f0f7812 */ /* 0x000fc600078efcff */
[----:B------:R-:W-:Y:S02]  /*7080*/  IMAD R4, R19, UR14, RZ ;  /* 0x0000000e13047c24 */ /* 0x000fe4000f8e02ff */
[----:B------:R-:W-:Y:S02]  /*7090*/  IMAD R4, R15, UR14, RZ ;  /* 0x0000000e0f047c24 */ /* 0x000fe4000f8e02ff */
[----:B------:R-:W-:Y:S01]  /*70a0*/  IMAD R5, R20, UR14, RZ ;  /* 0x0000000e14057c24 */ /* 0x000fe2000f8e02ff */
[--C-:B-1----:R-:W-:Y:S02]  /*70b0*/  SHF.R.U32.HI R19, RZ, 0x8, R18.reuse ;  /* 0x00000008ff137819 */ /* 0x102fe40000011612 */
[--C-:B------:R-:W-:Y:S02]  /*70c0*/  SHF.R.U32.HI R15, RZ, 0x8, R18.reuse ;  /* 0x00000008ff0f7819 */ /* 0x100fe40000011612 */
[----:B------:R-:W-:Y:S02]  /*70d0*/  SGXT.U32 R19, R19, 0x1 ;  /* 0x000000011313781a */ /* 0x000fe40000000000 */
[----:B------:R-:W-:-:S02]  /*70e0*/  SHF.R.U32.HI R18, RZ, 0x8, R18 ;  /* 0x00000008ff127819 */ /* 0x000fc40000011612 */
[----:B------:R-:W-:Y:S02]  /*70f0*/  LOP3.LUT R20, R19, 0x68, RZ, 0xfc, !PT ;  /* 0x0000006813147812 */ /* 0x000fe400078efcff */
        /* <DEDUP_REMOVED lines=31> */
[----:B------:R-:W-:Y:S01]  /*72f0*/  IMAD R4, R15, UR14, RZ ;  /* 0x0000000e0f047c24 */ /* 0x000fe2000f8e02ff */
[----:B------:R-:W-:Y:S01]  /*7300*/  STL [R1+0x4a4], RZ ;  /* 0x0004a4ff01007387 */ /* 0x000fe20000100800 */
[----:B------:R-:W-:-:S03]  /*7310*/  IMAD R5, R20, UR14, RZ ;  /* 0x0000000e14057c24 */ /* 0x000fc6000f8e02ff */
[----:B------:R-:W-:Y:S04]  /*7320*/  STL [R1+0x4a8], RZ ;  /* 0x0004a8ff01007387 */ /* 0x000fe80000100800 */
[----:B------:R-:W-:Y:S01]  /*7330*/  STL [R1+0x4ac], RZ ;  /* 0x0004acff01007387 */ /* 0x000fe20000100800 */
[--C-:B-1----:R-:W-:Y:S02]  /*7340*/  SHF.R.U32.HI R19, RZ, 0x8, R18.reuse ;  /* 0x00000008ff137819 */ /* 0x102fe40000011612 */
[--C-:B------:R-:W-:Y:S02]  /*7350*/  SHF.R.U32.HI R15, RZ, 0x8, R18.reuse ;  /* 0x00000008ff0f7819 */ /* 0x100fe40000011612 */
[----:B------:R-:W-:Y:S02]  /*7360*/  SGXT.U32 R19, R19, 0x1 ;  /* 0x000000011313781a */ /* 0x000fe40000000000 */
[----:B------:R-:W-:Y:S01]  /*7370*/  SHF.R.U32.HI R18, RZ, 0x8, R18 ;  /* 0x00000008ff127819 */ /* 0x000fe20000011612 */
[----:B------:R-:W-:Y:S01]  /*7380*/  STL [R1+0x490], RZ ;  /* 0x000490ff01007387 */ /* 0x000fe20000100800 */
[----:B------:R-:W-:-:S02]  /*7390*/  LOP3.LUT R20, R19, 0x50, RZ, 0xfc, !PT ;  /* 0x0000005013147812 */ /* 0x000fc400078efcff */
[----:B------:R-:W-:Y:S01]  /*73a0*/  SGXT.U32 R18, R18, 0x1 ;  /* 0x000000011212781a */ /* 0x000fe20000000000 */
[----:B------:R-:W-:Y:S02]  /*73b0*/  STL [R1+0x494], RZ ;  /* 0x000494ff01007387 */ /* 0x000fe40000100800 */
[----:B------:R-:W-:Y:S02]  /*73c0*/  IMAD R5, R20, UR14, RZ ;  /* 0x0000000e14057c24 */ /* 0x000fe4000f8e02ff */
[----:B------:R-:W-:Y:S01]  /*73d0*/  STL [R1+0x498], RZ ;  /* 0x000498ff01007387 */ /* 0x000fe20000100800 */
[----:B------:R-:W-:-:S03]  /*73e0*/  LOP3.LUT R21, R18, 0x4c, RZ, 0xfc, !PT ;  /* 0x0000004c12157812 */ /* 0x000fc600078efcff */
[----:B------:R-:W-:Y:S01]  /*73f0*/  STL [R1+0x49c], RZ ;  /* 0x00049cff01007387 */ /* 0x000fe20000100800 */
[----:B------:R-:W-:-:S03]  /*7400*/  LOP3.LUT R20, R18, 0x4a, RZ, 0xfc, !PT ;  /* 0x0000004a12147812 */ /* 0x000fc600078efcff */
[----:B------:R-:W-:Y:S04]  /*7410*/  STL [R1+0x460], RZ ;  /* 0x000460ff01007387 */ /* 0x000fe80000100800 */
[----:B------:R-:W-:Y:S01]  /*7420*/  STL [R1+0x464], RZ ;  /* 0x000464ff01007387 */ /* 0x000fe20000100800 */
[----:B------:R-:W-:-:S03]  /*7430*/  LOP3.LUT R19, R19, 0x4e, RZ, 0xfc, !PT ;  /* 0x0000004e13137812 */ /* 0x000fc600078efcff */
[----:B------:R-:W-:Y:S01]  /*7440*/  STL [R1+0x468], RZ ;  /* 0x000468ff01007387 */ /* 0x000fe20000100800 */
[----:B------:R-:W1:Y:S03]  /*7450*/  S2R R18, SR_TID.X ;  /* 0x0000000000127919 */ /* 0x000e660000002100 */
[----:B------:R-:W-:Y:S01]  /*7460*/  STL [R1+0x46c], RZ ;  /* 0x00046cff01007387 */ /* 0x000fe20000100800 */
[----:B------:R-:W-:-:S03]  /*7470*/  SGXT.U32 R15, R15, 0x1 ;  /* 0x000000010f0f781a */ /* 0x000fc60000000000 */
[----:B------:R-:W-:Y:S04]  /*7480*/  STL [R1+0x450], RZ ;  /* 0x000450ff01007387 */ /* 0x000fe80000100800 */
[----:B------:R-:W-:Y:S04]  /*7490*/  STL [R1+0x454], RZ ;  /* 0x000454ff01007387 */ /* 0x000fe80000100800 */
[----:B------:R-:W-:Y:S01]  /*74a0*/  STL [R1+0x458], RZ ;  /* 0x000458ff01007387 */ /* 0x000fe20000100800 */
[----:B------:R-:W-:-:S03]  /*74b0*/  IMAD R4, R19, UR14, RZ ;  /* 0x0000000e13047c24 */ /* 0x000fc6000f8e02ff */
[----:B------:R-:W-:Y:S01]  /*74c0*/  STL [R1+0x45c], RZ ;  /* 0x00045cff01007387 */ /* 0x000fe20000100800 */
[----:B------:R-:W-:-:S03]  /*74d0*/  LOP3.LUT R19, R15, 0x48, RZ, 0xfc, !PT ;  /* 0x000000480f137812 */ /* 0x000fc600078efcff */
[----:B------:R-:W-:Y:S01]  /*74e0*/  STL [R1+0x3e0], RZ ;  /* 0x0003e0ff01007387 */ /* 0x000fe20000100800 */
[----:B------:R-:W-:-:S03]  /*74f0*/  LOP3.LUT R15, R15, 0x46, RZ, 0xfc, !PT ;  /* 0x000000460f0f7812 */ /* 0x000fc600078efcff */
[----:B------:R-:W-:Y:S04]  /*7500*/  STL [R1+0x3e4], RZ ;  /* 0x0003e4ff01007387 */ /* 0x000fe80000100800 */
[----:B------:R-:W-:Y:S04]  /*7510*/  STL [R1+0x3e8], RZ ;  /* 0x0003e8ff01007387 */ /* 0x000fe80000100800 */
[----:B------:R-:W-:Y:S01]  /*7520*/  STL [R1+0x3ec], RZ ;  /* 0x0003ecff01007387 */ /* 0x000fe20000100800 */
[----:B------:R-:W-:-:S03]  /*7530*/  IMAD R4, R21, UR14, RZ ;  /* 0x0000000e15047c24 */ /* 0x000fc6000f8e02ff */
[----:B------:R-:W-:Y:S01]  /*7540*/  STL [R1+0x3c0], RZ ;  /* 0x0003c0ff01007387 */ /* 0x000fe20000100800 */
[----:B------:R-:W-:-:S03]  /*7550*/  IMAD R4, R19, UR14, RZ ;  /* 0x0000000e13047c24 */ /* 0x000fc6000f8e02ff */
[----:B------:R-:W-:Y:S01]  /*7560*/  STL [R1+0x3c4], RZ ;  /* 0x0003c4ff01007387 */ /* 0x000fe20000100800 */
[----:B------:R-:W-:-:S03]  /*7570*/  IMAD R4, R15, UR14, RZ ;  /* 0x0000000e0f047c24 */ /* 0x000fc6000f8e02ff */
[----:B------:R-:W-:Y:S04]  /*7580*/  STL [R1+0x3c8], RZ ;  /* 0x0003c8ff01007387 */ /* 0x000fe80000100800 */
[----:B------:R-:W-:Y:S04]  /*7590*/  STL [R1+0x3cc], RZ ;  /* 0x0003ccff01007387 */ /* 0x000fe80000100800 */
[----:B------:R-:W-:Y:S04]  /*75a0*/  STL [R1+0x350], RZ ;  /* 0x000350ff01007387 */ /* 0x000fe80000100800 */
[----:B------:R-:W-:Y:S04]  /*75b0*/  STL [R1+0x354], RZ ;  /* 0x000354ff01007387 */ /* 0x000fe80000100800 */
[----:B------:R-:W-:Y:S01]  /*75c0*/  STL [R1+0x358], RZ ;  /* 0x000358ff01007387 */ /* 0x000fe20000100800 */
[----:B------:R-:W2:Y:S03]  /*75d0*/  S2R R15, SR_TID.X ;  /* 0x00000000000f7919 */ /* 0x000ea60000002100 */
[----:B------:R-:W-:Y:S04]  /*75e0*/  STL [R1+0x35c], RZ ;  /* 0x00035cff01007387 */ /* 0x000fe80000100800 */
        /* <DEDUP_REMOVED lines=10> */
[----:B------:R-:W-:Y:S01]  /*7690*/  STL [R1+0x478], RZ ;  /* 0x000478ff01007387 */ /* 0x000fe20000100800 */
[----:B-1----:R-:W-:-:S03]  /*76a0*/  SHF.R.U32.HI R19, RZ, 0x8, R18 ;  /* 0x00000008ff137819 */ /* 0x002fc60000011612 */
[----:B------:R-:W-:Y:S04]  /*76b0*/  STL [R1+0x47c], RZ ;  /* 0x00047cff01007387 */ /* 0x000fe80000100800 */
[----:B------:R-:W-:Y:S04]  /*76c0*/  STL [R1+0x420], RZ ;  /* 0x000420ff01007387 */ /* 0x000fe80000100800 */
[----:B------:R-:W-:Y:S04]  /*76d0*/  STL [R1+0x424], RZ ;  /* 0x000424ff01007387 */ /* 0x000fe80000100800 */
[----:B------:R-:W-:Y:S01]  /*76e0*/  STL [R1+0x428], RZ ;  /* 0x000428ff01007387 */ /* 0x000fe20000100800 */
[----:B------:R-:W-:-:S03]  /*76f0*/  SGXT.U32 R19, R19, 0x1 ;  /* 0x000000011313781a */ /* 0x000fc60000000000 */
[----:B------:R-:W-:Y:S04]  /*7700*/  STL [R1+0x42c], RZ ;  /* 0x00042cff01007387 */ /* 0x000fe80000100800 */
[----:B------:R-:W-:Y:S04]  /*7710*/  STL [R1+0x410], RZ ;  /* 0x000410ff01007387 */ /* 0x000fe80000100800 */
[----:B------:R-:W-:Y:S01]  /*7720*/  STL [R1+0x414], RZ ;  /* 0x000414ff01007387 */ /* 0x000fe20000100800 */
[----:B------:R-:W-:-:S03]  /*7730*/  IMAD R5, R20, UR14, RZ ;  /* 0x0000000e14057c24 */ /* 0x000fc6000f8e02ff */
[----:B------:R-:W-:Y:S01]  /*7740*/  STL [R1+0x418], RZ ;  /* 0x000418ff01007387 */ /* 0x000fe20000100800 */
[----:B------:R-:W-:-:S03]  /*7750*/  SHF.R.U32.HI R18, RZ, 0x8, R18 ;  /* 0x00000008ff127819 */ /* 0x000fc60000011612 */
[----:B------:R-:W-:Y:S01]  /*7760*/  STL [R1+0x41c], RZ ;  /* 0x00041cff01007387 */ /* 0x000fe20000100800 */
[----:B------:R-:W-:-:S03]  /*7770*/  LOP3.LUT R21, R19, 0x44, RZ, 0xfc, !PT ;  /* 0x0000004413157812 */ /* 0x000fc600078efcff */
[----:B------:R-:W-:Y:S01]  /*7780*/  STL [R1+0x390], RZ ;  /* 0x000390ff01007387 */ /* 0x000fe20000100800 */
[----:B------:R-:W-:-:S03]  /*7790*/  LOP3.LUT R20, R19, 0x42, RZ, 0xfc, !PT ;  /* 0x0000004213147812 */ /* 0x000fc600078efcff */
[----:B------:R-:W-:Y:S01]  /*77a0*/  STL [R1+0x394], RZ ;  /* 0x000394ff01007387 */ /* 0x000fe20000100800 */
[----:B------:R-:W-:-:S03]  /*77b0*/  LOP3.LUT R19, R19, 0x40, RZ, 0xfc, !PT ;  /* 0x0000004013137812 */ /* 0x000fc600078efcff */
[----:B------:R-:W-:Y:S01]  /*77c0*/  STL [R1+0x398], RZ ;  /* 0x000398ff01007387 */ /* 0x000fe20000100800 */
[----:B------:R-:W-:-:S03]  /*77d0*/  SGXT.U32 R18, R18, 0x1 ;  /* 0x000000011212781a */ /* 0x000fc60000000000 */
[----:B------:R-:W-:Y:S04]  /*77e0*/  STL [R1+0x39c], RZ ;  /* 0x00039cff01007387 */ /* 0x000fe80000100800 */
[----:B------:R-:W-:Y:S01]  /*77f0*/  STL [R1+0x380], RZ ;  /* 0x000380ff01007387 */ /* 0x000fe20000100800 */
[----:B------:R-:W-:-:S03]  /*7800*/  IMAD R5, R20, UR14, RZ ;  /* 0x0000000e14057c24 */ /* 0x000fc6000f8e02ff */
[----:B------:R-:W-:Y:S01]  /*7810*/  STL [R1+0x384], RZ ;  /* 0x000384ff01007387 */ /* 0x000fe20000100800 */
[----:B------:R-:W-:-:S03]  /*7820*/  IMAD R4, R19, UR14, RZ ;  /* 0x0000000e13047c24 */ /* 0x000fc6000f8e02ff */
[----:B------:R-:W-:Y:S01]  /*7830*/  STL [R1+0x388], RZ ;  /* 0x000388ff01007387 */ /* 0x000fe20000100800 */
[----:B------:R-:W-:-:S03]  /*7840*/  LOP3.LUT R20, R18, 0x3e, RZ, 0xfc, !PT ;  /* 0x0000003e12147812 */ /* 0x000fc600078efcff */
[----:B------:R-:W-:Y:S01]  /*7850*/  STL [R1+0x38c], RZ ;  /* 0x00038cff01007387 */ /* 0x000fe20000100800 */
[----:B------:R-:W-:-:S03]  /*7860*/  LOP3.LUT R19, R18, 0x3c, RZ, 0xfc, !PT ;  /* 0x0000003c12137812 */ /* 0x000fc600078efcff */
[----:B------:R-:W-:Y:S01]  /*7870*/  STL [R1+0x310], RZ ;  /* 0x000310ff01007387 */ /* 0x000fe20000100800 */
[----:B--2---:R-:W-:-:S03]  /*7880*/  SHF.R.U32.HI R18, RZ, 0x8, R15 ;  /* 0x00000008ff127819 */ /* 0x004fc6000001160f */
[----:B------:R-:W-:Y:S04]  /*7890*/  STL [R1+0x314], RZ ;  /* 0x000314ff01007387 */ /* 0x000fe80000100800 */
[----:B------:R-:W-:Y:S01]  /*78a0*/  STL [R1+0x318], RZ ;  /* 0x000318ff01007387 */ /* 0x000fe20000100800 */
[----:B------:R-:W-:-:S03]  /*78b0*/  SGXT.U32 R18, R18, 0x1 ;  /* 0x000000011212781a */ /* 0x000fc60000000000 */
[----:B------:R-:W-:Y:S04]  /*78c0*/  STL [R1+0x31c], RZ ;  /* 0x00031cff01007387 */ /* 0x000fe80000100800 */
[----:B------:R-:W-:Y:S01]  /*78d0*/  STL [R1+0x300], RZ ;  /* 0x000300ff01007387 */ /* 0x000fe20000100800 */
[----:B------:R-:W-:-:S03]  /*78e0*/  SHF.R.U32.HI R15, RZ, 0x8, R15 ;  /* 0x00000008ff0f7819 */ /* 0x000fc6000001160f */
        /* <DEDUP_REMOVED lines=24> */
[----:B------:R-:W1:Y:S03]  /*7a70*/  S2R R15, SR_TID.X ;  /* 0x00000000000f7919 */ /* 0x000e660000002100 */
[----:B------:R-:W-:Y:S04]  /*7a80*/  STL [R1+0x3bc], RZ ;  /* 0x0003bcff01007387 */ /* 0x000fe80000100800 */
[----:B------:R-:W-:Y:S04]  /*7a90*/  STL [R1+0x3a0], RZ ;  /* 0x0003a0ff01007387 */ /* 0x000fe80000100800 */
[----:B------:R-:W-:Y:S04]  /*7aa0*/  STL [R1+0x3a4], RZ ;  /* 0x0003a4ff01007387 */ /* 0x000fe80000100800 */
[----:B------:R-:W-:Y:S04]  /*7ab0*/  STL [R1+0x3a8], RZ ;  /* 0x0003a8ff01007387 */ /* 0x000fe80000100800 */
        /* <DEDUP_REMOVED lines=22> */
[----:B------:R-:W-:-:S03]  /*7c20*/  LEA.HI.X.SX32 R3, R0, UR13, 0x1, P0 ;  /* 0x0000000d00037c11 */ /* 0x000fc600080f0eff */
[----:B------:R-:W-:Y:S01]  /*7c30*/  STL [R1+0x40c], RZ ;  /* 0x00040cff01007387 */ /* 0x000fe20000100800 */
[----:B------:R-:W-:-:S03]  /*7c40*/  LOP3.LUT R0, R7, 0x7f, RZ, 0xc0, !PT ;  /* 0x0000007f07007812 */ /* 0x000fc600078ec0ff */
[----:B------:R-:W-:Y:S04]  /*7c50*/  STL [R1+0x3f0], RZ ;  /* 0x0003f0ff01007387 */ /* 0x000fe80000100800 */
[----:B------:R-:W-:Y:S04]  /*7c60*/  STL [R1+0x3f4], RZ ;  /* 0x0003f4ff01007387 */ /* 0x000fe80000100800 */
[----:B------:R-:W-:Y:S01]  /*7c70*/  STL [R1+0x3f8], RZ ;  /* 0x0003f8ff01007387 */ /* 0x000fe20000100800 */
[----:B-1----:R-:W-:-:S03]  /*7c80*/  SHF.R.U32.HI R15, RZ, 0x8, R15 ;  /* 0x00000008ff0f7819 */ /* 0x002fc6000001160f */
[----:B------:R-:W-:Y:S04]  /*7c90*/  STL [R1+0x3fc], RZ ;  /* 0x0003fcff01007387 */ /* 0x000fe80000100800 */
[----:B------:R-:W-:Y:S01]  /*7ca0*/  STL [R1+0x370], RZ ;  /* 0x000370ff01007387 */ /* 0x000fe20000100800 */
[----:B------:R-:W-:-:S03]  /*7cb0*/  IMAD R0, R0, UR7, RZ ;  /* 0x0000000700007c24 */ /* 0x000fc6000f8e02ff */
        /* <DEDUP_REMOVED lines=8> */
[----:B------:R-:W-:-:S03]  /*7d40*/  SHF.R.S32.HI R4, RZ, 0x1f, R0 ;  /* 0x0000001fff047819 */ /* 0x000fc60000011400 */
[----:B------:R-:W-:Y:S01]  /*7d50*/  STL [R1+0x36c], RZ ;  /* 0x00036cff01007387 */ /* 0x000fe20000100800 */
[----:B------:R-:W-:Y:S01]  /*7d60*/  IMAD R6, R20, UR14, RZ ;  /* 0x0000000e14067c24 */ /* 0x000fe2000f8e02ff */
[----:B------:R-:W-:Y:S02]  /*7d70*/  LOP3.LUT R15, R15, 0x30, RZ, 0xfc, !PT ;  /* 0x000000300f0f7812 */ /* 0x000fe400078efcff */
[----:B------:R-:W-:Y:S01]  /*7d80*/  STL [R1+0x2f0], RZ ;  /* 0x0002f0ff01007387 */ /* 0x000fe20000100800 */
[----:B------:R-:W-:-:S03]  /*7d90*/  IMAD R6, R19, UR14, RZ ;  /* 0x0000000e13067c24 */ /* 0x000fc6000f8e02ff */
[----:B------:R-:W-:Y:S01]  /*7da0*/  STL [R1+0x2f4], RZ ;  /* 0x0002f4ff01007387 */ /* 0x000fe20000100800 */
[----:B--2---:R-:W-:-:S03]  /*7db0*/  SHF.R.U32.HI R19, RZ, 0x8, R18 ;  /* 0x00000008ff137819 */ /* 0x004fc60000011612 */
[----:B------:R-:W-:Y:S01]  /*7dc0*/  STL [R1+0x2f8], RZ ;  /* 0x0002f8ff01007387 */ /* 0x000fe20000100800 */
[----:B------:R-:W-:-:S03]  /*7dd0*/  SHF.L.U64.HI R4, R0, 0x1, R4 ;  /* 0x0000000100047819 */ /* 0x000fc60000010204 */
[----:B------:R-:W-:Y:S01]  /*7de0*/  STL [R1+0x2fc], RZ ;  /* 0x0002fcff01007387 */ /* 0x000fe20000100800 */
[----:B------:R-:W-:-:S03]  /*7df0*/  IMAD.SHL.U32 R0, R0, 0x2, RZ ;  /* 0x0000000200007824 */ /* 0x000fc600078e00ff */
[----:B------:R-:W-:Y:S01]  /*7e00*/  STL [R1+0x2d0], RZ ;  /* 0x0002d0ff01007387 */ /* 0x000fe20000100800 */
[----:B------:R-:W-:-:S03]  /*7e10*/  IMAD R0, R15, UR14, RZ ;  /* 0x0000000e0f007c24 */ /* 0x000fc6000f8e02ff */
[----:B------:R-:W-:Y:S01]  /*7e20*/  STL [R1+0x2d4], RZ ;  /* 0x0002d4ff01007387 */ /* 0x000fe20000100800 */
[----:B------:R-:W-:-:S03]  /*7e30*/  SGXT.U32 R19, R19, 0x1 ;  /* 0x000000011313781a */ /* 0x000fc60000000000 */
[----:B------:R-:W-:Y:S01]  /*7e40*/  STL [R1+0x2d8], RZ ;  /* 0x0002d8ff01007387 */ /* 0x000fe20000100800 */
[----:B------:R-:W-:-:S03]  /*7e50*/  SHF.R.U32.HI R15, RZ, 0x8, R18 ;  /* 0x00000008ff0f7819 */ /* 0x000fc60000011612 */
[----:B------:R-:W-:Y:S01]  /*7e60*/  STL [R1+0x2dc], RZ ;  /* 0x0002dcff01007387 */ /* 0x000fe20000100800 */
[----:B------:R-:W-:-:S03]  /*7e70*/  SHF.R.U32.HI R18, RZ, 0x8, R18 ;  /* 0x00000008ff127819 */ /* 0x000fc60000011612 */
[----:B------:R-:W-:Y:S01]  /*7e80*/  STL [R1+0x2b0], RZ ;  /* 0x0002b0ff01007387 */ /* 0x000fe20000100800 */
[----:B------:R-:W-:-:S03]  /*7e90*/  LOP3.LUT R20, R19, 0x2e, RZ, 0xfc, !PT ;  /* 0x0000002e13147812 */ /* 0x000fc600078efcff */
[----:B------:R-:W-:Y:S01]  /*7ea0*/  STL [R1+0x2b4], RZ ;  /* 0x0002b4ff01007387 */ /* 0x000fe20000100800 */
[----:B------:R-:W-:-:S03]  /*7eb0*/  SGXT.U32 R18, R18, 0x1 ;  /* 0x000000011212781a */ /* 0x000fc60000000000 */
[----:B------:R-:W-:Y:S04]  /*7ec0*/  STL [R1+0x2b8], RZ ;  /* 0x0002b8ff01007387 */ /* 0x000fe80000100800 */
[----:B------:R-:W-:Y:S04]  /*7ed0*/  STL [R1+0x2bc], RZ ;  /* 0x0002bcff01007387 */ /* 0x000fe80000100800 */
[----:B------:R-:W-:Y:S04]  /*7ee0*/  STL [R1+0x2a0], RZ ;  /* 0x0002a0ff01007387 */ /* 0x000fe80000100800 */
[----:B------:R-:W-:Y:S04]  /*7ef0*/  STL [R1+0x2a4], RZ ;  /* 0x0002a4ff01007387 */ /* 0x000fe80000100800 */
[----:B------:R-:W-:Y:S01]  /*7f00*/  STL [R1+0x2a8], RZ ;  /* 0x0002a8ff01007387 */ /* 0x000fe20000100800 */
[----:B------:R-:W-:-:S03]  /*7f10*/  LOP3.LUT R21, R18, 0x2a, RZ, 0xfc, !PT ;  /* 0x0000002a12157812 */ /* 0x000fc600078efcff */
[----:B------:R-:W-:Y:S04]  /*7f20*/  STL [R1+0x2ac], RZ ;  /* 0x0002acff01007387 */ /* 0x000fe80000100800 */
[----:B------:R1:W-:Y:S01]  /*7f30*/  STL [R1+0x3d0], R4 ;  /* 0x0003d00401007387 */ /* 0x0003e20000100800 */
[----:B------:R-:W-:Y:S02]  /*7f40*/  LOP3.LUT R19, R19, 0x2c, RZ, 0xfc, !PT ;  /* 0x0000002c13137812 */ /* 0x000fe400078efcff */
[----:B------:R-:W-:Y:S01]  /*7f50*/  SGXT.U32 R15, R15, 0x1 ;  /* 0x000000010f0f781a */ /* 0x000fe20000000000 */
[----:B-1----:R-:W-:Y:S01]  /*7f60*/  IMAD R4, R20, UR14, RZ ;  /* 0x0000000e14047c24 */ /* 0x002fe2000f8e02ff */
[----:B------:R-:W-:Y:S02]  /*7f70*/  LOP3.LUT R20, R18, 0x28, RZ, 0xfc, !PT ;  /* 0x0000002812147812 */ /* 0x000fe400078efcff */
[----:B------:R-:W1:Y:S01]  /*7f80*/  S2R R18, SR_TID.X ;  /* 0x0000000000127919 */ /* 0x000e620000002100 */
[----:B------:R-:W-:Y:S01]  /*7f90*/  IMAD R0, R19, UR14, RZ ;  /* 0x0000000e13007c24 */ /* 0x000fe2000f8e02ff */
[----:B------:R-:W-:-:S02]  /*7fa0*/  LOP3.LUT R19, R15, 0x26, RZ, 0xfc, !PT ;  /* 0x000000260f137812 */ /* 0x000fc400078efcff */
[----:B------:R-:W-:Y:S01]  /*7fb0*/  LOP3.LUT R15, R15, 0x24, RZ, 0xfc, !PT ;  /* 0x000000240f0f7812 */ /* 0x000fe200078efcff */
[----:B------:R-:W-:Y:S02]  /*7fc0*/  IMAD R0, R21, UR14, RZ ;  /* 0x0000000e15007c24 */ /* 0x000fe4000f8e02ff */
[----:B------:R-:W-:Y:S02]  /*7fd0*/  IMAD R0, R19, UR14, RZ ;  /* 0x0000000e13007c24 */ /* 0x000fe4000f8e02ff */
[----:B------:R-:W-:Y:S02]  /*7fe0*/  IMAD R0, R15, UR14, RZ ;  /* 0x0000000e0f007c24 */ /* 0x000fe4000f8e02ff */
[----:B------:R-:W2:Y:S01]  /*7ff0*/  S2R R15, SR_TID.X ;  /* 0x00000000000f7919 */ /* 0x000ea20000002100 */
[----:B------:R-:W-:Y:S01]  /*8000*/  IMAD R4, R20, UR14, RZ ;  /* 0x0000000e14047c24 */ /* 0x000fe2000f8e02ff */
[----:B-1----:R-:W-:-:S04]  /*8010*/  SHF.R.U32.HI R19, RZ, 0x8, R18 ;  /* 0x00000008ff137819 */ /* 0x002fc80000011612 */
[----:B------:R-:W-:Y:S02]  /*8020*/  SGXT.U32 R19, R19, 0x1 ;  /* 0x000000011313781a */ /* 0x000fe40000000000 */
[----:B------:R-:W-:Y:S02]  /*8030*/  SHF.R.U32.HI R18, RZ, 0x8, R18 ;  /* 0x00000008ff127819 */ /* 0x000fe40000011612 */
[C---:B------:R-:W-:Y:S02]  /*8040*/  LOP3.LUT R21, R19.reuse, 0x22, RZ, 0xfc, !PT ;  /* 0x0000002213157812 */ /* 0x040fe400078efcff */
[C---:B------:R-:W-:Y:S02]  /*8050*/  LOP3.LUT R20, R19.reuse, 0x20, RZ, 0xfc, !PT ;  /* 0x0000002013147812 */ /* 0x040fe400078efcff */
[----:B------:R-:W-:Y:S02]  /*8060*/  LOP3.LUT R19, R19, 0x1e, RZ, 0xfc, !PT ;  /* 0x0000001e13137812 */ /* 0x000fe400078efcff */
[----:B------:R-:W-:Y:S01]  /*8070*/  SGXT.U32 R18, R18, 0x1 ;  /* 0x000000011212781a */ /* 0x000fe20000000000 */
[----:B------:R-:W-:-:S02]  /*8080*/  IMAD R4, R20, UR14, RZ ;  /* 0x0000000e14047c24 */ /* 0x000fc4000f8e02ff */
[----:B------:R-:W-:Y:S01]  /*8090*/  IMAD R0, R19, UR14, RZ ;  /* 0x0000000e13007c24 */ /* 0x000fe2000f8e02ff */
[C---:B------:R-:W-:Y:S02]  /*80a0*/  LOP3.LUT R20, R18.reuse, 0x1c, RZ, 0xfc, !PT ;  /* 0x0000001c12147812 */ /* 0x040fe400078efcff */
[----:B------:R-:W-:Y:S02]  /*80b0*/  LOP3.LUT R19, R18, 0x1a, RZ, 0xfc, !PT ;  /* 0x0000001a12137812 */ /* 0x000fe400078efcff */
[----:B--2---:R-:W-:Y:S01]  /*80c0*/  SHF.R.U32.HI R18, RZ, 0x8, R15 ;  /* 0x00000008ff127819 */ /* 0x004fe2000001160f */
[----:B------:R-:W-:-:S03]  /*80d0*/  IMAD R4, R20, UR14, RZ ;  /* 0x0000000e14047c24 */ /* 0x000fc6000f8e02ff */
[----:B------:R-:W-:Y:S01]  /*80e0*/  SGXT.U32 R18, R18, 0x1 ;  /* 0x000000011212781a */ /* 0x000fe20000000000 */
[----:B------:R-:W-:Y:S01]  /*80f0*/  IMAD R0, R19, UR14, RZ ;  /* 0x0000000e13007c24 */ /* 0x000fe2000f8e02ff */
        /* <DEDUP_REMOVED lines=9> */
[----:B------:R-:W-:Y:S01]  /*8190*/  SHF.R.U32.HI R15, RZ, 0x8, R7 ;  /* 0x00000008ff0f7819 */ /* 0x000fe20000011607 */
[----:B------:R-:W-:-:S03]  /*81a0*/  IMAD R4, R19, UR14, RZ ;  /* 0x0000000e13047c24 */ /* 0x000fc6000f8e02ff */
[----:B------:R-:W-:Y:S01]  /*81b0*/  SGXT.U32 R15, R15, 0x1 ;  /* 0x000000010f0f781a */ /* 0x000fe20000000000 */
[----:B------:R-:W-:Y:S01]  /*81c0*/  IMAD R0, R18, UR14, RZ ;  /* 0x0000000e12007c24 */ /* 0x000fe2000f8e02ff */
[----:B------:R-:W-:Y:S02]  /*81d0*/  SHF.R.U32.HI R7, RZ, 0x8, R7 ;  /* 0x00000008ff077819 */ /* 0x000fe40000011607 */
[C---:B------:R-:W-:Y:S02]  /*81e0*/  LOP3.LUT R19, R15.reuse, 0xe, RZ, 0xfc, !PT ;  /* 0x0000000e0f137812 */ /* 0x040fe400078efcff */
[C---:B------:R-:W-:Y:S02]  /*81f0*/  LOP3.LUT R18, R15.reuse, 0xc, RZ, 0xfc, !PT ;  /* 0x0000000c0f127812 */ /* 0x040fe400078efcff */
[----:B------:R-:W-:Y:S01]  /*8200*/  LOP3.LUT R15, R15, 0xa, RZ, 0xfc, !PT ;  /* 0x0000000a0f0f7812 */ /* 0x000fe200078efcff */
[----:B------:R-:W-:Y:S01]  /*8210*/  IMAD R5, R21, UR14, RZ ;  /* 0x0000000e15057c24 */ /* 0x000fe2000f8e02ff */
[----:B------:R-:W-:Y:S01]  /*8220*/  SGXT.U32 R7, R7, 0x1 ;  /* 0x000000010707781a */ /* 0x000fe20000000000 */
[----:B------:R-:W-:-:S02]  /*8230*/  IMAD R5, R20, UR14, RZ ;  /* 0x0000000e14057c24 */ /* 0x000fc4000f8e02ff */
[----:B------:R-:W-:Y:S01]  /*8240*/  IMAD R5, R19, UR14, RZ ;  /* 0x0000000e13057c24 */ /* 0x000fe2000f8e02ff */
[C---:B------:R-:W-:Y:S01]  /*8250*/  LOP3.LUT R19, R7.reuse, 0x8, RZ, 0xfc, !PT ;  /* 0x0000000807137812 */ /* 0x040fe200078efcff */
[----:B------:R-:W-:Y:S01]  /*8260*/  IMAD R4, R18, UR14, RZ ;  /* 0x0000000e12047c24 */ /* 0x000fe2000f8e02ff */
[----:B------:R-:W-:Y:S01]  /*8270*/  LOP3.LUT R18, R7, 0x6, RZ, 0xfc, !PT ;  /* 0x0000000607127812 */ /* 0x000fe200078efcff */
[----:B------:R-:W-:Y:S01]  /*8280*/  IMAD R0, R15, UR14, RZ ;  /* 0x0000000e0f007c24 */ /* 0x000fe2000f8e02ff */
[C---:B------:R-:W-:Y:S02]  /*8290*/  LOP3.LUT R15, R7.reuse, 0x4, RZ, 0xfc, !PT ;  /* 0x00000004070f7812 */ /* 0x040fe400078efcff */
[----:B------:R-:W-:Y:S01]  /*82a0*/  LOP3.LUT R7, R7, 0x2, RZ, 0xfc, !PT ;  /* 0x0000000207077812 */ /* 0x000fe200078efcff */
[----:B------:R-:W-:Y:S02]  /*82b0*/  IMAD R0, R19, UR14, RZ ;  /* 0x0000000e13007c24 */ /* 0x000fe4000f8e02ff */
[----:B------:R-:W-:-:S02]  /*82c0*/  IMAD R5, R18, UR14, RZ ;  /* 0x0000000e12057c24 */ /* 0x000fc4000f8e02ff */
[----:B------:R-:W-:Y:S02]  /*82d0*/  IMAD R4, R15, UR14, RZ ;  /* 0x0000000e0f047c24 */ /* 0x000fe4000f8e02ff */
[----:B------:R-:W-:Y:S01]  /*82e0*/  IMAD R0, R7, UR14, RZ ;  /* 0x0000000e07007c24 */ /* 0x000fe2000f8e02ff */
[----:B0-----:R-:W-:-:S12]  /*82f0*/  USHF.R.S32.HI UR5, URZ, 0x7, UR5 ;  /* 0x00000007ff057899 */ /* 0x001fd80008011405 */
.L_x_2:
[----:B------:R-:W0:Y:S01]  /*8300*/  S2R R4, SR_TID.X ;  /* 0x0000000000047919 */ /* 0x000e220000002100 */
[----:B------:R-:W1:Y:S01]  /*8310*/  LDCU UR4, c[0x0][0x3a8] ;  /* 0x00007500ff0477ac */ /* 0x000e620008000800 */
[----:B------:R-:W-:Y:S01]  /*8320*/  PRMT R15, RZ, 0x7610, R15 ;  /* 0x00007610ff0f7816 */ /* 0x000fe2000000000f */
[----:B------:R-:W2:Y:S01]  /*8330*/  S2R R0, SR_TID.X ;  /* 0x0000000000007919 */ /* 0x000ea20000002100 */
[----:B------:R-:W-:Y:S01]  /*8340*/  PRMT R9, RZ, 0x7610, R9 ;  /* 0x00007610ff097816 */ /* 0x000fe20000000009 */
[----:B------:R-:W3:Y:S01]  /*8350*/  LDCU UR6, c[0x0][0x3a8] ;  /* 0x00007500ff0677ac */ /* 0x000ee20008000800 */
[----:B------:R-:W4:Y:S01]  /*8360*/  S2R R8, SR_TID.X ;  /* 0x0000000000087919 */ /* 0x000f220000002100 */
[----:B------:R-:W5:Y:S01]  /*8370*/  LDCU UR7, c[0x0][0x3a8] ;  /* 0x00007500ff0777ac */ /* 0x000f620008000800 */
[----:B------:R-:W-:Y:S01]  /*8380*/  STL [R1+0x1c90], R17 ;  /* 0x001c901101007387 */ /* 0x000fe20000100800 */
[----:B------:R-:W-:Y:S01]  /*8390*/  PRMT R14, RZ, 0x7610, R14 ;  /* 0x00007610ff0e7816 */ /* 0x000fe2000000000e */
[----:B------:R-:W0:Y:S02]  /*83a0*/  LDCU UR12, c[0x0][0x3a8] ;  /* 0x00007500ff0c77ac */ /* 0x000e240008000800 */
[----:B------:R-:W-:Y:S04]  /*83b0*/  STL [R1+0x1c8c], R18 ;  /* 0x001c8c1201007387 */ /* 0x000fe80000100800 */
[----:B------:R-:W-:Y:S04]  /*83c0*/  STL [R1+0x1c84], R20 ;  /* 0x001c841401007387 */ /* 0x000fe80000100800 */
[----:B------:R-:W-:Y:S04]  /*83d0*/  STL [R1+0x1c94], R20 ;  /* 0x001c941401007387 */ /* 0x000fe80000100800 */
[----:B------:R-:W-:Y:S01]  /*83e0*/  STL [R1+0x1c78], R29 ;  /* 0x001c781d01007387 */ /* 0x000fe20000100800 */
[----:B0-----:R-:W-:-:S03]  /*83f0*/  SHF.R.U32.HI R4, RZ, 0x8, R4 ;  /* 0x00000008ff047819 */ /* 0x001fc60000011604 */
[----:B------:R-:W-:Y:S01]  /*8400*/  STL [R1+0x1c88], R29 ;  /* 0x001c881d01007387 */ /* 0x000fe20000100800 */
[----:B------:R-:W-:-:S03]  /*8410*/  SGXT.U32 R4, R4, 0x1 ;  /* 0x000000010404781a */ /* 0x000fc60000000000 */
[----:B------:R0:W-:Y:S01]  /*8420*/  STL [R1+0x1c98], R29 ;  /* 0x001c981d01007387 */ /* 0x0001e20000100800 */
[----:B--2---:R-:W-:Y:S02]  /*8430*/  SHF.R.U32.HI R19, RZ, 0x8, R0 ;  /* 0x00000008ff137819 */ /* 0x004fe40000011600 */
[----:B------:R-:W-:Y:S01]  /*8440*/  LOP3.LUT R5, R4, 0x2, RZ, 0xfc, !PT ;  /* 0x0000000204057812 */ /* 0x000fe200078efcff */
[----:B------:R-:W-:Y:S01]  /*8450*/  STL [R1+0x1c70], R21 ;  /* 0x001c701501007387 */ /* 0x000fe20000100800 */
[----:B------:R-:W-:Y:S02]  /*8460*/  SGXT.U32 R19, R19, 0x1 ;  /* 0x000000011313781a */ /* 0x000fe40000000000 */
[----:B------:R-:W-:Y:S01]  /*8470*/  ISETP.GE.AND P1, PT, R5, UR10, PT ;  /* 0x0000000a05007c0c */ /* 0x000fe2000bf26270 */
[----:B------:R-:W2:Y:S01]  /*8480*/  S2R R4, SR_TID.X ;  /* 0x0000000000047919 */ /* 0x000ea20000002100 */
[C---:B------:R-:W-:Y:S01]  /*8490*/  ISETP.GE.AND P0, PT, R19.reuse, UR10, PT ;  /* 0x0000000a13007c0c */ /* 0x040fe2000bf06270 */
[----:B------:R-:W-:Y:S04]  /*84a0*/  STL [R1+0x1c7c], R21 ;  /* 0x001c7c1501007387 */ /* 0x000fe80000100800 */
[----:B------:R-:W-:Y:S04]  /*84b0*/  STL [R1+0x1c68], R22 ;  /* 0x001c681601007387 */ /* 0x000fe80000100800 */
[----:B------:R-:W-:Y:S04]  /*84c0*/  STL [R1+0x1c74], R22 ;  /* 0x001c741601007387 */ /* 0x000fe80000100800 */
[----:B------:R-:W-:Y:S04]  /*84d0*/  STL [R1+0x1c60], R27 ;  /* 0x001c601b01007387 */ /* 0x000fe80000100800 */
[----:B------:R-:W-:Y:S04]  /*84e0*/  STL [R1+0x1c6c], R27 ;  /* 0x001c6c1b01007387 */ /* 0x000fe80000100800 */
[----:B------:R-:W-:Y:S04]  /*84f0*/  STL [R1+0x1c80], R27 ;  /* 0x001c801b01007387 */ /* 0x000fe80000100800 */
[----:B------:R-:W-:Y:S01]  /*8500*/  STL [R1+0x1c5c], R28 ;  /* 0x001c5c1c01007387 */ /* 0x000fe20000100800 */
[----:B--2---:R-:W-:Y:S01]  /*8510*/  SHF.R.U32.HI R5, RZ, 0x8, R4 ;  /* 0x00000008ff057819 */ /* 0x004fe20000011604 */
[----:B------:R-:W-:-:S02]  /*8520*/  IMAD R4, R19, UR11, RZ ;  /* 0x0000000b13047c24 */ /* 0x000fc4000f8e02ff */
[----:B------:R-:W-:Y:S01]  /*8530*/  STL [R1+0x1c64], R28 ;  /* 0x001c641c01007387 */ /* 0x000fe20000100800 */
[----:B------:R-:W-:-:S03]  /*8540*/  SGXT.U32 R5, R5, 0x1 ;  /* 0x000000010505781a */ /* 0x000fc60000000000 */
[----:B------:R-:W-:Y:S01]  /*8550*/  STL [R1+0x1c58], R25 ;  /* 0x001c581901007387 */ /* 0x000fe20000100800 */
[----:B------:R-:W-:Y:S01]  /*8560*/  LOP3.LUT R6, R5, 0x2, RZ, 0xfc, !PT ;  /* 0x0000000205067812 */ /* 0x000fe200078efcff */
[----:B------:R-:W-:Y:S02]  /*8570*/  IMAD.WIDE R4, R4, 0x2, R2 ;  /* 0x0000000204047825 */ /* 0x000fe400078e0202 */
[----:B------:R-:W-:Y:S02]  /*8580*/  STL [R1+0x1c54], R26 ;  /* 0x001c541a01007387 */ /* 0x000fe40000100800 */
[----:B-1----:R-:W-:Y:S02]  /*8590*/  IMAD R6, R6, UR4, RZ ;  /* 0x0000000406067c24 */ /* 0x002fe4000f8e02ff */
[----:B------:R-:W2:Y:S01]  /*85a0*/  @!P0 LDG.E.U16 R15, desc[UR8][R4.64] ;  /* 0x00000008040f8981 */ /* 0x000ea2000c1e1500 */
[----:B----4-:R-:W-:Y:S01]  /*85b0*/  SHF.R.U32.HI R10, RZ, 0x8, R8 ;  /* 0x00000008ff0a7819 */ /* 0x010fe20000011608 */
[----:B------:R-:W1:Y:S01]  /*85c0*/  LDCU UR4, c[0x0][0x3a8] ;  /* 0x00007500ff0477ac */ /* 0x000e620008000800 */
[----:B------:R-:W-:Y:S01]  /*85d0*/  IMAD.WIDE R6, R6, 0x2, R2 ;  /* 0x0000000206067825 */ /* 0x000fe200078e0202 */
[----:B------:R-:W-:Y:S04]  /*85e0*/  STL [R1+0x1c48], R23 ;  /* 0x001c481701007387 */ /* 0x000fe80000100800 */
[----:B------:R-:W4:Y:S04]  /*85f0*/  @!P1 LDG.E.U16 R9, desc[UR8][R6.64] ;  /* 0x0000000806099981 */ /* 0x000f28000c1e1500 */
[----:B------:R-:W-:Y:S04]  /*8600*/  STL [R1+0x1c50], R23 ;  /* 0x001c501701007387 */ /* 0x000fe80000100800 */
[----:B------:R-:W-:Y:S01]  /*8610*/  STL [R1+0x1c44], R24 ;  /* 0x001c441801007387 */ /* 0x000fe20000100800 */
[----:B------:R-:W-:-:S02]  /*8620*/  SGXT.U32 R10, R10, 0x1 ;  /* 0x000000010a0a781a */ /* 0x000fc40000000000 */
[----:B------:R-:W-:Y:S02]  /*8630*/  SHF.R.U32.HI R8, RZ, 0x8, R8 ;  /* 0x00000008ff087819 */ /* 0x000fe40000011608 */
[----:B------:R-:W-:Y:S02]  /*8640*/  LOP3.LUT R10, R10, 0x4, RZ, 0xfc, !PT ;  /* 0x000000040a0a7812 */ /* 0x000fe400078efcff */
[----:B------:R-:W-:Y:S02]  /*8650*/  SGXT.U32 R8, R8, 0x1 ;  /* 0x000000010808781a */ /* 0x000fe40000000000 */
[----:B------:R-:W-:Y:S02]  /*8660*/  ISETP.GE.AND P0, PT, R10, UR10, PT ;  /* 0x0000000a0a007c0c */ /* 0x000fe4000bf06270 */
[C---:B------:R-:W-:Y:S02]  /*8670*/  LOP3.LUT R11, R8.reuse, 0x6, RZ, 0xfc, !PT ;  /* 0x00000006080b7812 */ /* 0x040fe400078efcff */
[----:B------:R-:W-:-:S04]  /*8680*/  LOP3.LUT R10, R8, 0x8, RZ, 0xfc, !PT ;  /* 0x00000008080a7812 */ /* 0x000fc800078efcff */
[----:B------:R-:W-:Y:S02]  /*8690*/  ISETP.GE.AND P2, PT, R10, UR10, PT ;  /* 0x0000000a0a007c0c */ /* 0x000fe4000bf46270 */
[----:B------:R-:W-:Y:S02]  /*86a0*/  ISETP.GE.AND P1, PT, R11, UR10, PT ;  /* 0x0000000a0b007c0c */ /* 0x000fe4000bf26270 */
[----:B0-----:R-:W-:Y:S02]  /*86b0*/  PRMT R29, RZ, 0x7610, R29 ;  /* 0x00007610ff1d7816 */ /* 0x001fe4000000001d */
[----:B------:R-:W-:Y:S02]  /*86c0*/  PRMT R20, RZ, 0x7610, R20 ;  /* 0x00007610ff147816 */ /* 0x000fe40000000014 */
[----:B------:R-:W-:Y:S02]  /*86d0*/  PRMT R17, RZ, 0x7610, R17 ;  /* 0x00007610ff117816 */ /* 0x000fe40000000011 */
[----:B------:R-:W-:Y:S01]  /*86e0*/  PRMT R18, RZ, 0x7610, R18 ;  /* 0x00007610ff127816 */ /* 0x000fe20000000012 */
[----:B--2---:R-:W-:Y:S04]  /*86f0*/  STL [R1+0x1c14], R15 ;  /* 0x001c140f01007387 */ /* 0x004fe80000100800 */
[----:B------:R-:W-:Y:S04]  /*8700*/  STL [R1+0x1c18], R15 ;  /* 0x001c180f01007387 */ /* 0x000fe80000100800 */
        /* <DEDUP_REMOVED lines=11> */
[----:B----4-:R0:W-:Y:S02]  /*87c0*/  STL [R1+0x1c], R9 ;  /* 0x00001c0901007387 */ /* 0x0101e40000100800 */
[----:B0-----:R-:W-:-:S02]  /*87d0*/  LOP3.LUT R9, R8, 0xa, RZ, 0xfc, !PT ;  /* 0x0000000a08097812 */ /* 0x001fc400078efcff */
[----:B------:R-:W-:-:S04]  /*87e0*/  LOP3.LUT R8, R8, 0xc, RZ, 0xfc, !PT ;  /* 0x0000000c08087812 */ /* 0x000fc800078efcff */
[----:B------:R-:W-:Y:S02]  /*87f0*/  ISETP.GE.AND P4, PT, R8, UR10, PT ;  /* 0x0000000a08007c0c */ /* 0x000fe4000bf86270 */
[----:B------:R-:W0:Y:S01]  /*8800*/  S2R R8, SR_TID.X ;  /* 0x0000000000087919 */ /* 0x000e220000002100 */
[----:B------:R-:W-:Y:S02]  /*8810*/  ISETP.GE.AND P3, PT, R9, UR10, PT ;  /* 0x0000000a09007c0c */ /* 0x000fe4000bf66270 */
[----:B------:R-:W2:Y:S01]  /*8820*/  S2R R9, SR_TID.X ;  /* 0x0000000000097919 */ /* 0x000ea20000002100 */
[----:B0-----:R-:W-:-:S04]  /*8830*/  SHF.R.U32.HI R8, RZ, 0x8, R8 ;  /* 0x00000008ff087819 */ /* 0x001fc80000011608 */
[----:B------:R-:W-:-:S04]  /*8840*/  SGXT.U32 R8, R8, 0x1 ;  /* 0x000000010808781a */ /* 0x000fc80000000000 */
[C---:B------:R-:W-:Y:S02]  /*8850*/  LOP3.LUT R10, R8.reuse, 0x4, RZ, 0xfc, !PT ;  /* 0x00000004080a7812 */ /* 0x040fe400078efcff */
[----:B------:R-:W-:-:S03]  /*8860*/  LOP3.LUT R8, R8, 0x6, RZ, 0xfc, !PT ;  /* 0x0000000608087812 */ /* 0x000fc600078efcff */
[----:B---3--:R-:W-:Y:S01]  /*8870*/  IMAD R10, R10, UR6, RZ ;  /* 0x000000060a0a7c24 */ /* 0x008fe2000f8e02ff */
[----:B------:R-:W0:Y:S01]  /*8880*/  LDCU UR6, c[0x0][0x3a8] ;  /* 0x00007500ff0677ac */ /* 0x000e220008000800 */
[----:B-1----:R-:W-:Y:S01]  /*8890*/  IMAD R8, R8, UR4, RZ ;  /* 0x0000000408087c24 */ /* 0x002fe2000f8e02ff */
[----:B--2---:R-:W-:Y:S01]  /*88a0*/  SHF.R.U32.HI R9, RZ, 0x8, R9 ;  /* 0x00000008ff097819 */ /* 0x004fe20000011609 */
[----:B------:R-:W1:Y:S03]  /*88b0*/  LDCU UR4, c[0x0][0x3a8] ;  /* 0x00007500ff0477ac */ /* 0x000e660008000800 */
[----:B------:R-:W-:Y:S01]  /*88c0*/  SGXT.U32 R9, R9, 0x1 ;  /* 0x000000010909781a */ /* 0x000fe20000000000 */
[----:B------:R-:W-:-:S03]  /*88d0*/  IMAD.WIDE R6, R8, 0x2, R2 ;  /* 0x0000000208067825 */ /* 0x000fc600078e0202 */
[C---:B------:R-:W-:Y:S01]  /*88e0*/  LOP3.LUT R8, R9.reuse, 0x8, RZ, 0xfc, !PT ;  /* 0x0000000809087812 */ /* 0x040fe200078efcff */
[--C-:B------:R-:W-:Y:S01]  /*88f0*/  IMAD.WIDE R4, R10, 0x2, R2.reuse ;  /* 0x000000020a047825 */ /* 0x100fe200078e0202 */
[C---:B------:R-:W-:Y:S01]  /*8900*/  LOP3.LUT R10, R9.reuse, 0xa, RZ, 0xfc, !PT ;  /* 0x0000000a090a7812 */ /* 0x040fe200078efcff */
[----:B------:R-:W2:Y:S01]  /*8910*/  @!P1 LDG.E.U16 R20, desc[UR8][R6.64] ;  /* 0x0000000806149981 */ /* 0x000ea2000c1e1500 */
[----:B------:R-:W-:Y:S01]  /*8920*/  LOP3.LUT R12, R9, 0xc, RZ, 0xfc, !PT ;  /* 0x0000000c090c7812 */ /* 0x000fe200078efcff */
[----:B-----5:R-:W-:Y:S01]  /*8930*/  IMAD R8, R8, UR7, RZ ;  /* 0x0000000708087c24 */ /* 0x020fe2000f8e02ff */
[----:B------:R-:W3:Y:S01]  /*8940*/  LDCU UR7, c[0x0][0x3a8] ;  /* 0x00007500ff0777ac */ /* 0x000ee20008000800 */
[----:B------:R4:W5:Y:S01]  /*8950*/  @!P0 LDG.E.U16 R29, desc[UR8][R4.64] ;  /* 0x00000008041d8981 */ /* 0x000962000c1e1500 */
[----:B0-----:R-:W-:Y:S02]  /*8960*/  IMAD R10, R10, UR6, RZ ;  /* 0x000000060a0a7c24 */ /* 0x001fe4000f8e02ff */
[--C-:B------:R-:W-:Y:S01]  /*8970*/  IMAD.WIDE R8, R8, 0x2, R2.reuse ;  /* 0x0000000208087825 */ /* 0x100fe200078e0202 */
[----:B------:R-:W4:Y:S01]  /*8980*/  S2R R16, SR_TID.X ;  /* 0x0000000000107919 */ /* 0x000f220000002100 */
[----:B------:R-:W0:Y:S02]  /*8990*/  LDCU UR6, c[0x0][0x3a8] ;  /* 0x00007500ff0677ac */ /* 0x000e240008000800 */
[----:B-1----:R-:W-:Y:S01]  /*89a0*/  IMAD R12, R12, UR4, RZ ;  /* 0x000000040c0c7c24 */ /* 0x002fe2000f8e02ff */
[----:B------:R-:W2:Y:S01]  /*89b0*/  @!P2 LDG.E.U16 R14, desc[UR8][R8.64] ;  /* 0x00000008080ea981 */ /* 0x000ea2000c1e1500 */
[--C-:B------:R-:W-:Y:S01]  /*89c0*/  IMAD.WIDE R10, R10, 0x2, R2.reuse ;  /* 0x000000020a0a7825 */ /* 0x100fe200078e0202 */
[----:B------:R-:W1:Y:S03]  /*89d0*/  LDCU UR4, c[0x0][0x3a8] ;  /* 0x00007500ff0477ac */ /* 0x000e660008000800 */
[----:B------:R-:W-:Y:S01]  /*89e0*/  IMAD.WIDE R12, R12, 0x2, R2 ;  /* 0x000000020c0c7825 */ /* 0x000fe200078e0202 */
[----:B------:R-:W2:Y:S04]  /*89f0*/  @!P3 LDG.E.U16 R17, desc[UR8][R10.64] ;  /* 0x000000080a11b981 */ /* 0x000ea8000c1e1500 */
[----:B------:R-:W3:Y:S01]  /*8a00*/  @!P4 LDG.E.U16 R18, desc[UR8][R12.64] ;  /* 0x000000080c12c981 */ /* 0x000ee2000c1e1500 */
[----:B----4-:R-:W-:-:S02]  /*8a10*/  SHF.R.U32.HI R5, RZ, 0x8, R16 ;  /* 0x00000008ff057819 */ /* 0x010fc40000011610 */
[----:B------:R-:W-:Y:S02]  /*8a20*/  SHF.R.U32.HI R16, RZ, 0x8, R16 ;  /* 0x00000008ff107819 */ /* 0x000fe40000011610 */
[----:B------:R-:W-:Y:S02]  /*8a30*/  SGXT.U32 R5, R5, 0x1 ;  /* 0x000000010505781a */ /* 0x000fe40000000000 */
[----:B------:R-:W-:Y:S02]  /*8a40*/  SGXT.U32 R16, R16, 0x1 ;  /* 0x000000011010781a */ /* 0x000fe40000000000 */
[----:B------:R-:W-:Y:S02]  /*8a50*/  LOP3.LUT R5, R5, 0xe, RZ, 0xfc, !PT ;  /* 0x0000000e05057812 */ /* 0x000fe400078efcff */
[----:B------:R-:W-:Y:S02]  /*8a60*/  LOP3.LUT R7, R16, 0x10, RZ, 0xfc, !PT ;  /* 0x0000001010077812 */ /* 0x000fe400078efcff */
[----:B------:R-:W-:-:S02]  /*8a70*/  ISETP.GE.AND P0, PT, R5, UR10, PT ;  /* 0x0000000a05007c0c */ /* 0x000fc4000bf06270 */
[C---:B------:R-:W-:Y:S02]  /*8a80*/  LOP3.LUT R4, R16.reuse, 0x12, RZ, 0xfc, !PT ;  /* 0x0000001210047812 */ /* 0x040fe400078efcff */
[C---:B------:R-:W-:Y:S02]  /*8a90*/  LOP3.LUT R5, R16.reuse, 0x14, RZ, 0xfc, !PT ;  /* 0x0000001410057812 */ /* 0x040fe400078efcff */
[----:B------:R-:W-:Y:S01]  /*8aa0*/  LOP3.LUT R16, R16, 0x16, RZ, 0xfc, !PT ;  /* 0x0000001610107812 */ /* 0x000fe200078efcff */
[----:B-----5:R4:W-:Y:S04]  /*8ab0*/  STL [R1+0xf4], R29 ;  /* 0x0000f41d01007387 */ /* 0x0209e80000100800 */
[----:B----4-:R-:W4:Y:S04]  /*8ac0*/  LDL.LU R29, [R1+0x1c98] ;  /* 0x001c9800011d7983 */ /* 0x010f280000300800 */
[----:B--2---:R2:W-:Y:S04]  /*8ad0*/  STL [R1+0x120], R20 ;  /* 0x0001201401007387 */ /* 0x0045e80000100800 */
[----:B--2---:R-:W2:Y:S04]  /*8ae0*/  LDL.LU R20, [R1+0x1c94] ;  /* 0x001c940001147983 */ /* 0x004ea80000300800 */
[----:B------:R-:W-:Y:S04]  /*8af0*/  STL [R1+0x1c10], R14 ;  /* 0x001c100e01007387 */ /* 0x000fe80000100800 */
[----:B------:R5:W-:Y:S04]  /*8b00*/  STL [R1+0x18], R17 ;  /* 0x0000181101007387 */ /* 0x000be80000100800 */
[----:B-----5:R-:W5:Y:S04]  /*8b10*/  LDL.LU R17, [R1+0x1c90] ;  /* 0x001c900001117983 */ /* 0x020f680000300800 */
[----:B---3--:R3:W-:Y:S04]  /*8b20*/  STL [R1+0xf8], R18 ;  /* 0x0000f81201007387 */ /* 0x0087e80000100800 */
[----:B---3--:R-:W3:Y:S01]  /*8b30*/  LDL.LU R18, [R1+0x1c8c] ;  /* 0x001c8c0001127983 */ /* 0x008ee20000300800 */
[----:B------:R-:W-:-:S02]  /*8b40*/  ISETP.GE.AND P4, PT, R16, UR10, PT ;  /* 0x0000000a10007c0c */ /* 0x000fc4000bf86270 */
[----:B------:R-:W0:Y:S01]  /*8b50*/  S2R R16, SR_TID.X ;  /* 0x0000000000107919 */ /* 0x000e220000002100 */
[----:B------:R-:W-:Y:S02]  /*8b60*/  ISETP.GE.AND P3, PT, R5, UR10, PT ;  /* 0x0000000a05007c0c */ /* 0x000fe4000bf66270 */
[----:B------:R-:W-:Y:S02]  /*8b70*/  ISETP.GE.AND P2, PT, R4, UR10, PT ;  /* 0x0000000a04007c0c */ /* 0x000fe4000bf46270 */
[----:B------:R-:W-:Y:S02]  /*8b80*/  ISETP.GE.AND P1, PT, R7, UR10, PT ;  /* 0x0000000a07007c0c */ /* 0x000fe4000bf26270 */
[----:B0-----:R-:W-:-:S04]  /*8b90*/  SHF.R.U32.HI R5, RZ, 0x8, R16 ;  /* 0x00000008ff057819 */ /* 0x001fc80000011610 */
[----:B------:R-:W-:-:S04]  /*8ba0*/  SGXT.U32 R5, R5, 0x1 ;  /* 0x000000010505781a */ /* 0x000fc80000000000 */
[----:B------:R-:W-:-:S05]  /*8bb0*/  LOP3.LUT R4, R5, 0xe, RZ, 0xfc, !PT ;  /* 0x0000000e05047812 */ /* 0x000fca00078efcff */
[----:B------:R-:W-:Y:S01]  /*8bc0*/  IMAD R4, R4, UR6, RZ ;  /* 0x0000000604047c24 */ /* 0x000fe2000f8e02ff */
[----:B------:R-:W0:Y:S01]  /*8bd0*/  LDCU UR6, c[0x0][0x3a8] ;  /* 0x00007500ff0677ac */ /* 0x000e220008000800 */
[----:B------:R-:W-:-:S04]  /*8be0*/  SHF.R.U32.HI R16, RZ, 0x8, R16 ;  /* 0x00000008ff107819 */ /* 0x000fc80000011610 */
[----:B------:R-:W-:Y:S02]  /*8bf0*/  SGXT.U32 R16, R16, 0x1 ;  /* 0x000000011010781a */ /* 0x000fe40000000000 */
[----:B------:R-:W-:Y:S02]  /*8c00*/  LOP3.LUT R7, R5, 0x10, RZ, 0xfc, !PT ;  /* 0x0000001005077812 */ /* 0x000fe400078efcff */
[C---:B------:R-:W-:Y:S02]  /*8c10*/  LOP3.LUT R8, R16.reuse, 0x12, RZ, 0xfc, !PT ;  /* 0x0000001210087812 */ /* 0x040fe400078efcff */
[----:B------:R-:W-:Y:S01]  /*8c20*/  LOP3.LUT R10, R16, 0x14, RZ, 0xfc, !PT ;  /* 0x00000014100a7812 */ /* 0x000fe200078efcff */
[----:B-1----:R-:W-:Y:S01]  /*8c30*/  IMAD R7, R7, UR4, RZ ;  /* 0x0000000407077c24 */ /* 0x002fe2000f8e02ff */
[----:B------:R-:W1:Y:S01]  /*8c40*/  LDCU UR4, c[0x0][0x3a8] ;  /* 0x00007500ff0477ac */ /* 0x000e620008000800 */
[----:B------:R-:W-:Y:S02]  /*8c50*/  IMAD R8, R8, UR7, RZ ;  /* 0x0000000708087c24 */ /* 0x000fe4000f8e02ff */
[----:B------:R-:W-:Y:S01]  /*8c60*/  IMAD.WIDE R4, R4, 0x2, R2 ;  /* 0x0000000204047825 */ /* 0x000fe200078e0202 */
[----:B----4-:R-:W-:-:S03]  /*8c70*/  PRMT R29, RZ, 0x7610, R29 ;  /* 0x00007610ff1d7816 */ /* 0x010fc6000000001d */
[----:B0-----:R-:W-:Y:S01]  /*8c80*/  IMAD R10, R10, UR6, RZ ;  /* 0x000000060a0a7c24 */ /* 0x001fe2000f8e02ff */
[----:B--2---:R-:W-:Y:S01]  /*8c90*/  PRMT R20, RZ, 0x7610, R20 ;  /* 0x00007610ff147816 */ /* 0x004fe20000000014 */
[----:B------:R-:W-:Y:S01]  /*8ca0*/  IMAD.WIDE R6, R7, 0x2, R2 ;  /* 0x0000000207067825 */ /* 0x000fe200078e0202 */
[----:B-----5:R-:W-:-:S03]  /*8cb0*/  PRMT R17, RZ, 0x7610, R17 ;  /* 0x00007610ff117816 */ /* 0x020fc60000000011 */
[----:B------:R-:W-:Y:S01]  /*8cc0*/  IMAD.WIDE R8, R8, 0x2, R2 ;  /* 0x0000000208087825 */ /* 0x000fe200078e0202 */
[----:B---3--:R-:W-:-:S03]  /*8cd0*/  PRMT R18, RZ, 0x7610, R18 ;  /* 0x00007610ff127816 */ /* 0x008fc60000000012 */
[----:B------:R-:W-:Y:S01]  /*8ce0*/  IMAD.WIDE R10, R10, 0x2, R2 ;  /* 0x000000020a0a7825 */ /* 0x000fe200078e0202 */
[----:B------:R-:W2:Y:S01]  /*8cf0*/  @!P0 LDG.E.U16 R17, desc[UR8][R4.64] ;  /* 0x0000000804118981 */ /* 0x000ea2000c1e1500 */
[----:B------:R-:W-:Y:S01]  /*8d00*/  LOP3.LUT R13, R16, 0x16, RZ, 0xfc, !PT ;  /* 0x00000016100d7812 */ /* 0x000fe200078efcff */
[----:B------:R-:W0:Y:S02]  /*8d10*/  LDCU UR7, c[0x0][0x3a8] ;  /* 0x00007500ff0777ac */ /* 0x000e240008000800 */
[----:B------:R-:W3:Y:S01]  /*8d20*/  @!P1 LDG.E.U16 R18, desc[UR8][R6.64] ;  /* 0x0000000806129981 */ /* 0x000ee2000c1e1500 */
[----:B------:R-:W-:Y:S01]  /*8d30*/  PRMT R22, RZ, 0x7610, R22 ;  /* 0x00007610ff167816 */ /* 0x000fe20000000016 */
[----:B------:R-:W4:Y:S02]  /*8d40*/  LDCU UR6, c[0x0][0x3a8] ;  /* 0x00007500ff0677ac */ /* 0x000f240008000800 */
[----:B------:R-:W5:Y:S04]  /*8d50*/  @!P2 LDG.E.U16 R29, desc[UR8][R8.64] ;  /* 0x00000008081da981 */ /* 0x000f68000c1e1500 */
[----:B------:R-:W4:Y:S01]  /*8d60*/  @!P3 LDG.E.U16 R20, desc[UR8][R10.64] ;  /* 0x000000080a14b981 */ /* 0x000f22000c1e1500 */
[----:B-1----:R-:W-:Y:S01]  /*8d70*/  IMAD R13, R13, UR4, RZ ;  /* 0x000000040d0d7c24 */ /* 0x002fe2000f8e02ff */
[----:B------:R-:W1:Y:S03]  /*8d80*/  LDCU UR4, c[0x0][0x3a8] ;  /* 0x00007500ff0477ac */ /* 0x000e660008000800 */
[----:B------:R-:W-:-:S05]  /*8d90*/  IMAD.WIDE R12, R13, 0x2, R2 ;  /* 0x000000020d0c7825 */ /* 0x000fca00078e0202 */
[----:B------:R-:W4:Y:S01]  /*8da0*/  @!P4 LDG.E.U16 R22, desc[UR8][R12.64] ;  /* 0x000000080c16c981 */ /* 0x000f22000c1e1500 */
[----:B------:R-:W0:Y:S03]  /*8db0*/  S2R R16, SR_TID.X ;  /* 0x0000000000107919 */ /* 0x000e260000002100 */
[----:B--2---:R-:W-:Y:S04]  /*8dc0*/  STL [R1+0x118], R17 ;  /* 0x0001181101007387 */ /* 0x004fe80000100800 */
[----:B---3--:R-:W-:Y:S04]  /*8dd0*/  STL [R1+0x1c0c], R18 ;  /* 0x001c0c1201007387 */ /* 0x008fe80000100800 */
[----:B-----5:R2:W-:Y:S04]  /*8de0*/  STL [R1+0x14], R29 ;  /* 0x0000141d01007387 */ /* 0x0205e80000100800 */
[----:B--2---:R-:W2:Y:S04]  /*8df0*/  LDL.LU R29, [R1+0x1c88] ;  /* 0x001c8800011d7983 */ /* 0x004ea80000300800 */
[----:B----4-:R3:W-:Y:S04]  /*8e00*/  STL [R1+0xf0], R20 ;  /* 0x0000f01401007387 */ /* 0x0107e80000100800 */
[----:B---3--:R-:W3:Y:S01]  /*8e10*/  LDL.LU R20, [R1+0x1c84] ;  /* 0x001c840001147983 */ /* 0x008ee20000300800 */
[----:B0-----:R-:W-:-:S02]  /*8e20*/  SHF.R.U32.HI R17, RZ, 0x8, R16 ;  /* 0x00000008ff117819 */ /* 0x001fc40000011610 */
[----:B------:R-:W-:Y:S02]  /*8e30*/  SHF.R.U32.HI R16, RZ, 0x8, R16 ;  /* 0x00000008ff107819 */ /* 0x000fe40000011610 */
[----:B------:R-:W-:Y:S02]  /*8e40*/  SGXT.U32 R17, R17, 0x1 ;  /* 0x000000011111781a */ /* 0x000fe40000000000 */
[----:B------:R-:W-:Y:S02]  /*8e50*/  SGXT.U32 R16, R16, 0x1 ;  /* 0x000000011010781a */ /* 0x000fe40000000000 */
[----:B------:R-:W-:Y:S01]  /*8e60*/  LOP3.LUT R17, R17, 0x18, RZ, 0xfc, !PT ;  /* 0x0000001811117812 */ /* 0x000fe200078efcff */
[----:B------:R0:W-:Y:S01]  /*8e70*/  STL [R1+0x11c], R22 ;  /* 0x00011c1601007387 */ /* 0x0001e20000100800 */
[----:B------:R-:W-:Y:S02]  /*8e80*/  LOP3.LUT R5, R16, 0x1a, RZ, 0xfc, !PT ;  /* 0x0000001a10057812 */ /* 0x000fe400078efcff */
[----:B------:R-:W-:-:S02]  /*8e90*/  ISETP.GE.AND P0, PT, R17, UR10, PT ;  /* 0x0000000a11007c0c */ /* 0x000fc4000bf06270 */
[C---:B------:R-:W-:Y:S02]  /*8ea0*/  LOP3.LUT R17, R16.reuse, 0x1e, RZ, 0xfc, !PT ;  /* 0x0000001e10117812 */ /* 0x040fe400078efcff */
[C---:B0-----:R-:W-:Y:S02]  /*8eb0*/  LOP3.LUT R22, R16.reuse, 0x1c, RZ, 0xfc, !PT ;  /* 0x0000001c10167812 */ /* 0x041fe400078efcff */
[----:B------:R-:W-:Y:S02]  /*8ec0*/  LOP3.LUT R16, R16, 0x20, RZ, 0xfc, !PT ;  /* 0x0000002010107812 */ /* 0x000fe400078efcff */
[----:B------:R-:W-:Y:S02]  /*8ed0*/  ISETP.GE.AND P3, PT, R17, UR10, PT ;  /* 0x0000000a11007c0c */ /* 0x000fe4000bf66270 */
[----:B------:R-:W-:Y:S01]  /*8ee0*/  ISETP.GE.AND P4, PT, R16, UR10, PT ;  /* 0x0000000a10007c0c */ /* 0x000fe2000bf86270 */
[----:B------:R-:W0:Y:S01]  /*8ef0*/  S2R R17, SR_TID.X ;  /* 0x0000000000117919 */ /* 0x000e220000002100 */
[----:B------:R-:W4:Y:S01]  /*8f00*/  S2R R16, SR_TID.X ;  /* 0x0000000000107919 */ /* 0x000f220000002100 */
[----:B------:R-:W-:-:S02]  /*8f10*/  ISETP.GE.AND P1, PT, R5, UR10, PT ;  /* 0x0000000a05007c0c */ /* 0x000fc4000bf26270 */
[----:B------:R-:W-:Y:S02]  /*8f20*/  ISETP.GE.AND P2, PT, R22, UR10, PT ;  /* 0x0000000a16007c0c */ /* 0x000fe4000bf46270 */
[----:B------:R-:W-:Y:S02]  /*8f30*/  PRMT R27, RZ, 0x7610, R27 ;  /* 0x00007610ff1b7816 */ /* 0x000fe4000000001b */
[----:B------:R-:W-:Y:S02]  /*8f40*/  PRMT R21, RZ, 0x7610, R21 ;  /* 0x00007610ff157816 */ /* 0x000fe40000000015 */
[----:B0-----:R-:W-:Y:S02]  /*8f50*/  SHF.R.U32.HI R17, RZ, 0x8, R17 ;  /* 0x00000008ff117819 */ /* 0x001fe40000011611 */
[----:B----4-:R-:W-:Y:S02]  /*8f60*/  SHF.R.U32.HI R16, RZ, 0x8, R16 ;  /* 0x00000008ff107819 */ /* 0x010fe40000011610 */
[----:B------:R-:W-:-:S02]  /*8f70*/  SGXT.U32 R17, R17, 0x1 ;  /* 0x000000011111781a */ /* 0x000fc40000000000 */
[----:B------:R-:W-:Y:S02]  /*8f80*/  SGXT.U32 R16, R16, 0x1 ;  /* 0x000000011010781a */ /* 0x000fe40000000000 */
[C---:B------:R-:W-:Y:S02]  /*8f90*/  LOP3.LUT R6, R17.reuse, 0x1a, RZ, 0xfc, !PT ;  /* 0x0000001a11067812 */ /* 0x040fe400078efcff */
[----:B------:R-:W-:Y:S02]  /*8fa0*/  LOP3.LUT R16, R16, 0x18, RZ, 0xfc, !PT ;  /* 0x0000001810107812 */ /* 0x000fe400078efcff */
[C---:B------:R-:W-:Y:S01]  /*8fb0*/  LOP3.LUT R8, R17.reuse, 0x1c, RZ, 0xfc, !PT ;  /* 0x0000001c11087812 */ /* 0x040fe200078efcff */
[----:B------:R-:W-:Y:S01]  /*8fc0*/  IMAD R6, R6, UR12, RZ ;  /* 0x0000000c06067c24 */ /* 0x000fe2000f8e02ff */
[----:B------:R-:W-:Y:S01]  /*8fd0*/  LOP3.LUT R10, R17, 0x1e, RZ, 0xfc, !PT ;  /* 0x0000001e110a7812 */ /* 0x000fe200078efcff */
[----:B-1----:R-:W-:Y:S01]  /*8fe0*/  IMAD R16, R16, UR4, RZ ;  /* 0x0000000410107c24 */ /* 0x002fe2000f8e02ff */
[----:B--2---:R-:W-:Y:S01]  /*8ff0*/  PRMT R29, RZ, 0x7610, R29 ;  /* 0x00007610ff1d7816 */ /* 0x004fe2000000001d */
[----:B------:R-:W-:Y:S01]  /*9000*/  IMAD R8, R8, UR7, RZ ;  /* 0x0000000708087c24 */ /* 0x000fe2000f8e02ff */
[----:B---3--:R-:W-:Y:S01]  /*9010*/  PRMT R20, RZ, 0x7610, R20 ;  /* 0x00007610ff147816 */ /* 0x008fe20000000014 */
[--C-:B------:R-:W-:Y:S01]  /*9020*/  IMAD.WIDE R4, R16, 0x2, R2.reuse ;  /* 0x0000000210047825 */ /* 0x100fe200078e0202 */
[----:B------:R-:W0:Y:S01]  /*9030*/  S2R R22, SR_TID.X ;  /* 0x0000000000167919 */ /* 0x000e220000002100 */
[----:B------:R-:W1:Y:S02]  /*9040*/  LDCU UR4, c[0x0][0x3a8] ;  /* 0x00007500ff0477ac */ /* 0x000e640008000800 */
[----:B------:R-:W-:Y:S01]  /*9050*/  IMAD R10, R10, UR6, RZ ;  /* 0x000000060a0a7c24 */ /* 0x000fe2000f8e02ff */
[----:B------:R0:W2:Y:S01]  /*9060*/  @!P0 LDG.E.U16 R20, desc[UR8][R4.64] ;  /* 0x0000000804148981 */ /* 0x0000a2000c1e1500 */
[----:B------:R-:W-:Y:S01]  /*9070*/  IMAD.WIDE R6, R6, 0x2, R2 ;  /* 0x0000000206067825 */ /* 0x000fe200078e0202 */
[----:B------:R-:W-:Y:S01]  /*9080*/  PRMT R13, RZ, 0x7610, R13 ;  /* 0x00007610ff0d7816 */ /* 0x000fe2000000000d */
[----:B------:R-:W3:Y:S02]  /*9090*/  LDCU UR6, c[0x0][0x3a8] ;  /* 0x00007500ff0677ac */ /* 0x000ee40008000800 */
[--C-:B------:R-:W-:Y:S01]  /*90a0*/  IMAD.WIDE R8, R8, 0x2, R2.reuse ;  /* 0x0000000208087825 */ /* 0x100fe200078e0202 */
[----:B------:R-:W4:Y:S01]  /*90b0*/  @!P1 LDG.E.U16 R27, desc[UR8][R6.64] ;  /* 0x00000008061b9981 */ /* 0x000f22000c1e1500 */
[----:B------:R-:W5:Y:S02]  /*90c0*/  LDCU UR7, c[0x0][0x3a8] ;  /* 0x00007500ff0777ac */ /* 0x000f640008000800 */
[----:B------:R-:W-:Y:S01]  /*90d0*/  IMAD.WIDE R10, R10, 0x2, R2 ;  /* 0x000000020a0a7825 */ /* 0x000fe200078e0202 */
[----:B------:R-:W3:Y:S04]  /*90e0*/  @!P2 LDG.E.U16 R21, desc[UR8][R8.64] ;  /* 0x000000080815a981 */ /* 0x000ee8000c1e1500 */
[----:B------:R-:W3:Y:S01]  /*90f0*/  @!P3 LDG.E.U16 R29, desc[UR8][R10.64] ;  /* 0x000000080a1db981 */ /* 0x000ee2000c1e1500 */
[----:B0-----:R-:W-:-:S02]  /*9100*/  SHF.R.U32.HI R4, RZ, 0x8, R22 ;  /* 0x00000008ff047819 */ /* 0x001fc40000011616 */
[----:B------:R-:W-:Y:S02]  /*9110*/  SHF.R.U32.HI R5, RZ, 0x8, R22 ;  /* 0x00000008ff057819 */ /* 0x000fe40000011616 */
[----:B------:R-:W-:Y:S02]  /*9120*/  SGXT.U32 R4, R4, 0x1 ;  /* 0x000000010404781a */ /* 0x000fe40000000000 */
[----:B------:R-:W-:Y:S02]  /*9130*/  SGXT.U32 R5, R5, 0x1 ;  /* 0x000000010505781a */ /* 0x000fe40000000000 */
[----:B------:R-:W-:-:S04]  /*9140*/  LOP3.LUT R22, R4, 0x22, RZ, 0xfc, !PT ;  /* 0x0000002204167812 */ /* 0x000fc800078efcff */
[----:B------:R-:W-:Y:S02]  /*9150*/  ISETP.GE.AND P2, PT, R22, UR10, PT ;  /* 0x0000000a16007c0c */ /* 0x000fe4000bf46270 */
[----:B------:R-:W-:-:S04]  /*9160*/  LOP3.LUT R22, R5, 0x28, RZ, 0xfc, !PT ;  /* 0x0000002805167812 */ /* 0x000fc800078efcff */
[----:B------:R-:W-:Y:S02]  /*9170*/  ISETP.GE.AND P5, PT, R22, UR10, PT ;  /* 0x0000000a16007c0c */ /* 0x000fe4000bfa6270 */
[----:B------:R-:W0:Y:S01]  /*9180*/  S2R R22, SR_TID.X ;  /* 0x0000000000167919 */ /* 0x000e220000002100 */
[----:B--2---:R-:W-:Y:S04]  /*9190*/  STL [R1+0x1c08], R20 ;  /* 0x001c081401007387 */ /* 0x004fe80000100800 */
[----:B----4-:R2:W-:Y:S04]  /*91a0*/  STL [R1+0x10], R27 ;  /* 0x0000101b01007387 */ /* 0x0105e80000100800 */
[----:B--2---:R-:W2:Y:S04]  /*91b0*/  LDL.LU R27, [R1+0x1c80] ;  /* 0x001c8000011b7983 */ /* 0x004ea80000300800 */
[----:B---3--:R3:W-:Y:S04]  /*91c0*/  STL [R1+0xe4], R21 ;  /* 0x0000e41501007387 */ /* 0x0087e80000100800 */
[----:B---3--:R-:W3:Y:S04]  /*91d0*/  LDL.LU R21, [R1+0x1c7c] ;  /* 0x001c7c0001157983 */ /* 0x008ee80000300800 */
[----:B------:R4:W-:Y:S04]  /*91e0*/  STL [R1+0x114], R29 ;  /* 0x0001141d01007387 */ /* 0x0009e80000100800 */
[----:B----4-:R-:W4:Y:S01]  /*91f0*/  LDL.LU R29, [R1+0x1c78] ;  /* 0x001c7800011d7983 */ /* 0x010f220000300800 */
[----:B------:R-:W-:-:S02]  /*9200*/  LOP3.LUT R16, R17, 0x20, RZ, 0xfc, !PT ;  /* 0x0000002011107812 */ /* 0x000fc400078efcff */
[----:B------:R-:W-:Y:S02]  /*9210*/  LOP3.LUT R7, R4, 0x24, RZ, 0xfc, !PT ;  /* 0x0000002404077812 */ /* 0x000fe400078efcff */
[C---:B------:R-:W-:Y:S01]  /*9220*/  LOP3.LUT R4, R5.reuse, 0x26, RZ, 0xfc, !PT ;  /* 0x0000002605047812 */ /* 0x040fe200078efcff */
[----:B-1----:R-:W-:Y:S01]  /*9230*/  IMAD R16, R16, UR4, RZ ;  /* 0x0000000410107c24 */ /* 0x002fe2000f8e02ff */
[----:B------:R-:W-:Y:S01]  /*9240*/  LOP3.LUT R5, R5, 0x2a, RZ, 0xfc, !PT ;  /* 0x0000002a05057812 */ /* 0x000fe200078efcff */
[----:B------:R-:W1:Y:S03]  /*9250*/  LDCU UR4, c[0x0][0x3a8] ;  /* 0x00007500ff0477ac */ /* 0x000e660008000800 */
[----:B------:R-:W-:Y:S01]  /*9260*/  ISETP.GE.AND P1, PT, R5, UR10, PT ;  /* 0x0000000a05007c0c */ /* 0x000fe2000bf26270 */
[----:B------:R-:W-:Y:S01]  /*9270*/  IMAD.WIDE R16, R16, 0x2, R2 ;  /* 0x0000000210107825 */ /* 0x000fe200078e0202 */
[----:B0-----:R-:W-:-:S04]  /*9280*/  SHF.R.U32.HI R5, RZ, 0x8, R22 ;  /* 0x00000008ff057819 */ /* 0x001fc80000011616 */
[----:B------:R-:W-:Y:S01]  /*9290*/  SGXT.U32 R5, R5, 0x1 ;  /* 0x000000010505781a */ /* 0x000fe20000000000 */
[----:B------:R0:W4:Y:S01]  /*92a0*/  @!P4 LDG.E.U16 R13, desc[UR8][R16.64] ;  /* 0x00000008100dc981 */ /* 0x000122000c1e1500 */
[----:B------:R-:W-:Y:S02]  /*92b0*/  ISETP.GE.AND P4, PT, R4, UR10, PT ;  /* 0x0000000a04007c0c */ /* 0x000fe4000bf86270 */
[----:B------:R-:W-:-:S05]  /*92c0*/  LOP3.LUT R4, R5, 0x22, RZ, 0xfc, !PT ;  /* 0x0000002205047812 */ /* 0x000fca00078efcff */
[----:B-1----:R-:W-:Y:S01]  /*92d0*/  IMAD R4, R4, UR4, RZ ;  /* 0x0000000404047c24 */ /* 0x002fe2000f8e02ff */
[----:B------:R-:W1:Y:S01]  /*92e0*/  LDCU UR4, c[0x0][0x3a8] ;  /* 0x00007500ff0477ac */ /* 0x000e620008000800 */
[----:B------:R-:W-:-:S04]  /*92f0*/  SHF.R.U32.HI R22, RZ, 0x8, R22 ;  /* 0x00000008ff167819 */ /* 0x000fc80000011616 */
[----:B------:R-:W-:-:S04]  /*9300*/  SGXT.U32 R22, R22, 0x1 ;  /* 0x000000011616781a */ /* 0x000fc80000000000 */
[C---:B------:R-:W-:Y:S02]  /*9310*/  LOP3.LUT R8, R22.reuse, 0x26, RZ, 0xfc, !PT ;  /* 0x0000002616087812 */ /* 0x040fe400078efcff */
[C---:B------:R-:W-:Y:S02]  /*9320*/  LOP3.LUT R11, R22.reuse, 0x28, RZ, 0xfc, !PT ;  /* 0x00000028160b7812 */ /* 0x040fe400078efcff */
[----:B------:R-:W-:Y:S02]  /*9330*/  LOP3.LUT R6, R22, 0x24, RZ, 0xfc, !PT ;  /* 0x0000002416067812 */ /* 0x000fe400078efcff */
[----:B------:R-:W-:Y:S01]  /*9340*/  ISETP.GE.AND P3, PT, R7, UR10, PT ;  /* 0x0000000a07007c0c */ /* 0x000fe2000bf66270 */
[----:B------:R-:W-:Y:S02]  /*9350*/  IMAD R8, R8, UR6, RZ ;  /* 0x0000000608087c24 */ /* 0x000fe4000f8e02ff */
[----:B------:R-:W-:Y:S01]  /*9360*/  IMAD.WIDE R4, R4, 0x2, R2 ;  /* 0x0000000204047825 */ /* 0x000fe200078e0202 */
[----:B------:R-:W-:Y:S01]  /*9370*/  PRMT R12, RZ, 0x7610, R12 ;  /* 0x00007610ff0c7816 */ /* 0x000fe2000000000c */
[----:B------:R-:W0:Y:S02]  /*9380*/  LDCU UR6, c[0x0][0x3a8] ;  /* 0x00007500ff0677ac */ /* 0x000e240008000800 */
[----:B-1----:R-:W-:-:S02]  /*9390*/  IMAD R11, R11, UR4, RZ ;  /* 0x000000040b0b7c24 */ /* 0x002fc4000f8e02ff */
[----:B-----5:R-:W-:Y:S01]  /*93a0*/  IMAD R6, R6, UR7, RZ ;  /* 0x0000000706067c24 */ /* 0x020fe2000f8e02ff */
[----:B--2---:R-:W-:Y:S01]  /*93b0*/  PRMT R27, RZ, 0x7610, R27 ;  /* 0x00007610ff1b7816 */ /* 0x004fe2000000001b */
[----:B------:R-:W-:Y:S01]  /*93c0*/  IMAD.WIDE R8, R8, 0x2, R2 ;  /* 0x0000000208087825 */ /* 0x000fe200078e0202 */
[----:B---3--:R-:W-:-:S03]  /*93d0*/  PRMT R21, RZ, 0x7610, R21 ;  /* 0x00007610ff157816 */ /* 0x008fc60000000015 */
[----:B------:R-:W-:Y:S01]  /*93e0*/  IMAD.WIDE R10, R11, 0x2, R2 ;  /* 0x000000020b0a7825 */ /* 0x000fe200078e0202 */
[----:B----4-:R-:W-:-:S03]  /*93f0*/  PRMT R29, RZ, 0x7610, R29 ;  /* 0x00007610ff1d7816 */ /* 0x010fc6000000001d */
[----:B------:R-:W-:Y:S01]  /*9400*/  IMAD.WIDE R6, R6, 0x2, R2 ;  /* 0x0000000206067825 */ /* 0x000fe200078e0202 */
[----:B------:R1:W2:Y:S01]  /*9410*/  @!P4 LDG.E.U16 R21, desc[UR8][R8.64] ;  /* 0x000000080815c981 */ /* 0x0002a2000c1e1500 */
[----:B------:R-:W-:Y:S01]  /*9420*/  LOP3.LUT R22, R22, 0x2c, RZ, 0xfc, !PT ;  /* 0x0000002c16167812 */ /* 0x000fe200078efcff */
[----:B------:R-:W3:Y:S02]  /*9430*/  LDCU UR4, c[0x0][0x3a8] ;  /* 0x00007500ff0477ac */ /* 0x000ee40008000800 */
[----:B------:R-:W4:Y:S01]  /*9440*/  @!P2 LDG.E.U16 R29, desc[UR8][R4.64] ;  /* 0x00000008041da981 */ /* 0x000f22000c1e1500 */
[----:B0-----:R-:W-:Y:S01]  /*9450*/  PRMT R16, RZ, 0x7610, R16 ;  /* 0x00007610ff107816 */ /* 0x001fe20000000010 */
[----:B------:R-:W0:Y:S02]  /*9460*/  LDCU UR7, c[0x0][0x3ac] ;  /* 0x00007580ff0777ac */ /* 0x000e240008000800 */
[----:B------:R-:W5:Y:S04]  /*9470*/  @!P5 LDG.E.U16 R12, desc[UR8][R10.64] ;  /* 0x000000080a0cd981 */ /* 0x000f68000c1e1500 */
[----:B------:R-:W2:Y:S01]  /*9480*/  @!P3 LDG.E.U16 R27, desc[UR8][R6.64] ;  /* 0x00000008061bb981 */ /* 0x000ea2000c1e1500 */
[----:B------:R-:W-:-:S02]  /*9490*/  ISETP.GE.AND P0, PT, R22, UR10, PT ;  /* 0x0000000a16007c0c */ /* 0x000fc4000bf06270 */
[----:B------:R-:W0:Y:S01]  /*94a0*/  S2R R22, SR_TID.X ;  /* 0x0000000000167919 */ /* 0x000e220000002100 */
[----:B------:R-:W-:Y:S04]  /*94b0*/  STL [R1+0x1c00], R13 ;  /* 0x001c000d01007387 */ /* 0x000fe80000100800 */
[----:B------:R-:W-:Y:S01]  /*94c0*/  STL [R1+0x1c04], R13 ;  /* 0x001c040d01007387 */ /* 0x000fe20000100800 */
[----:B-1----:R-:W-:Y:S02]  /*94d0*/  PRMT R9, RZ, 0x7610, R9 ;  /* 0x00007610ff097816 */ /* 0x002fe40000000009 */
[----:B0-----:R-:W-:-:S04]  /*94e0*/  SHF.R.U32.HI R22, RZ, 0x8, R22 ;  /* 0x00000008ff167819 */ /* 0x001fc80000011616 */
[----:B------:R-:W-:Y:S02]  /*94f0*/  SGXT.U32 R22, R22, 0x1 ;  /* 0x000000011616781a */ /* 0x000fe40000000000 */
[----:B------:R-:W-:Y:S01]  /*9500*/  PRMT R8, RZ, 0x7610, R8 ;  /* 0x00007610ff087816 */ /* 0x000fe20000000008 */
[----:B----4-:R-:W-:Y:S04]  /*9510*/  STL [R1+0x1bc0], R29 ;  /* 0x001bc01d01007387 */ /* 0x010fe80000100800 */
[----:B------:R-:W-:Y:S04]  /*9520*/  STL [R1+0x1bc4], R29 ;  /* 0x001bc41d01007387 */ /* 0x000fe80000100800 */
[----:B------:R-:W-:Y:S04]  /*9530*/  STL [R1+0x1bc8], R29 ;  /* 0x001bc81d01007387 */ /* 0x000fe80000100800 */
[----:B--2---:R-:W-:Y:S04]  /*9540*/  STL [R1+0x110], R21 ;  /* 0x0001101501007387 */ /* 0x004fe80000100800 */
[----:B-----5:R-:W-:Y:S04]  /*9550*/  STL [R1+0x1bfc], R12 ;  /* 0x001bfc0c01007387 */ /* 0x020fe80000100800 */
[----:B------:R0:W-:Y:S02]  /*9560*/  STL [R1+0xdc], R27 ;  /* 0x0000dc1b01007387 */ /* 0x0001e40000100800 */
[----:B0-----:R-:W-:-:S05]  /*9570*/  LOP3.LUT R27, R22, 0x2a, RZ, 0xfc, !PT ;  /* 0x0000002a161b7812 */ /* 0x001fca00078efcff */
[----:B---3--:R-:W-:Y:S01]  /*9580*/  IMAD R27, R27, UR4, RZ ;  /* 0x000000041b1b7c24 */ /* 0x008fe2000f8e02ff */
[----:B------:R-:W0:Y:S01]  /*9590*/  S2R R21, SR_TID.X ;  /* 0x0000000000157919 */ /* 0x000e220000002100 */
[----:B------:R-:W1:Y:S02]  /*95a0*/  LDCU UR4, c[0x0][0x3a8] ;  /* 0x00007500ff0477ac */ /* 0x000e640008000800 */
[----:B------:R-:W-:-:S05]  /*95b0*/  IMAD.WIDE R4, R27, 0x2, R2 ;  /* 0x000000021b047825 */ /* 0x000fca00078e0202 */
[----:B------:R2:W3:Y:S01]  /*95c0*/  @!P1 LDG.E.U16 R9, desc[UR8][R4.64] ;  /* 0x0000000804099981 */ /* 0x0004e2000c1e1500 */
[----:B0-----:R-:W-:-:S04]  /*95d0*/  SHF.R.U32.HI R22, RZ, 0x8, R21 ;  /* 0x00000008ff167819 */ /* 0x001fc80000011615 */
[----:B------:R-:W-:-:S04]  /*95e0*/  SGXT.U32 R22, R22, 0x1 ;  /* 0x000000011616781a */ /* 0x000fc80000000000 */
[----:B------:R-:W-:Y:S02]  /*95f0*/  LOP3.LUT R22, R22, 0x2c, RZ, 0xfc, !PT ;  /* 0x0000002c16167812 */ /* 0x000fe400078efcff */
[----:B------:R-:W-:-:S03]  /*9600*/  SHF.R.U32.HI R21, RZ, 0x8, R21 ;  /* 0x00000008ff157819 */ /* 0x000fc60000011615 */
[----:B-1----:R-:W-:Y:S01]  /*9610*/  IMAD R22, R22, UR4, RZ ;  /* 0x0000000416167c24 */ /* 0x002fe2000f8e02ff */
[----:B------:R-:W-:Y:S01]  /*9620*/  SGXT.U32 R21, R21, 0x1 ;  /* 0x000000011515781a */ /* 0x000fe20000000000 */
[----:B------:R-:W0:Y:S01]  /*9630*/  S2R R27, SR_TID.X ;  /* 0x00000000001b7919 */ /* 0x000e220000002100 */
[----:B------:R-:W1:Y:S01]  /*9640*/  LDCU UR4, c[0x0][0x3a8] ;  /* 0x00007500ff0477ac */ /* 0x000e620008000800 */
[----:B------:R-:W-:Y:S01]  /*9650*/  IMAD.WIDE R6, R22, 0x2, R2 ;  /* 0x0000000216067825 */ /* 0x000fe200078e0202 */
[----:B------:R-:W-:-:S04]  /*9660*/  LOP3.LUT R22, R21, 0x2e, RZ, 0xfc, !PT ;  /* 0x0000002e15167812 */ /* 0x000fc800078efcff */
[----:B------:R-:W4:Y:S01]  /*9670*/  @!P0 LDG.E.U16 R8, desc[UR8][R6.64] ;  /* 0x0000000806088981 */ /* 0x000f22000c1e1500 */
[----:B------:R-:W-:Y:S02]  /*9680*/  LOP3.LUT R21, R21, 0x30, RZ, 0xfc, !PT ;  /* 0x0000003015157812 */ /* 0x000fe400078efcff */
[----:B------:R-:W-:Y:S02]  /*9690*/  ISETP.GE.AND P2, PT, R22, UR10, PT ;  /* 0x0000000a16007c0c */ /* 0x000fe4000bf46270 */
[----:B------:R-:W5:Y:S01]  /*96a0*/  LDL.LU R22, [R1+0x1c74] ;  /* 0x001c740001167983 */ /* 0x000f620000300800 */
[----:B------:R-:W-:-:S03]  /*96b0*/  ISETP.GE.AND P3, PT, R21, UR10, PT ;  /* 0x0000000a15007c0c */ /* 0x000fc6000bf66270 */
[----:B------:R-:W4:Y:S01]  /*96c0*/  LDL.LU R21, [R1+0x1c70] ;  /* 0x001c700001157983 */ /* 0x000f220000300800 */
[----:B0-----:R-:W-:-:S04]  /*96d0*/  SHF.R.U32.HI R27, RZ, 0x8, R27 ;  /* 0x00000008ff1b7819 */ /* 0x001fc8000001161b */
[----:B------:R-:W-:-:S04]  /*96e0*/  SGXT.U32 R27, R27, 0x1 ;  /* 0x000000011b1b781a */ /* 0x000fc80000000000 */
[----:B--2---:R-:W-:-:S04]  /*96f0*/  LOP3.LUT R5, R27, 0x32, RZ, 0xfc, !PT ;  /* 0x000000321b057812 */ /* 0x004fc800078efcff */
[----:B------:R-:W-:Y:S01]  /*9700*/  ISETP.GE.AND P1, PT, R5, UR10, PT ;  /* 0x0000000a05007c0c */ /* 0x000fe2000bf26270 */
[----:B---3--:R0:W-:Y:S02]  /*9710*/  STL [R1+0x8], R9 ;  /* 0x0000080901007387 */ /* 0x0081e40000100800 */
[----:B0-----:R-:W-:Y:S02]  /*9720*/  LOP3.LUT R9, R27, 0x34, RZ, 0xfc, !PT ;  /* 0x000000341b097812 */ /* 0x001fe400078efcff */
[----:B------:R-:W0:Y:S02]  /*9730*/  S2R R27, SR_TID.X ;  /* 0x00000000001b7919 */ /* 0x000e240000002100 */
[----:B------:R-:W-:Y:S02]  /*9740*/  ISETP.GE.AND P0, PT, R9, UR10, PT ;  /* 0x0000000a09007c0c */ /* 0x000fe4000bf06270 */
[----:B0-----:R-:W-:-:S04]  /*9750*/  SHF.R.U32.HI R9, RZ, 0x8, R27 ;  /* 0x00000008ff097819 */ /* 0x001fc8000001161b */
[----:B------:R-:W-:-:S04]  /*9760*/  SGXT.U32 R9, R9, 0x1 ;  /* 0x000000010909781a */ /* 0x000fc80000000000 */
[----:B------:R-:W-:-:S05]  /*9770*/  LOP3.LUT R9, R9, 0x2e, RZ, 0xfc, !PT ;  /* 0x0000002e09097812 */ /* 0x000fca00078efcff */
[----:B-1----:R-:W-:Y:S01]  /*9780*/  IMAD R9, R9, UR4, RZ ;  /* 0x0000000409097c24 */ /* 0x002fe2000f8e02ff */
[----:B------:R-:W0:Y:S01]  /*9790*/  LDCU UR4, c[0x0][0x3a8] ;  /* 0x00007500ff0477ac */ /* 0x000e220008000800 */
[----:B------:R-:W-:Y:S01]  /*97a0*/  SHF.R.U32.HI R27, RZ, 0x8, R27 ;  /* 0x00000008ff1b7819 */ /* 0x000fe2000001161b */
[----:B----4-:R1:W-:Y:S03]  /*97b0*/  STL [R1+0xd8], R8 ;  /* 0x0000d80801007387 */ /* 0x0103e60000100800 */
[----:B------:R-:W-:Y:S01]  /*97c0*/  SGXT.U32 R27, R27, 0x1 ;  /* 0x000000011b1b781a */ /* 0x000fe20000000000 */
[----:B------:R-:W-:-:S03]  /*97d0*/  IMAD.WIDE R4, R9, 0x2, R2 ;  /* 0x0000000209047825 */ /* 0x000fc600078e0202 */
[C---:B------:R-:W-:Y:S02]  /*97e0*/  LOP3.LUT R9, R27.reuse, 0x32, RZ, 0xfc, !PT ;  /* 0x000000321b097812 */ /* 0x040fe400078efcff */
[----:B-1----:R-:W-:Y:S02]  /*97f0*/  LOP3.LUT R8, R27, 0x30, RZ, 0xfc, !PT ;  /* 0x000000301b087812 */ /* 0x002fe400078efcff */
[----:B-----5:R-:W-:-:S03]  /*9800*/  PRMT R22, RZ, 0x7610, R22 ;  /* 0x00007610ff167816 */ /* 0x020fc60000000016 */
[----:B------:R-:W-:Y:S02]  /*9810*/  IMAD R8, R8, UR6, RZ ;  /* 0x0000000608087c24 */ /* 0x000fe4000f8e02ff */
[----:B0-----:R-:W-:Y:S01]  /*9820*/  IMAD R9, R9, UR4, RZ ;  /* 0x0000000409097c24 */ /* 0x001fe2000f8e02ff */
[----:B------:R-:W-:Y:S01]  /*9830*/  PRMT R21, RZ, 0x7610, R21 ;  /* 0x00007610ff157816 */ /* 0x000fe20000000015 */
[--C-:B------:R-:W-:Y:S01]  /*9840*/  IMAD.WIDE R6, R8, 0x2, R2.reuse ;  /* 0x0000000208067825 */ /* 0x100fe200078e0202 */
[----:B------:R0:W2:Y:S01]  /*9850*/  @!P2 LDG.E.U16 R22, desc[UR8][R4.64] ;  /* 0x000000080416a981 */ /* 0x0000a2000c1e1500 */
[----:B------:R-:W-:Y:S01]  /*9860*/  LOP3.LUT R27, R27, 0x36, RZ, 0xfc, !PT ;  /* 0x000000361b1b7812 */ /* 0x000fe200078efcff */
[----:B------:R-:W1:Y:S01]  /*9870*/  LDCU UR6, c[0x0][0x3a8] ;  /* 0x00007500ff0677ac */ /* 0x000e620008000800 */
[----:B------:R-:W-:Y:S01]  /*9880*/  IMAD.WIDE R8, R9, 0x2, R2 ;  /* 0x0000000209087825 */ /* 0x000fe200078e0202 */
[----:B------:R-:W3:Y:S01]  /*9890*/  @!P3 LDG.E.U16 R21, desc[UR8][R6.64] ;  /* 0x000000080615b981 */ /* 0x000ee2000c1e1500 */
[----:B------:R-:W-:Y:S01]  /*98a0*/  PRMT R28, RZ, 0x7610, R28 ;  /* 0x00007610ff1c7816 */ /* 0x000fe2000000001c */
[----:B------:R-:W4:Y:S02]  /*98b0*/  LDCU UR4, c[0x0][0x3a8] ;  /* 0x00007500ff0477ac */ /* 0x000f240008000800 */
[----:B------:R-:W5:Y:S01]  /*98c0*/  @!P1 LDG.E.U16 R16, desc[UR8][R8.64] ;  /* 0x0000000808109981 */ /* 0x000f62000c1e1500 */
[----:B0-----:R-:W0:Y:S02]  /*98d0*/  S2R R5, SR_TID.X ;  /* 0x0000000000057919 */ /* 0x001e240000002100 */
[----:B0-----:R-:W-:-:S04]  /*98e0*/  SHF.R.U32.HI R5, RZ, 0x8, R5 ;  /* 0x00000008ff057819 */ /* 0x001fc80000011605 */
[----:B------:R-:W-:-:S04]  /*98f0*/  SGXT.U32 R5, R5, 0x1 ;  /* 0x000000010505781a */ /* 0x000fc80000000000 */
[----:B------:R-:W-:Y:S02]  /*9900*/  LOP3.LUT R4, R5, 0x38, RZ, 0xfc, !PT ;  /* 0x0000003805047812 */ /* 0x000fe400078efcff */
[----:B------:R-:W0:Y:S01]  /*9910*/  S2R R5, SR_TID.X ;  /* 0x0000000000057919 */ /* 0x000e220000002100 */
[----:B------:R-:W-:Y:S02]  /*9920*/  ISETP.GE.AND P4, PT, R27, UR10, PT ;  /* 0x0000000a1b007c0c */ /* 0x000fe4000bf86270 */
[----:B------:R-:W4:Y:S01]  /*9930*/  LDL.LU R27, [R1+0x1c6c] ;  /* 0x001c6c00011b7983 */ /* 0x000f220000300800 */
[----:B------:R-:W-:-:S03]  /*9940*/  ISETP.GE.AND P2, PT, R4, UR10, PT ;  /* 0x0000000a04007c0c */ /* 0x000fc6000bf46270 */
[----:B--2---:R2:W-:Y:S04]  /*9950*/  STL [R1+0x10c], R22 ;  /* 0x00010c1601007387 */ /* 0x0045e80000100800 */
[----:B--2---:R-:W2:Y:S04]  /*9960*/  LDL.LU R22, [R1+0x1c68] ;  /* 0x001c680001167983 */ /* 0x004ea80000300800 */
[----:B---3--:R-:W-:Y:S04]  /*9970*/  STL [R1+0x1bf8], R21 ;  /* 0x001bf81501007387 */ /* 0x008fe80000100800 */
[----:B-----5:R0:W-:Y:S02]  /*9980*/  STL [R1+0xc], R16 ;  /* 0x00000c1001007387 */ /* 0x0201e40000100800 */
[----:B0-----:R-:W-:-:S02]  /*9990*/  SHF.R.U32.HI R16, RZ, 0x8, R5 ;  /* 0x00000008ff107819 */ /* 0x001fc40000011605 */
[----:B------:R-:W-:-:S04]  /*99a0*/  SHF.R.U32.HI R5, RZ, 0x8, R5 ;  /* 0x00000008ff057819 */ /* 0x000fc80000011605 */
[----:B------:R-:W-:-:S04]  /*99b0*/  SGXT.U32 R5, R5, 0x1 ;  /* 0x000000010505781a */ /* 0x000fc80000000000 */
[----:B------:R-:W-:-:S05]  /*99c0*/  LOP3.LUT R5, R5, 0x34, RZ, 0xfc, !PT ;  /* 0x0000003405057812 */ /* 0x000fca00078efcff */
[----:B-1----:R-:W-:Y:S01]  /*99d0*/  IMAD R5, R5, UR6, RZ ;  /* 0x0000000605057c24 */ /* 0x002fe2000f8e02ff */
[----:B------:R-:W-:Y:S01]  /*99e0*/  SGXT.U32 R16, R16, 0x1 ;  /* 0x000000011010781a */ /* 0x000fe20000000000 */
[----:B------:R-:W0:Y:S01]  /*99f0*/  S2R R9, SR_TID.X ;  /* 0x0000000000097919 */ /* 0x000e220000002100 */
[----:B------:R-:W1:Y:S01]  /*9a00*/  LDCU UR6, c[0x0][0x3a8] ;  /* 0x00007500ff0677ac */ /* 0x000e620008000800 */
[----:B------:R-:W-:-:S05]  /*9a10*/  IMAD.WIDE R4, R5, 0x2, R2 ;  /* 0x0000000205047825 */ /* 0x000fca00078e0202 */
[----:B------:R3:W5:Y:S01]  /*9a20*/  @!P0 LDG.E.U16 R28, desc[UR8][R4.64] ;  /* 0x00000008041c8981 */ /* 0x000762000c1e1500 */
[C---:B------:R-:W-:Y:S02]  /*9a30*/  LOP3.LUT R7, R16.reuse, 0x36, RZ, 0xfc, !PT ;  /* 0x0000003610077812 */ /* 0x040fe400078efcff */
[----:B------:R-:W-:-:S04]  /*9a40*/  LOP3.LUT R16, R16, 0x3a, RZ, 0xfc, !PT ;  /* 0x0000003a10107812 */ /* 0x000fc800078efcff */
[----:B------:R-:W-:Y:S02]  /*9a50*/  ISETP.GE.AND P1, PT, R16, UR10, PT ;  /* 0x0000000a10007c0c */ /* 0x000fe4000bf26270 */
[----:B------:R-:W0:Y:S01]  /*9a60*/  S2R R16, SR_TID.X ;  /* 0x0000000000107919 */ /* 0x000e220000002100 */
[----:B----4-:R-:W-:Y:S01]  /*9a70*/  IMAD R7, R7, UR4, RZ ;  /* 0x0000000407077c24 */ /* 0x010fe2000f8e02ff */
[----:B------:R-:W4:Y:S01]  /*9a80*/  LDCU UR4, c[0x0][0x3a8] ;  /* 0x00007500ff0477ac */ /* 0x000f220008000800 */
[----:B0-----:R-:W-:-:S04]  /*9a90*/  SHF.R.U32.HI R16, RZ, 0x8, R16 ;  /* 0x00000008ff107819 */ /* 0x001fc80000011610 */
[----:B------:R-:W-:-:S04]  /*9aa0*/  SGXT.U32 R16, R16, 0x1 ;  /* 0x000000011010781a */ /* 0x000fc80000000000 */
[C---:B---3--:R-:W-:Y:S02]  /*9ab0*/  LOP3.LUT R4, R16.reuse, 0x3c, RZ, 0xfc, !PT ;  /* 0x0000003c10047812 */ /* 0x048fe400078efcff */
[----:B------:R-:W-:Y:S01]  /*9ac0*/  LOP3.LUT R5, R16, 0x3e, RZ, 0xfc, !PT ;  /* 0x0000003e10057812 */ /* 0x000fe200078efcff */
[----:B-----5:R0:W-:Y:S04]  /*9ad0*/  STL [R1+0xcc], R28 ;  /* 0x0000cc1c01007387 */ /* 0x0201e80000100800 */
[----:B0-----:R-:W3:Y:S01]  /*9ae0*/  LDL.LU R28, [R1+0x1c64] ;  /* 0x001c6400011c7983 */ /* 0x001ee20000300800 */
[----:B------:R-:W0:Y:S01]  /*9af0*/  S2R R16, SR_TID.X ;  /* 0x0000000000107919 */ /* 0x000e220000002100 */
[----:B------:R-:W-:-:S04]  /*9b00*/  SHF.R.U32.HI R9, RZ, 0x8, R9 ;  /* 0x00000008ff097819 */ /* 0x000fc80000011609 */
[----:B------:R-:W-:-:S04]  /*9b10*/  SGXT.U32 R9, R9, 0x1 ;  /* 0x000000010909781a */ /* 0x000fc80000000000 */
[----:B------:R-:W-:Y:S02]  /*9b20*/  LOP3.LUT R9, R9, 0x38, RZ, 0xfc, !PT ;  /* 0x0000003809097812 */ /* 0x000fe400078efcff */
[----:B------:R-:W-:-:S03]  /*9b30*/  ISETP.GE.AND P3, PT, R5, UR10, PT ;  /* 0x0000000a05007c0c */ /* 0x000fc6000bf66270 */
[----:B----4-:R-:W-:Y:S01]  /*9b40*/  IMAD R9, R9, UR4, RZ ;  /* 0x0000000409097c24 */ /* 0x010fe2000f8e02ff */
[----:B------:R-:W4:Y:S01]  /*9b50*/  LDCU UR4, c[0x0][0x3a8] ;  /* 0x00007500ff0477ac */ /* 0x000f220008000800 */
[----:B--2---:R-:W-:Y:S02]  /*9b60*/  PRMT R22, RZ, 0x7610, R22 ;  /* 0x00007610ff167816 */ /* 0x004fe40000000016 */
[----:B------:R-:W-:Y:S01]  /*9b70*/  IMAD.WIDE R8, R9, 0x2, R2 ;  /* 0x0000000209087825 */ /* 0x000fe200078e0202 */
[----:B------:R-:W-:-:S03]  /*9b80*/  PRMT R27, RZ, 0x7610, R27 ;  /* 0x00007610ff1b7816 */ /* 0x000fc6000000001b */
[----:B------:R-:W-:Y:S01]  /*9b90*/  IMAD.WIDE R6, R7, 0x2, R2 ;  /* 0x0000000207067825 */ /* 0x000fe200078e0202 */
[----:B------:R-:W2:Y:S04]  /*9ba0*/  @!P2 LDG.E.U16 R22, desc[UR8][R8.64] ;  /* 0x000000080816a981 */ /* 0x000ea8000c1e1500 */
[----:B------:R5:W2:Y:S01]  /*9bb0*/  @!P4 LDG.E.U16 R27, desc[UR8][R6.64] ;  /* 0x00000008061bc981 */ /* 0x000aa2000c1e1500 */
[--C-:B0-----:R-:W-:Y:S02]  /*9bc0*/  SHF.R.U32.HI R5, RZ, 0x8, R16.reuse ;  /* 0x00000008ff057819 */ /* 0x101fe40000011610 */
[----:B------:R-:W-:Y:S02]  /*9bd0*/  SHF.R.U32.HI R16, RZ, 0x8, R16 ;  /* 0x00000008ff107819 */ /* 0x000fe40000011610 */
[----:B------:R-:W-:-:S02]  /*9be0*/  SGXT.U32 R5, R5, 0x1 ;  /* 0x000000010505781a */ /* 0x000fc40000000000 */
[----:B------:R-:W-:Y:S02]  /*9bf0*/  SGXT.U32 R16, R16, 0x1 ;  /* 0x000000011010781a */ /* 0x000fe40000000000 */
[----:B------:R-:W-:Y:S01]  /*9c00*/  LOP3.LUT R5, R5, 0x40, RZ, 0xfc, !PT ;  /* 0x0000004005057812 */ /* 0x000fe200078efcff */
[----:B-----5:R-:W0:Y:S03]  /*9c10*/  S2R R7, SR_TID.X ;  /* 0x0000000000077919 */ /* 0x020e260000002100 */
[----:B------:R-:W-:Y:S02]  /*9c20*/  ISETP.GE.AND P2, PT, R5, UR10, PT ;  /* 0x0000000a05007c0c */ /* 0x000fe4000bf46270 */
[----:B------:R-:W-:Y:S02]  /*9c30*/  LOP3.LUT R5, R16, 0x3a, RZ, 0xfc, !PT ;  /* 0x0000003a10057812 */ /* 0x000fe400078efcff */
[----:B------:R-:W-:-:S03]  /*9c40*/  ISETP.GE.AND P0, PT, R4, UR10, PT ;  /* 0x0000000a04007c0c */ /* 0x000fc6000bf06270 */
[----:B----4-:R-:W-:Y:S01]  /*9c50*/  IMAD R5, R5, UR4, RZ ;  /* 0x0000000405057c24 */ /* 0x010fe2000f8e02ff */
[----:B------:R-:W-:Y:S01]  /*9c60*/  PRMT R25, RZ, 0x7610, R25 ;  /* 0x00007610ff197816 */ /* 0x000fe20000000019 */
[----:B------:R-:W4:Y:S02]  /*9c70*/  LDCU UR4, c[0x0][0x3a8] ;  /* 0x00007500ff0477ac */ /* 0x000f240008000800 */
[----:B------:R-:W-:Y:S01]  /*9c80*/  IMAD.WIDE R4, R5, 0x2, R2 ;  /* 0x0000000205047825 */ /* 0x000fe200078e0202 */
[--C-:B0-----:R-:W-:Y:S02]  /*9c90*/  SHF.R.U32.HI R16, RZ, 0x8, R7.reuse ;  /* 0x00000008ff107819 */ /* 0x101fe40000011607 */
[----:B------:R-:W-:-:S04]  /*9ca0*/  SHF.R.U32.HI R7, RZ, 0x8, R7 ;  /* 0x00000008ff077819 */ /* 0x000fc80000011607 */
[----:B------:R-:W-:-:S04]  /*9cb0*/  SGXT.U32 R7, R7, 0x1 ;  /* 0x000000010707781a */ /* 0x000fc80000000000 */
[----:B------:R-:W-:-:S05]  /*9cc0*/  LOP3.LUT R7, R7, 0x3c, RZ, 0xfc, !PT ;  /* 0x0000003c07077812 */ /* 0x000fca00078efcff */
[----:B-1----:R-:W-:Y:S01]  /*9cd0*/  IMAD R7, R7, UR6, RZ ;  /* 0x0000000607077c24 */ /* 0x002fe2000f8e02ff */
[----:B------:R-:W-:Y:S01]  /*9ce0*/  SGXT.U32 R16, R16, 0x1 ;  /* 0x000000011010781a */ /* 0x000fe20000000000 */
[----:B------:R-:W0:Y:S02]  /*9cf0*/  LDCU UR6, c[0x0][0x3a8] ;  /* 0x00007500ff0677ac */ /* 0x000e240008000800 */
[----:B------:R-:W-:-:S05]  /*9d00*/  IMAD.WIDE R6, R7, 0x2, R2 ;  /* 0x0000000207067825 */ /* 0x000fca00078e0202 */
[----:B------:R-:W5:Y:S01]  /*9d10*/  @!P0 LDG.E.U16 R25, desc[UR8][R6.64] ;  /* 0x0000000806198981 */ /* 0x000f62000c1e1500 */
[----:B---3--:R-:W-:-:S06]  /*9d20*/  PRMT R28, RZ, 0x7610, R28 ;  /* 0x00007610ff1c7816 */ /* 0x008fcc000000001c */
[----:B------:R1:W3:Y:S01]  /*9d30*/  @!P1 LDG.E.U16 R28, desc[UR8][R4.64] ;  /* 0x00000008041c9981 */ /* 0x0002e2000c1e1500 */
[----:B------:R-:W-:Y:S02]  /*9d40*/  LOP3.LUT R9, R16, 0x3e, RZ, 0xfc, !PT ;  /* 0x0000003e10097812 */ /* 0x000fe400078efcff */
[----:B------:R-:W-:-:S03]  /*9d50*/  PRMT R10, RZ, 0x7610, R10 ;  /* 0x00007610ff0a7816 */ /* 0x000fc6000000000a */
[----:B----4-:R-:W-:Y:S01]  /*9d60*/  IMAD R9, R9, UR4, RZ ;  /* 0x0000000409097c24 */ /* 0x010fe2000f8e02ff */
[----:B--2---:R2:W-:Y:S03]  /*9d70*/  STL [R1+0x108], R27 ;  /* 0x0001081b01007387 */ /* 0x0045e60000100800 */
[----:B------:R-:W-:Y:S01]  /*9d80*/  IMAD.WIDE R8, R9, 0x2, R2 ;  /* 0x0000000209087825 */ /* 0x000fe200078e0202 */
[----:B------:R-:W-:Y:S01]  /*9d90*/  LOP3.LUT R16, R16, 0x44, RZ, 0xfc, !PT ;  /* 0x0000004410107812 */ /* 0x000fe200078efcff */
[----:B------:R-:W4:Y:S03]  /*9da0*/  LDCU UR4, c[0x0][0x3a8] ;  /* 0x00007500ff0477ac */ /* 0x000f260008000800 */
[----:B------:R-:W4:Y:S04]  /*9db0*/  @!P3 LDG.E.U16 R10, desc[UR8][R8.64] ;  /* 0x00000008080ab981 */ /* 0x000f28000c1e1500 */
[----:B--2---:R-:W2:Y:S04]  /*9dc0*/  LDL.LU R27, [R1+0x1c60] ;  /* 0x001c6000011b7983 */ /* 0x004ea80000300800 */
[----:B------:R-:W-:Y:S01]  /*9dd0*/  STL [R1+0x1bf4], R22 ;  /* 0x001bf41601007387 */ /* 0x000fe20000100800 */
[----:B------:R-:W-:-:S02]  /*9de0*/  ISETP.GE.AND P4, PT, R16, UR10, PT ;  /* 0x0000000a10007c0c */ /* 0x000fc4000bf86270 */
[----:B------:R-:W0:Y:S01]  /*9df0*/  S2R R16, SR_TID.X ;  /* 0x0000000000107919 */ /* 0x000e220000002100 */
[----:B------:R-:W-:-:S04]  /*9e00*/  SHF.R.U32.HI R0, RZ, 0x8, R0 ;  /* 0x00000008ff007819 */ /* 0x000fc80000011600 */
[----:B------:R-:W-:Y:S01]  /*9e10*/  SGXT.U32 R0, R0, 0x1 ;  /* 0x000000010000781a */ /* 0x000fe20000000000 */
[----:B-1----:R-:W1:Y:S01]  /*9e20*/  S2R R5, SR_TID.X ;  /* 0x0000000000057919 */ /* 0x002e620000002100 */
[----:B---3--:R3:W-:Y:S04]  /*9e30*/  STL [R1], R28 ;  /* 0x0000001c01007387 */ /* 0x0087e80000100800 */
[----:B---3--:R-:W3:Y:S04]  /*9e40*/  LDL.LU R28, [R1+0x1c5c] ;  /* 0x001c5c00011c7983 */ /* 0x008ee80000300800 */
[----:B-----5:R5:W-:Y:S04]  /*9e50*/  STL [R1+0xc8], R25 ;  /* 0x0000c81901007387 */ /* 0x020be80000100800 */
[----:B-----5:R-:W5:Y:S04]  /*9e60*/  LDL.LU R25, [R1+0x1c58] ;  /* 0x001c580001197983 */ /* 0x020f680000300800 */
[----:B----4-:R4:W-:Y:S02]  /*9e70*/  STL [R1+0x104], R10 ;  /* 0x0001040a01007387 */ /* 0x0109e40000100800 */
[----:B----4-:R-:W-:-:S02]  /*9e80*/  LOP3.LUT R10, R0, 0x40, RZ, 0xfc, !PT ;  /* 0x00000040000a7812 */ /* 0x010fc400078efcff */
[--C-:B0-----:R-:W-:Y:S02]  /*9e90*/  SHF.R.U32.HI R0, RZ, 0x8, R16.reuse ;  /* 0x00000008ff007819 */ /* 0x101fe40000011610 */
[----:B------:R-:W-:-:S04]  /*9ea0*/  SHF.R.U32.HI R16, RZ, 0x8, R16 ;  /* 0x00000008ff107819 */ /* 0x000fc80000011610 */
[----:B------:R-:W-:-:S04]  /*9eb0*/  SGXT.U32 R16, R16, 0x1 ;  /* 0x000000011010781a */ /* 0x000fc80000000000 */
[----:B------:R-:W-:-:S05]  /*9ec0*/  LOP3.LUT R16, R16, 0x42, RZ, 0xfc, !PT ;  /* 0x0000004210107812 */ /* 0x000fca00078efcff */
[----:B------:R-:W-:-:S04]  /*9ed0*/  IMAD R16, R16, UR6, RZ ;  /* 0x0000000610107c24 */ /* 0x000fc8000f8e02ff */
[----:B------:R-:W-:Y:S02]  /*9ee0*/  IMAD.WIDE R6, R16, 0x2, R2 ;  /* 0x0000000210067825 */ /* 0x000fe400078e0202 */
[----:B------:R-:W0:Y:S01]  /*9ef0*/  S2R R16, SR_TID.X ;  /* 0x0000000000107919 */ /* 0x000e220000002100 */
[----:B-1----:R-:W-:Y:S01]  /*9f00*/  SHF.R.U32.HI R5, RZ, 0x8, R5 ;  /* 0x00000008ff057819 */ /* 0x002fe20000011605 */
[----:B------:R-:W-:Y:S01]  /*9f10*/  IMAD R10, R10, UR4, RZ ;  /* 0x000000040a0a7c24 */ /* 0x000fe2000f8e02ff */
[----:B------:R-:W1:Y:S02]  /*9f20*/  LDCU UR4, c[0x0][0x3a8] ;  /* 0x00007500ff0477ac */ /* 0x000e640008000800 */
[----:B------:R-:W-:Y:S02]  /*9f30*/  SGXT.U32 R5, R5, 0x1 ;  /* 0x000000010505781a */ /* 0x000fe40000000000 */
[----:B------:R-:W-:Y:S02]  /*9f40*/  SGXT.U32 R0, R0, 0x1 ;  /* 0x000000010000781a */ /* 0x000fe40000000000 */
[----:B------:R-:W-:-:S04]  /*9f50*/  LOP3.LUT R5, R5, 0x42, RZ, 0xfc, !PT ;  /* 0x0000004205057812 */ /* 0x000fc800078efcff */
[----:B------:R-:W-:Y:S01]  /*9f60*/  ISETP.GE.AND P1, PT, R5, UR10, PT ;  /* 0x0000000a05007c0c */ /* 0x000fe2000bf26270 */
[----:B------:R-:W-:Y:S01]  /*9f70*/  IMAD.WIDE R4, R10, 0x2, R2 ;  /* 0x000000020a047825 */ /* 0x000fe200078e0202 */
[----:B------:R-:W-:-:S05]  /*9f80*/  LOP3.LUT R10, R0, 0x44, RZ, 0xfc, !PT ;  /* 0x00000044000a7812 */ /* 0x000fca00078efcff */
[----:B-1----:R-:W-:Y:S01]  /*9f90*/  IMAD R10, R10, UR4, RZ ;  /* 0x000000040a0a7c24 */ /* 0x002fe2000f8e02ff */
[----:B------:R-:W1:Y:S01]  /*9fa0*/  LDCU UR4, c[0x0][0x3a8] ;  /* 0x00007500ff0477ac */ /* 0x000e620008000800 */
[----:B0-----:R-:W-:-:S04]  /*9fb0*/  SHF.R.U32.HI R16, RZ, 0x8, R16 ;  /* 0x00000008ff107819 */ /* 0x001fc80000011610 */
[----:B------:R-:W-:Y:S01]  /*9fc0*/  SGXT.U32 R16, R16, 0x1 ;  /* 0x000000011010781a */ /* 0x000fe20000000000 */
[----:B------:R-:W-:-:S03]  /*9fd0*/  IMAD.WIDE R8, R10, 0x2, R2 ;  /* 0x000000020a087825 */ /* 0x000fc600078e0202 */
[----:B------:R-:W-:Y:S02]  /*9fe0*/  LOP3.LUT R10, R16, 0x48, RZ, 0xfc, !PT ;  /* 0x00000048100a7812 */ /* 0x000fe400078efcff */
[----:B------:R-:W0:Y:S01]  /*9ff0*/  S2R R16, SR_TID.X ;  /* 0x0000000000107919 */ /* 0x000e220000002100 */
[----:B--2---:R-:W-:Y:S02]  /*a000*/  PRMT R27, RZ, 0x7610, R27 ;  /* 0x00007610ff1b7816 */ /* 0x004fe4000000001b */
[----:B------:R-:W-:-:S04]  /*a010*/  LOP3.LUT R0, R0, 0x46, RZ, 0xfc, !PT ;  /* 0x0000004600007812 */ /* 0x000fc800078efcff */
[----:B------:R-:W2:Y:S01]  /*a020*/  @!P2 LDG.E.U16 R27, desc[UR8][R4.64] ;  /* 0x00000008041ba981 */ /* 0x000ea2000c1e1500 */
[----:B------:R-:W-:Y:S02]  /*a030*/  ISETP.GE.AND P0, PT, R0, UR10, PT ;  /* 0x0000000a00007c0c */ /* 0x000fe4000bf06270 */
[----:B------:R-:W-:Y:S02]  /*a040*/  PRMT R13, RZ, 0x7610, R13 ;  /* 0x00007610ff0d7816 */ /* 0x000fe4000000000d */
[----:B------:R-:W-:Y:S02]  /*a050*/  PRMT R26, RZ, 0x7610, R26 ;  /* 0x00007610ff1a7816 */ /* 0x000fe4000000001a */
[----:B------:R-:W-:Y:S02]  /*a060*/  LOP3.LUT R0, R19, 0x7e, RZ, 0xfc, !PT ;  /* 0x0000007e13007812 */ /* 0x000fe400078efcff */
[----:B------:R4:W2:Y:S02]  /*a070*/  @!P4 LDG.E.U16 R13, desc[UR8][R8.64] ;  /* 0x00000008080dc981 */ /* 0x0008a4000c1e1500 */
[C---:B------:R-:W-:Y:S01]  /*a080*/  ISETP.GE.AND P2, PT, R0.reuse, UR10, PT ;  /* 0x0000000a00007c0c */ /* 0x040fe2000bf46270 */
[----:B------:R-:W-:Y:S01]  /*a090*/  IMAD R0, R0, UR11, RZ ;  /* 0x0000000b00007c24 */ /* 0x000fe2000f8e02ff */
[----:B------:R-:W-:-:S03]  /*a0a0*/  PRMT R23, RZ, 0x7610, R23 ;  /* 0x00007610ff177816 */ /* 0x000fc60000000017 */
[----:B----4-:R-:W-:-:S08]  /*a0b0*/  IMAD.WIDE R8, R0, 0x2, R2 ;  /* 0x0000000200087825 */ /* 0x010fd000078e0202 */
[----:B------:R-:W4:Y:S01]  /*a0c0*/  @!P2 LDG.E.U16 R23, desc[UR8][R8.64] ;  /* 0x000000080817a981 */ /* 0x000f22000c1e1500 */
[----:B---3--:R-:W-:-:S06]  /*a0d0*/  PRMT R28, RZ, 0x7610, R28 ;  /* 0x00007610ff1c7816 */ /* 0x008fcc000000001c */
[----:B------:R3:W4:Y:S01]  /*a0e0*/  @!P1 LDG.E.U16 R28, desc[UR8][R6.64] ;  /* 0x00000008061c9981 */ /* 0x000722000c1e1500 */
[----:B------:R-:W-:Y:S02]  /*a0f0*/  ISETP.GE.AND P1, PT, R10, UR10, PT ;  /* 0x0000000a0a007c0c */ /* 0x000fe4000bf26270 */
[----:B0-----:R-:W-:-:S04]  /*a100*/  SHF.R.U32.HI R10, RZ, 0x8, R16 ;  /* 0x00000008ff0a7819 */ /* 0x001fc80000011610 */
[----:B------:R-:W-:-:S04]  /*a110*/  SGXT.U32 R10, R10, 0x1 ;  /* 0x000000010a0a781a */ /* 0x000fc80000000000 */
[----:B------:R-:W-:-:S05]  /*a120*/  LOP3.LUT R4, R10, 0x46, RZ, 0xfc, !PT ;  /* 0x000000460a047812 */ /* 0x000fca00078efcff */
[----:B-1----:R-:W-:Y:S01]  /*a130*/  IMAD R4, R4, UR4, RZ ;  /* 0x0000000404047c24 */ /* 0x002fe2000f8e02ff */
[----:B------:R-:W0:Y:S01]  /*a140*/  LDCU UR4, c[0x0][0x3a8] ;  /* 0x00007500ff0477ac */ /* 0x000e220008000800 */
[----:B------:R-:W-:Y:S02]  /*a150*/  SHF.R.U32.HI R16, RZ, 0x8, R16 ;  /* 0x00000008ff107819 */ /* 0x000fe40000011610 */
[----:B------:R-:W-:Y:S02]  /*a160*/  IMAD.WIDE R4, R4, 0x2, R2 ;  /* 0x0000000204047825 */ /* 0x000fe400078e0202 */
[----:B------:R-:W-:-:S03]  /*a170*/  SGXT.U32 R16, R16, 0x1 ;  /* 0x000000011010781a */ /* 0x000fc60000000000 */
[----:B------:R-:W4:Y:S01]  /*a180*/  @!P0 LDG.E.U16 R26, desc[UR8][R4.64] ;  /* 0x00000008041a8981 */ /* 0x000f22000c1e1500 */
[----:B---3--:R-:W-:Y:S02]  /*a190*/  LOP3.LUT R7, R16, 0x48, RZ, 0xfc, !PT ;  /* 0x0000004810077812 */ /* 0x008fe400078efcff */
[----:B-----5:R-:W-:-:S03]  /*a1a0*/  PRMT R25, RZ, 0x7610, R25 ;  /* 0x00007610ff197816 */ /* 0x020fc60000000019 */
[----:B0-----:R-:W-:Y:S01]  /*a1b0*/  IMAD R7, R7, UR4, RZ ;  /* 0x0000000407077c24 */ /* 0x001fe2000f8e02ff */
[----:B--2---:R-:W-:Y:S03]  /*a1c0*/  STL [R1+0x1bf0], R27 ;  /* 0x001bf01b01007387 */ /* 0x004fe60000100800 */
[----:B------:R-:W-:Y:S01]  /*a1d0*/  IMAD.WIDE R6, R7, 0x2, R2 ;  /* 0x0000000207067825 */ /* 0x000fe200078e0202 */
[----:B------:R-:W-:Y:S01]  /*a1e0*/  LOP3.LUT R16, R16, 0x4a, RZ, 0xfc, !PT ;  /* 0x0000004a10107812 */ /* 0x000fe200078efcff */
[----:B------:R-:W0:Y:S03]  /*a1f0*/  LDCU UR4, c[0x0][0x3a8] ;  /* 0x00007500ff0477ac */ /* 0x000e260008000800 */
[----:B------:R-:W2:Y:S04]  /*a200*/  @!P1 LDG.E.U16 R25, desc[UR8][R6.64] ;  /* 0x0000000806199981 */ /* 0x000ea8000c1e1500 */
[----:B----4-:R-:W-:Y:S04]  /*a210*/  STL [R1+0x1bb0], R28 ;  /* 0x001bb01c01007387 */ /* 0x010fe80000100800 */
[----:B------:R-:W-:Y:S04]  /*a220*/  STL [R1+0x1bb4], R28 ;  /* 0x001bb41c01007387 */ /* 0x000fe80000100800 */
[----:B------:R-:W-:Y:S04]  /*a230*/  STL [R1+0x1bb8], R28 ;  /* 0x001bb81c01007387 */ /* 0x000fe80000100800 */
[----:B------:R-:W-:Y:S04]  /*a240*/  STL [R1+0x1bbc], R28 ;  /* 0x001bbc1c01007387 */ /* 0x000fe80000100800 */
[----:B------:R-:W-:Y:S04]  /*a250*/  STL [R1+0x1bcc], R28 ;  /* 0x001bcc1c01007387 */ /* 0x000fe80000100800 */
[----:B------:R-:W-:Y:S04]  /*a260*/  STL [R1+0x1bd0], R28 ;  /* 0x001bd01c01007387 */ /* 0x000fe80000100800 */
[----:B------:R-:W-:Y:S04]  /*a270*/  STL [R1+0xc4], R13 ;  /* 0x0000c40d01007387 */ /* 0x000fe80000100800 */
[----:B------:R1:W-:Y:S04]  /*a280*/  STL [R1+0xfc], R26 ;  /* 0x0000fc1a01007387 */ /* 0x0003e80000100800 */
[----:B-1----:R-:W3:Y:S04]  /*a290*/  LDL.LU R26, [R1+0x1c54] ;  /* 0x001c5400011a7983 */ /* 0x002ee80000300800 */
[----:B--2---:R-:W-:Y:S04]  /*a2a0*/  STL [R1+0x1bec], R25 ;  /* 0x001bec1901007387 */ /* 0x004fe80000100800 */
[----:B------:R1:W-:Y:S04]  /*a2b0*/  STL [R1+0x100], R23 ;  /* 0x0001001701007387 */ /* 0x0003e80000100800 */
[----:B-1----:R-:W2:Y:S01]  /*a2c0*/  LDL.LU R23, [R1+0x1c50] ;  /* 0x001c500001177983 */ /* 0x002ea20000300800 */
[----:B------:R-:W-:-:S02]  /*a2d0*/  ISETP.GE.AND P0, PT, R16, UR10, PT ;  /* 0x0000000a10007c0c */ /* 0x000fc4000bf06270 */
[----:B------:R-:W1:Y:S01]  /*a2e0*/  S2R R16, SR_TID.X ;  /* 0x0000000000107919 */ /* 0x000e620000002100 */
[----:B------:R-:W4:Y:S01]  /*a2f0*/  S2R R13, SR_TID.X ;  /* 0x00000000000d7919 */ /* 0x000f220000002100 */
[----:B-1----:R-:W-:-:S04]  /*a300*/  SHF.R.U32.HI R16, RZ, 0x8, R16 ;  /* 0x00000008ff107819 */ /* 0x002fc80000011610 */
[----:B------:R-:W-:-:S04]  /*a310*/  SGXT.U32 R16, R16, 0x1 ;  /* 0x000000011010781a */ /* 0x000fc80000000000 */
[C---:B------:R-:W-:Y:S02]  /*a320*/  LOP3.LUT R5, R16.reuse, 0x4a, RZ, 0xfc, !PT ;  /* 0x0000004a10057812 */ /* 0x040fe400078efcff */
[----:B------:R-:W-:-:S04]  /*a330*/  LOP3.LUT R16, R16, 0x4c, RZ, 0xfc, !PT ;  /* 0x0000004c10107812 */ /* 0x000fc800078efcff */
[----:B------:R-:W-:Y:S02]  /*a340*/  ISETP.GE.AND P1, PT, R16, UR10, PT ;  /* 0x0000000a10007c0c */ /* 0x000fe4000bf26270 */
[----:B------:R-:W1:Y:S01]  /*a350*/  S2R R16, SR_TID.X ;  /* 0x0000000000107919 */ /* 0x000e620000002100 */
[----:B----4-:R-:W-:-:S04]  /*a360*/  SHF.R.U32.HI R28, RZ, 0x8, R13 ;  /* 0x00000008ff1c7819 */ /* 0x010fc8000001160d */
[----:B------:R-:W-:-:S04]  /*a370*/  SGXT.U32 R28, R28, 0x1 ;  /* 0x000000011c1c781a */ /* 0x000fc80000000000 */
[----:B------:R-:W-:Y:S01]  /*a380*/  LOP3.LUT R10, R28, 0x7c, RZ, 0xfc, !PT ;  /* 0x0000007c1c0a7812 */ /* 0x000fe200078efcff */
[----:B0-----:R-:W-:Y:S01]  /*a390*/  IMAD R5, R5, UR4, RZ ;  /* 0x0000000405057c24 */ /* 0x001fe2000f8e02ff */
[----:B------:R-:W0:Y:S03]  /*a3a0*/  LDCU UR4, c[0x0][0x3a8] ;  /* 0x00007500ff0477ac */ /* 0x000e260008000800 */
[----:B------:R-:W-:-:S04]  /*a3b0*/  IMAD R0, R10, UR11, RZ ;  /* 0x0000000b0a007c24 */ /* 0x000fc8000f8e02ff */
[----:B------:R-:W-:-:S04]  /*a3c0*/  IMAD.WIDE R6, R0, 0x2, R2 ;  /* 0x0000000200067825 */ /* 0x000fc800078e0202 */
[----:B------:R-:W-:Y:S01]  /*a3d0*/  IMAD.WIDE R4, R5, 0x2, R2 ;  /* 0x0000000205047825 */ /* 0x000fe200078e0202 */
[----:B------:R-:W-:Y:S02]  /*a3e0*/  ISETP.GE.AND P3, PT, R10, UR10, PT ;  /* 0x0000000a0a007c0c */ /* 0x000fe4000bf66270 */
[--C-:B-1----:R-:W-:Y:S02]  /*a3f0*/  SHF.R.U32.HI R0, RZ, 0x8, R16.reuse ;  /* 0x00000008ff007819 */ /* 0x102fe40000011610 */
[----:B------:R-:W-:-:S04]  /*a400*/  SHF.R.U32.HI R16, RZ, 0x8, R16 ;  /* 0x00000008ff107819 */ /* 0x000fc80000011610 */
[----:B------:R-:W-:Y:S02]  /*a410*/  SGXT.U32 R16, R16, 0x1 ;  /* 0x000000011010781a */ /* 0x000fe40000000000 */
[----:B------:R-:W-:-:S06]  /*a420*/  PRMT R15, RZ, 0x7610, R15 ;  /* 0x00007610ff0f7816 */ /* 0x000fcc000000000f */
[----:B------:R-:W4:Y:S01]  /*a430*/  @!P3 LDG.E.U16 R15, desc[UR8][R6.64] ;  /* 0x00000008060fb981 */ /* 0x000f22000c1e1500 */
[----:B------:R-:W-:Y:S02]  /*a440*/  SGXT.U32 R0, R0, 0x1 ;  /* 0x000000010000781a */ /* 0x000fe40000000000 */
[----:B------:R-:W-:Y:S02]  /*a450*/  LOP3.LUT R8, R28, 0x7a, RZ, 0xfc, !PT ;  /* 0x0000007a1c087812 */ /* 0x000fe400078efcff */
[----:B------:R-:W-:Y:S02]  /*a460*/  LOP3.LUT R0, R0, 0x4e, RZ, 0xfc, !PT ;  /* 0x0000004e00007812 */ /* 0x000fe400078efcff */
[----:B------:R-:W-:Y:S02]  /*a470*/  ISETP.GE.AND P2, PT, R8, UR10, PT ;  /* 0x0000000a08007c0c */ /* 0x000fe4000bf46270 */
[----:B------:R-:W-:Y:S02]  /*a480*/  PRMT R24, RZ, 0x7610, R24 ;  /* 0x00007610ff187816 */ /* 0x000fe40000000018 */
[----:B---3--:R-:W-:-:S06]  /*a490*/  PRMT R26, RZ, 0x7610, R26 ;  /* 0x00007610ff1a7816 */ /* 0x008fcc000000001a */
[----:B------:R1:W3:Y:S02]  /*a4a0*/  @!P0 LDG.E.U16 R26, desc[UR8][R4.64] ;  /* 0x00000008041a8981 */ /* 0x0002e4000c1e1500 */
[----:B-1----:R-:W-:-:S05]  /*a4b0*/  LOP3.LUT R5, R16, 0x4c, RZ, 0xfc, !PT ;  /* 0x0000004c10057812 */ /* 0x002fca00078efcff */
[----:B0-----:R-:W-:Y:S01]  /*a4c0*/  IMAD R5, R5, UR4, RZ ;  /* 0x0000000405057c24 */ /* 0x001fe2000f8e02ff */
[----:B------:R-:W-:Y:S01]  /*a4d0*/  ISETP.GE.AND P0, PT, R0, UR10, PT ;  /* 0x0000000a00007c0c */ /* 0x000fe2000bf06270 */
[----:B------:R-:W0:Y:S02]  /*a4e0*/  LDCU UR4, c[0x0][0x3a8] ;  /* 0x00007500ff0477ac */ /* 0x000e240008000800 */
[----:B------:R-:W-:-:S04]  /*a4f0*/  IMAD.WIDE R4, R5, 0x2, R2 ;  /* 0x0000000205047825 */ /* 0x000fc800078e0202 */
[----:B------:R-:W-:-:S04]  /*a500*/  IMAD R0, R8, UR11, RZ ;  /* 0x0000000b08007c24 */ /* 0x000fc8000f8e02ff */
[----:B------:R-:W-:-:S05]  /*a510*/  IMAD.WIDE R6, R0, 0x2, R2 ;  /* 0x0000000200067825 */ /* 0x000fca00078e0202 */
[----:B------:R-:W5:Y:S01]  /*a520*/  @!P2 LDG.E.U16 R24, desc[UR8][R6.64] ;  /* 0x000000080618a981 */ /* 0x000f62000c1e1500 */
[----:B--2---:R-:W-:-:S06]  /*a530*/  PRMT R23, RZ, 0x7610, R23 ;  /* 0x00007610ff177816 */ /* 0x004fcc0000000017 */
[----:B------:R1:W2:Y:S02]  /*a540*/  @!P1 LDG.E.U16 R23, desc[UR8][R4.64] ;  /* 0x0000000804179981 */ /* 0x0002a4000c1e1500 */
[----:B-1----:R-:W1:Y:S01]  /*a550*/  S2R R5, SR_TID.X ;  /* 0x0000000000057919 */ /* 0x002e620000002100 */
[----:B------:R-:W-:Y:S02]  /*a560*/  PRMT R8, RZ, 0x7610, R8 ;  /* 0x00007610ff087816 */ /* 0x000fe40000000008 */
[----:B-1----:R-:W-:-:S04]  /*a570*/  SHF.R.U32.HI R5, RZ, 0x8, R5 ;  /* 0x00000008ff057819 */ /* 0x002fc80000011605 */
[----:B------:R-:W-:-:S04]  /*a580*/  SGXT.U32 R5, R5, 0x1 ;  /* 0x000000010505781a */ /* 0x000fc80000000000 */
[----:B------:R-:W-:-:S05]  /*a590*/  LOP3.LUT R5, R5, 0x4e, RZ, 0xfc, !PT ;  /* 0x0000004e05057812 */ /* 0x000fca00078efcff */
[----:B0-----:R-:W-:Y:S01]  /*a5a0*/  IMAD R5, R5, UR4, RZ ;  /* 0x0000000405057c24 */ /* 0x001fe2000f8e02ff */
[----:B---3--:R-:W-:Y:S03]  /*a5b0*/  STL [R1+0x1bac], R26 ;  /* 0x001bac1a01007387 */ /* 0x008fe60000100800 */
[----:B------:R-:W-:Y:S01]  /*a5c0*/  IMAD.WIDE R4, R5, 0x2, R2 ;  /* 0x0000000205047825 */ /* 0x000fe200078e0202 */
[----:B------:R-:W0:Y:S04]  /*a5d0*/  LDCU UR4, c[0x0][0x3a8] ;  /* 0x00007500ff0477ac */ /* 0x000e280008000800 */
[----:B------:R1:W3:Y:S04]  /*a5e0*/  @!P0 LDG.E.U16 R8, desc[UR8][R4.64] ;  /* 0x0000000804088981 */ /* 0x0002e8000c1e1500 */
[----:B------:R-:W-:Y:S04]  /*a5f0*/  STL [R1+0x1bd4], R26 ;  /* 0x001bd41a01007387 */ /* 0x000fe80000100800 */
[----:B------:R-:W-:Y:S04]  /*a600*/  STL [R1+0x1bd8], R26 ;  /* 0x001bd81a01007387 */ /* 0x000fe80000100800 */
[----:B------:R-:W-:Y:S04]  /*a610*/  STL [R1+0x1bdc], R26 ;  /* 0x001bdc1a01007387 */ /* 0x000fe80000100800 */
[----:B------:R-:W-:Y:S04]  /*a620*/  STL [R1+0x1be0], R26 ;  /* 0x001be01a01007387 */ /* 0x000fe80000100800 */
[----:B------:R-:W-:Y:S04]  /*a630*/  STL [R1+0x1be4], R26 ;  /* 0x001be41a01007387 */ /* 0x000fe80000100800 */
[----:B------:R-:W-:Y:S04]  /*a640*/  STL [R1+0x1be8], R26 ;  /* 0x001be81a01007387 */ /* 0x000fe80000100800 */
[----:B----4-:R4:W-:Y:S04]  /*a650*/  STL [R1+0xd0], R15 ;  /* 0x0000d00f01007387 */ /* 0x0109e80000100800 */
[----:B----4-:R-:W4:Y:S04]  /*a660*/  LDL.LU R15, [R1+0x1c4c] ;  /* 0x001c4c00010f7983 */ /* 0x010f280000300800 */
[----:B--2---:R2:W-:Y:S04]  /*a670*/  STL [R1+0x9c], R23 ;  /* 0x00009c1701007387 */ /* 0x0045e80000100800 */
[----:B--2---:R-:W2:Y:S04]  /*a680*/  LDL.LU R23, [R1+0x1c48] ;  /* 0x001c480001177983 */ /* 0x004ea80000300800 */
[----:B-----5:R5:W-:Y:S04]  /*a690*/  STL [R1+0x4], R24 ;  /* 0x0000041801007387 */ /* 0x020be80000100800 */
[----:B-----5:R-:W5:Y:S01]  /*a6a0*/  LDL.LU R24, [R1+0x1c44] ;  /* 0x001c440001187983 */ /* 0x020f620000300800 */
[----:B------:R-:W0:Y:S02]  /*a6b0*/  S2R R16, SR_TID.X ;  /* 0x0000000000107919 */ /* 0x000e240000002100 */
[----:B0-----:R-:W-:-:S04]  /*a6c0*/  SHF.R.U32.HI R16, RZ, 0x8, R16 ;  /* 0x00000008ff107819 */ /* 0x001fc80000011610 */
[----:B------:R-:W-:-:S04]  /*a6d0*/  SGXT.U32 R16, R16, 0x1 ;  /* 0x000000011010781a */ /* 0x000fc80000000000 */
[----:B------:R-:W-:-:S04]  /*a6e0*/  LOP3.LUT R16, R16, 0x50, RZ, 0xfc, !PT ;  /* 0x0000005010107812 */ /* 0x000fc800078efcff */
[----:B------:R-:W-:Y:S02]  /*a6f0*/  ISETP.GE.AND P1, PT, R16, UR10, PT ;  /* 0x0000000a10007c0c */ /* 0x000fe4000bf26270 */
[----:B------:R-:W0:Y:S02]  /*a700*/  S2R R16, SR_TID.X ;  /* 0x0000000000107919 */ /* 0x000e240000002100 */
[----:B0-----:R-:W-:-:S04]  /*a710*/  SHF.R.U32.HI R16, RZ, 0x8, R16 ;  /* 0x00000008ff107819 */ /* 0x001fc80000011610 */
[----:B------:R-:W-:-:S04]  /*a720*/  SGXT.U32 R16, R16, 0x1 ;  /* 0x000000011010781a */ /* 0x000fc80000000000 */
[----:B-1----:R-:W-:-:S04]  /*a730*/  LOP3.LUT R5, R16, 0x52, RZ, 0xfc, !PT ;  /* 0x0000005210057812 */ /* 0x002fc800078efcff */
[----:B------:R-:W-:Y:S01]  /*a740*/  ISETP.GE.AND P0, PT, R5, UR10, PT ;  /* 0x0000000a05007c0c */ /* 0x000fe2000bf06270 */
[----:B---3--:R0:W-:Y:S02]  /*a750*/  STL [R1+0xec], R8 ;  /* 0x0000ec0801007387 */ /* 0x0081e40000100800 */
[----:B0-----:R-:W-:Y:S02]  /*a760*/  LOP3.LUT R8, R16, 0x50, RZ, 0xfc, !PT ;  /* 0x0000005010087812 */ /* 0x001fe400078efcff */
[----:B------:R-:W0:Y:S03]  /*a770*/  S2R R16, SR_TID.X ;  /* 0x0000000000107919 */ /* 0x000e260000002100 */
[----:B------:R-:W-:Y:S01]  /*a780*/  IMAD R8, R8, UR4, RZ ;  /* 0x0000000408087c24 */ /* 0x000fe2000f8e02ff */
[----:B------:R-:W1:Y:S03]  /*a790*/  LDCU UR4, c[0x0][0x3a8] ;  /* 0x00007500ff0477ac */ /* 0x000e660008000800 */
[----:B------:R-:W-:Y:S01]  /*a7a0*/  IMAD.WIDE R4, R8, 0x2, R2 ;  /* 0x0000000208047825 */ /* 0x000fe200078e0202 */
[----:B0-----:R-:W-:-:S04]  /*a7b0*/  SHF.R.U32.HI R8, RZ, 0x8, R16 ;  /* 0x00000008ff087819 */ /* 0x001fc80000011610 */
[----:B------:R-:W-:Y:S02]  /*a7c0*/  SGXT.U32 R8, R8, 0x1 ;  /* 0x000000010808781a */ /* 0x000fe40000000000 */
[----:B------:R-:W-:-:S04]  /*a7d0*/  SHF.R.U32.HI R16, RZ, 0x8, R16 ;  /* 0x00000008ff107819 */ /* 0x000fc80000011610 */
[----:B------:R-:W-:Y:S02]  /*a7e0*/  SGXT.U32 R16, R16, 0x1 ;  /* 0x000000011010781a */ /* 0x000fe40000000000 */
[----:B--2---:R-:W-:-:S06]  /*a7f0*/  PRMT R23, RZ, 0x7610, R23 ;  /* 0x00007610ff177816 */ /* 0x004fcc0000000017 */
[----:B------:R0:W2:Y:S02]  /*a800*/  @!P1 LDG.E.U16 R23, desc[UR8][R4.64] ;  /* 0x0000000804179981 */ /* 0x0000a4000c1e1500 */
[C---:B0-----:R-:W-:Y:S02]  /*a810*/  LOP3.LUT R5, R8.reuse, 0x54, RZ, 0xfc, !PT ;  /* 0x0000005408057812 */ /* 0x041fe400078efcff */
[----:B------:R-:W-:Y:S02]  /*a820*/  LOP3.LUT R8, R8, 0x52, RZ, 0xfc, !PT ;  /* 0x0000005208087812 */ /* 0x000fe400078efcff */
[----:B------:R-:W-:-:S03]  /*a830*/  ISETP.GE.AND P1, PT, R5, UR10, PT ;  /* 0x0000000a05007c0c */ /* 0x000fc6000bf26270 */
[----:B-1----:R-:W-:Y:S01]  /*a840*/  IMAD R8, R8, UR4, RZ ;  /* 0x0000000408087c24 */ /* 0x002fe2000f8e02ff */
[----:B-----5:R-:W-:Y:S01]  /*a850*/  PRMT R24, RZ, 0x7610, R24 ;  /* 0x00007610ff187816 */ /* 0x020fe20000000018 */
[----:B------:R-:W0:Y:S02]  /*a860*/  LDCU UR4, c[0x0][0x3a8] ;  /* 0x00007500ff0477ac */ /* 0x000e240008000800 */
[----:B------:R-:W-:Y:S01]  /*a870*/  IMAD.WIDE R4, R8, 0x2, R2 ;  /* 0x0000000208047825 */ /* 0x000fe200078e0202 */
[----:B------:R-:W-:Y:S02]  /*a880*/  LOP3.LUT R8, R16, 0x56, RZ, 0xfc, !PT ;  /* 0x0000005610087812 */ /* 0x000fe400078efcff */
[----:B------:R-:W1:Y:S02]  /*a890*/  S2R R16, SR_TID.X ;  /* 0x0000000000107919 */ /* 0x000e640000002100 */
[----:B------:R1:W3:Y:S01]  /*a8a0*/  @!P0 LDG.E.U16 R24, desc[UR8][R4.64] ;  /* 0x0000000804188981 */ /* 0x0002e2000c1e1500 */
[----:B----4-:R-:W-:-:S02]  /*a8b0*/  PRMT R15, RZ, 0x7610, R15 ;  /* 0x00007610ff0f7816 */ /* 0x010fc4000000000f */
[----:B-1----:R-:W-:-:S04]  /*a8c0*/  SHF.R.U32.HI R5, RZ, 0x8, R16 ;  /* 0x00000008ff057819 */ /* 0x002fc80000011610 */
[----:B------:R-:W-:-:S04]  /*a8d0*/  SGXT.U32 R5, R5, 0x1 ;  /* 0x000000010505781a */ /* 0x000fc80000000000 */
[----:B------:R-:W-:-:S05]  /*a8e0*/  LOP3.LUT R5, R5, 0x54, RZ, 0xfc, !PT ;  /* 0x0000005405057812 */ /* 0x000fca00078efcff */
[----:B0-----:R-:W-:Y:S01]  /*a8f0*/  IMAD R5, R5, UR4, RZ ;  /* 0x0000000405057c24 */ /* 0x001fe2000f8e02ff */
[----:B------:R-:W-:Y:S01]  /*a900*/  ISETP.GE.AND P0, PT, R8, UR10, PT ;  /* 0x0000000a08007c0c */ /* 0x000fe2000bf06270 */
[----:B------:R-:W0:Y:S02]  /*a910*/  LDCU UR4, c[0x0][0x3a8] ;  /* 0x00007500ff0477ac */ /* 0x000e240008000800 */
[----:B------:R-:W-:-:S05]  /*a920*/  IMAD.WIDE R4, R5, 0x2, R2 ;  /* 0x0000000205047825 */ /* 0x000fca00078e0202 */
[----:B------:R-:W4:Y:S01]  /*a930*/  @!P1 LDG.E.U16 R15, desc[UR8][R4.64] ;  /* 0x00000008040f9981 */ /* 0x000f22000c1e1500 */
[----:B------:R-:W1:Y:S03]  /*a940*/  S2R R8, SR_TID.X ;  /* 0x0000000000087919 */ /* 0x000e660000002100 */
[----:B---3--:R-:W-:Y:S04]  /*a950*/  STL [R1+0x1ba8], R24 ;  /* 0x001ba81801007387 */ /* 0x008fe80000100800 */
[----:B----4-:R3:W-:Y:S04]  /*a960*/  STL [R1+0x90], R15 ;  /* 0x0000900f01007387 */ /* 0x0107e80000100800 */
[----:B---3--:R-:W3:Y:S01]  /*a970*/  LDL.LU R15, [R1+0x1c40] ;  /* 0x001c4000010f7983 */ /* 0x008ee20000300800 */
[----:B------:R-:W-:-:S04]  /*a980*/  SHF.R.U32.HI R16, RZ, 0x8, R16 ;  /* 0x00000008ff107819 */ /* 0x000fc80000011610 */
[----:B------:R-:W-:-:S04]  /*a990*/  SGXT.U32 R16, R16, 0x1 ;  /* 0x000000011010781a */ /* 0x000fc80000000000 */
[----:B------:R-:W-:Y:S02]  /*a9a0*/  LOP3.LUT R5, R16, 0x58, RZ, 0xfc, !PT ;  /* 0x0000005810057812 */ /* 0x000fe400078efcff */
[----:B-1----:R-:W-:-:S04]  /*a9b0*/  SHF.R.U32.HI R16, RZ, 0x8, R8 ;  /* 0x00000008ff107819 */ /* 0x002fc80000011608 */
[----:B------:R-:W-:Y:S02]  /*a9c0*/  SGXT.U32 R16, R16, 0x1 ;  /* 0x000000011010781a */ /* 0x000fe40000000000 */
[----:B------:R-:W-:Y:S02]  /*a9d0*/  ISETP.GE.AND P1, PT, R5, UR10, PT ;  /* 0x0000000a05007c0c */ /* 0x000fe4000bf26270 */
[----:B------:R-:W-:Y:S02]  /*a9e0*/  LOP3.LUT R5, R16, 0x56, RZ, 0xfc, !PT ;  /* 0x0000005610057812 */ /* 0x000fe400078efcff */
[----:B------:R-:W1:Y:S01]  /*a9f0*/  S2R R16, SR_TID.X ;  /* 0x0000000000107919 */ /* 0x000e620000002100 */
[----:B------:R-:W-:Y:S02]  /*aa00*/  SHF.R.U32.HI R8, RZ, 0x8, R8 ;  /* 0x00000008ff087819 */ /* 0x000fe40000011608 */
[----:B0-----:R-:W-:Y:S01]  /*aa10*/  IMAD R5, R5, UR4, RZ ;  /* 0x0000000405057c24 */ /* 0x001fe2000f8e02ff */
[----:B------:R-:W0:Y:S01]  /*aa20*/  LDCU UR4, c[0x0][0x3a8] ;  /* 0x00007500ff0477ac */ /* 0x000e220008000800 */
[----:B------:R-:W-:-:S02]  /*aa30*/  SGXT.U32 R8, R8, 0x1 ;  /* 0x000000010808781a */ /* 0x000fc40000000000 */
[----:B------:R-:W-:Y:S02]  /*aa40*/  IMAD.WIDE R4, R5, 0x2, R2 ;  /* 0x0000000205047825 */ /* 0x000fe400078e0202 */
[----:B------:R-:W-:Y:S02]  /*aa50*/  LOP3.LUT R8, R8, 0x5a, RZ, 0xfc, !PT ;  /* 0x0000005a08087812 */ /* 0x000fe400078efcff */
[----:B-1----:R-:W-:-:S04]  /*aa60*/  SHF.R.U32.HI R16, RZ, 0x8, R16 ;  /* 0x00000008ff107819 */ /* 0x002fc80000011610 */
[----:B------:R-:W-:Y:S02]  /*aa70*/  SGXT.U32 R16, R16, 0x1 ;  /* 0x000000011010781a */ /* 0x000fe40000000000 */
[----:B------:R-:W-:Y:S02]  /*aa80*/  PRMT R11, RZ, 0x7610, R11 ;  /* 0x00007610ff0b7816 */ /* 0x000fe4000000000b */
[----:B------:R-:W-:Y:S02]  /*aa90*/  PRMT R6, RZ, 0x7610, R6 ;  /* 0x00007610ff067816 */ /* 0x000fe40000000006 */
[----:B------:R-:W-:Y:S02]  /*aaa0*/  PRMT R17, RZ, 0x7610, R17 ;  /* 0x00007610ff117816 */ /* 0x000fe40000000011 */
[----:B---3--:R-:W-:-:S06]  /*aab0*/  PRMT R15, RZ, 0x7610, R15 ;  /* 0x00007610ff0f7816 */ /* 0x008fcc000000000f */
[----:B------:R1:W3:Y:S01]  /*aac0*/  @!P0 LDG.E.U16 R15, desc[UR8][R4.64] ;  /* 0x00000008040f8981 */ /* 0x0002e2000c1e1500 */
[----:B------:R-:W-:Y:S02]  /*aad0*/  ISETP.GE.AND P0, PT, R8, UR10, PT ;  /* 0x0000000a08007c0c */ /* 0x000fe4000bf06270 */
[C---:B------:R-:W-:Y:S02]  /*aae0*/  LOP3.LUT R8, R16.reuse, 0x5c, RZ, 0xfc, !PT ;  /* 0x0000005c10087812 */ /* 0x040fe400078efcff */
[----:B-1----:R-:W-:Y:S02]  /*aaf0*/  LOP3.LUT R5, R16, 0x58, RZ, 0xfc, !PT ;  /* 0x0000005810057812 */ /* 0x002fe400078efcff */
[----:B------:R-:W1:Y:S03]  /*ab00*/  S2R R16, SR_TID.X ;  /* 0x0000000000107919 */ /* 0x000e660000002100 */
[----:B0-----:R-:W-:Y:S01]  /*ab10*/  IMAD R5, R5, UR4, RZ ;  /* 0x0000000405057c24 */ /* 0x001fe2000f8e02ff */
[----:B------:R-:W0:Y:S03]  /*ab20*/  LDCU UR4, c[0x0][0x3a8] ;  /* 0x00007500ff0477ac */ /* 0x000e260008000800 */
[----:B------:R-:W-:-:S05]  /*ab30*/  IMAD.WIDE R4, R5, 0x2, R2 ;  /* 0x0000000205047825 */ /* 0x000fca00078e0202 */
[----:B------:R4:W5:Y:S01]  /*ab40*/  @!P1 LDG.E.U16 R11, desc[UR8][R4.64] ;  /* 0x00000008040b9981 */ /* 0x000962000c1e1500 */
[----:B------:R-:W-:Y:S02]  /*ab50*/  ISETP.GE.AND P1, PT, R8, UR10, PT ;  /* 0x0000000a08007c0c */ /* 0x000fe4000bf26270 */
[----:B-1----:R-:W-:-:S04]  /*ab60*/  SHF.R.U32.HI R8, RZ, 0x8, R16 ;  /* 0x00000008ff087819 */ /* 0x002fc80000011610 */
[----:B------:R-:W-:-:S04]  /*ab70*/  SGXT.U32 R8, R8, 0x1 ;  /* 0x000000010808781a */ /* 0x000fc80000000000 */
[----:B----4-:R-:W-:Y:S02]  /*ab80*/  LOP3.LUT R5, R8, 0x5a, RZ, 0xfc, !PT ;  /* 0x0000005a08057812 */ /* 0x010fe400078efcff */
[----:B------:R-:W1:Y:S01]  /*ab90*/  S2R R8, SR_TID.X ;  /* 0x0000000000087919 */ /* 0x000e620000002100 */
[----:B------:R-:W-:Y:S02]  /*aba0*/  SHF.R.U32.HI R16, RZ, 0x8, R16 ;  /* 0x00000008ff107819 */ /* 0x000fe40000011610 */
[----:B0-----:R-:W-:Y:S01]  /*abb0*/  IMAD R5, R5, UR4, RZ ;  /* 0x0000000405057c24 */ /* 0x001fe2000f8e02ff */
[----:B------:R-:W0:Y:S01]  /*abc0*/  LDCU UR4, c[0x0][0x3a8] ;  /* 0x00007500ff0477ac */ /* 0x000e220008000800 */
[----:B------:R-:W-:Y:S02]  /*abd0*/  SGXT.U32 R16, R16, 0x1 ;  /* 0x000000011010781a */ /* 0x000fe40000000000 */
[----:B------:R-:W-:-:S05]  /*abe0*/  IMAD.WIDE R4, R5, 0x2, R2 ;  /* 0x0000000205047825 */ /* 0x000fca00078e0202 */
[----:B------:R4:W2:Y:S02]  /*abf0*/  @!P0 LDG.E.U16 R6, desc[UR8][R4.64] ;  /* 0x0000000804068981 */ /* 0x0008a4000c1e1500 */
[----:B----4-:R-:W-:Y:S02]  /*ac00*/  LOP3.LUT R5, R16, 0x5e, RZ, 0xfc, !PT ;  /* 0x0000005e10057812 */ /* 0x010fe400078efcff */
[----:B-1----:R-:W-:-:S04]  /*ac10*/  SHF.R.U32.HI R16, RZ, 0x8, R8 ;  /* 0x00000008ff107819 */ /* 0x002fc80000011608 */
[----:B------:R-:W-:Y:S02]  /*ac20*/  SGXT.U32 R16, R16, 0x1 ;  /* 0x000000011010781a */ /* 0x000fe40000000000 */
[----:B------:R-:W-:Y:S02]  /*ac30*/  ISETP.GE.AND P0, PT, R5, UR10, PT ;  /* 0x0000000a05007c0c */ /* 0x000fe4000bf06270 */
[----:B------:R-:W-:-:S05]  /*ac40*/  LOP3.LUT R5, R16, 0x5c, RZ, 0xfc, !PT ;  /* 0x0000005c10057812 */ /* 0x000fca00078efcff */
[----:B0-----:R-:W-:Y:S01]  /*ac50*/  IMAD R5, R5, UR4, RZ ;  /* 0x0000000405057c24 */ /* 0x001fe2000f8e02ff */
[----:B------:R-:W0:Y:S01]  /*ac60*/  S2R R16, SR_TID.X ;  /* 0x0000000000107919 */ /* 0x000e220000002100 */
[----:B------:R-:W-:Y:S01]  /*ac70*/  SHF.R.U32.HI R8, RZ, 0x8, R8 ;  /* 0x00000008ff087819 */ /* 0x000fe20000011608 */
[----:B------:R-:W1:Y:S01]  /*ac80*/  LDCU UR4, c[0x0][0x3a8] ;  /* 0x00007500ff0477ac */ /* 0x000e620008000800 */
[----:B------:R-:W-:-:S05]  /*ac90*/  IMAD.WIDE R4, R5, 0x2, R2 ;  /* 0x0000000205047825 */ /* 0x000fca00078e0202 */
[----:B------:R-:W4:Y:S01]  /*aca0*/  @!P1 LDG.E.U16 R17, desc[UR8][R4.64] ;  /* 0x0000000804119981 */ /* 0x000f22000c1e1500 */
[----:B------:R-:W-:-:S04]  /*acb0*/  SGXT.U32 R8, R8, 0x1 ;  /* 0x000000010808781a */ /* 0x000fc80000000000 */
[----:B------:R-:W-:-:S04]  /*acc0*/  LOP3.LUT R8, R8, 0x60, RZ, 0xfc, !PT ;  /* 0x0000006008087812 */ /* 0x000fc800078efcff */
[----:B------:R-:W-:Y:S02]  /*acd0*/  ISETP.GE.AND P1, PT, R8, UR10, PT ;  /* 0x0000000a08007c0c */ /* 0x000fe4000bf26270 */
[----:B------:R-:W-:Y:S01]  /*ace0*/  PRMT R9, RZ, 0x7610, R9 ;  /* 0x00007610ff097816 */ /* 0x000fe20000000009 */
[----:B---3--:R3:W-:Y:S04]  /*acf0*/  STL [R1+0xe8], R15 ;  /* 0x0000e80f01007387 */ /* 0x0087e80000100800 */
[----:B---3--:R-:W3:Y:S04]  /*ad00*/  LDL.LU R15, [R1+0x1c3c] ;  /* 0x001c3c00010f7983 */ /* 0x008ee80000300800 */
[----:B--2---:R-:W-:Y:S04]  /*ad10*/  STL [R1+0x1ba4], R6 ;  /* 0x001ba40601007387 */ /* 0x004fe80000100800 */
[----:B----4-:R0:W-:Y:S02]  /*ad20*/  STL [R1+0x84], R17 ;  /* 0x0000841101007387 */ /* 0x0101e40000100800 */
[----:B0-----:R-:W-:-:S04]  /*ad30*/  SHF.R.U32.HI R17, RZ, 0x8, R16 ;  /* 0x00000008ff117819 */ /* 0x001fc80000011610 */
[----:B------:R-:W-:-:S04]  /*ad40*/  SGXT.U32 R17, R17, 0x1 ;  /* 0x000000011111781a */ /* 0x000fc80000000000 */
[----:B------:R-:W-:-:S05]  /*ad50*/  LOP3.LUT R8, R17, 0x5e, RZ, 0xfc, !PT ;  /* 0x0000005e11087812 */ /* 0x000fca00078efcff */
[----:B-1----:R-:W-:Y:S01]  /*ad60*/  IMAD R8, R8, UR4, RZ ;  /* 0x0000000408087c24 */ /* 0x002fe2000f8e02ff */
[----:B------:R-:W0:Y:S01]  /*ad70*/  S2R R17, SR_TID.X ;  /* 0x0000000000117919 */ /* 0x000e220000002100 */
[----:B------:R-:W-:Y:S01]  /*ad80*/  SHF.R.U32.HI R16, RZ, 0x8, R16 ;  /* 0x00000008ff107819 */ /* 0x000fe20000011610 */
[----:B------:R-:W1:Y:S01]  /*ad90*/  LDCU UR4, c[0x0][0x3a8] ;  /* 0x00007500ff0477ac */ /* 0x000e620008000800 */
[----:B------:R-:W-:-:S05]  /*ada0*/  IMAD.WIDE R4, R8, 0x2, R2 ;  /* 0x0000000208047825 */ /* 0x000fca00078e0202 */
[----:B------:R-:W2:Y:S01]  /*adb0*/  @!P0 LDG.E.U16 R9, desc[UR8][R4.64] ;  /* 0x0000000804098981 */ /* 0x000ea2000c1e1500 */
[----:B------:R-:W-:-:S04]  /*adc0*/  SGXT.U32 R16, R16, 0x1 ;  /* 0x000000011010781a */ /* 0x000fc80000000000 */
[----:B------:R-:W-:-:S04]  /*add0*/  LOP3.LUT R8, R16, 0x62, RZ, 0xfc, !PT ;  /* 0x0000006210087812 */ /* 0x000fc800078efcff */
[----:B------:R-:W-:Y:S02]  /*ade0*/  ISETP.GE.AND P0, PT, R8, UR10, PT ;  /* 0x0000000a08007c0c */ /* 0x000fe4000bf06270 */
[----:B0-----:R-:W-:-:S04]  /*adf0*/  SHF.R.U32.HI R17, RZ, 0x8, R17 ;  /* 0x00000008ff117819 */ /* 0x001fc80000011611 */
[----:B------:R-:W-:-:S04]  /*ae00*/  SGXT.U32 R17, R17, 0x1 ;  /* 0x000000011111781a */ /* 0x000fc80000000000 */
[C---:B------:R-:W-:Y:S02]  /*ae10*/  LOP3.LUT R8, R17.reuse, 0x64, RZ, 0xfc, !PT ;  /* 0x0000006411087812 */ /* 0x040fe400078efcff */
[----:B------:R-:W-:Y:S02]  /*ae20*/  PRMT R10, RZ, 0x7610, R10 ;  /* 0x00007610ff0a7816 */ /* 0x000fe4000000000a */
[----:B------:R-:W-:Y:S02]  /*ae30*/  PRMT R29, RZ, 0x7610, R29 ;  /* 0x00007610ff1d7816 */ /* 0x000fe4000000001d */
[----:B------:R-:W-:Y:S01]  /*ae40*/  PRMT R0, RZ, 0x7610, R0 ;  /* 0x00007610ff007816 */ /* 0x000fe20000000000 */
[----:B--2---:R0:W-:Y:S02]  /*ae50*/  STL [R1+0xe0], R9 ;  /* 0x0000e00901007387 */ /* 0x0041e40000100800 */
[----:B0-----:R-:W-:Y:S02]  /*ae60*/  LOP3.LUT R9, R17, 0x60, RZ, 0xfc, !PT ;  /* 0x0000006011097812 */ /* 0x001fe400078efcff */
[----:B------:R-:W0:Y:S03]  /*ae70*/  S2R R17, SR_TID.X ;  /* 0x0000000000117919 */ /* 0x000e260000002100 */
[----:B-1----:R-:W-:Y:S01]  /*ae80*/  IMAD R9, R9, UR4, RZ ;  /* 0x0000000409097c24 */ /* 0x002fe2000f8e02ff */
[----:B------:R-:W1:Y:S03]  /*ae90*/  LDCU UR4, c[0x0][0x3a8] ;  /* 0x00007500ff0477ac */ /* 0x000e660008000800 */
[----:B------:R-:W-:-:S05]  /*aea0*/  IMAD.WIDE R4, R9, 0x2, R2 ;  /* 0x0000000209047825 */ /* 0x000fca00078e0202 */
[----:B------:R2:W4:Y:S01]  /*aeb0*/  @!P1 LDG.E.U16 R10, desc[UR8][R4.64] ;  /* 0x00000008040a9981 */ /* 0x000522000c1e1500 */
[----:B------:R-:W-:Y:S02]  /*aec0*/  ISETP.GE.AND P1, PT, R8, UR10, PT ;  /* 0x0000000a08007c0c */ /* 0x000fe4000bf26270 */
[----:B0-----:R-:W-:-:S04]  /*aed0*/  SHF.R.U32.HI R16, RZ, 0x8, R17 ;  /* 0x00000008ff107819 */ /* 0x001fc80000011611 */
[----:B------:R-:W-:-:S04]  /*aee0*/  SGXT.U32 R16, R16, 0x1 ;  /* 0x000000011010781a */ /* 0x000fc80000000000 */
[----:B------:R-:W-:Y:S02]  /*aef0*/  LOP3.LUT R8, R16, 0x62, RZ, 0xfc, !PT ;  /* 0x0000006210087812 */ /* 0x000fe400078efcff */
[----:B------:R-:W0:Y:S01]  /*af00*/  S2R R16, SR_TID.X ;  /* 0x0000000000107919 */ /* 0x000e220000002100 */
[----:B------:R-:W-:Y:S02]  /*af10*/  SHF.R.U32.HI R17, RZ, 0x8, R17 ;  /* 0x00000008ff117819 */ /* 0x000fe40000011611 */
[----:B-1----:R-:W-:Y:S01]  /*af20*/  IMAD R8, R8, UR4, RZ ;  /* 0x0000000408087c24 */ /* 0x002fe2000f8e02ff */
[----:B--2---:R-:W-:Y:S01]  /*af30*/  PRMT R5, RZ, 0x7610, R5 ;  /* 0x00007610ff057816 */ /* 0x004fe20000000005 */
[----:B------:R-:W1:Y:S02]  /*af40*/  LDCU UR4, c[0x0][0x3a8] ;  /* 0x00007500ff0477ac */ /* 0x000e640008000800 */
[----:B------:R-:W-:Y:S01]  /*af50*/  IMAD.WIDE R8, R8, 0x2, R2 ;  /* 0x0000000208087825 */ /* 0x000fe200078e0202 */
[----:B------:R-:W-:-:S04]  /*af60*/  SGXT.U32 R17, R17, 0x1 ;  /* 0x000000011111781a */ /* 0x000fc80000000000 */
[----:B------:R2:W3:Y:S02]  /*af70*/  @!P0 LDG.E.U16 R5, desc[UR8][R8.64] ;  /* 0x0000000808058981 */ /* 0x0004e4000c1e1500 */
[----:B--2---:R-:W-:Y:S02]  /*af80*/  LOP3.LUT R9, R17, 0x66, RZ, 0xfc, !PT ;  /* 0x0000006611097812 */ /* 0x004fe400078efcff */
[----:B0-----:R-:W-:-:S04]  /*af90*/  SHF.R.U32.HI R17, RZ, 0x8, R16 ;  /* 0x00000008ff117819 */ /* 0x001fc80000011610 */
[----:B------:R-:W-:Y:S02]  /*afa0*/  SGXT.U32 R17, R17, 0x1 ;  /* 0x000000011111781a */ /* 0x000fe40000000000 */
[----:B------:R-:W-:Y:S02]  /*afb0*/  ISETP.GE.AND P0, PT, R9, UR10, PT ;  /* 0x0000000a09007c0c */ /* 0x000fe4000bf06270 */
[----:B------:R-:W-:Y:S02]  /*afc0*/  LOP3.LUT R9, R17, 0x64, RZ, 0xfc, !PT ;  /* 0x0000006411097812 */ /* 0x000fe400078efcff */
[----:B------:R-:W0:Y:S03]  /*afd0*/  S2R R17, SR_TID.X ;  /* 0x0000000000117919 */ /* 0x000e260000002100 */
[----:B-1----:R-:W-:Y:S01]  /*afe0*/  IMAD R9, R9, UR4, RZ ;  /* 0x0000000409097c24 */ /* 0x002fe2000f8e02ff */
[----:B------:R-:W1:Y:S03]  /*aff0*/  LDCU UR4, c[0x0][0x3a8] ;  /* 0x00007500ff0477ac */ /* 0x000e660008000800 */
[----:B------:R-:W-:-:S05]  /*b000*/  IMAD.WIDE R8, R9, 0x2, R2 ;  /* 0x0000000209087825 */ /* 0x000fca00078e0202 */
[----:B------:R2:W4:Y:S01]  /*b010*/  @!P1 LDG.E.U16 R29, desc[UR8][R8.64] ;  /* 0x00000008081d9981 */ /* 0x000522000c1e1500 */
[----:B0-----:R-:W-:-:S04]  /*b020*/  SHF.R.U32.HI R17, RZ, 0x8, R17 ;  /* 0x00000008ff117819 */ /* 0x001fc80000011611 */
[----:B------:R-:W-:-:S04]  /*b030*/  SGXT.U32 R17, R17, 0x1 ;  /* 0x000000011111781a */ /* 0x000fc80000000000 */
[----:B------:R-:W-:-:S05]  /*b040*/  LOP3.LUT R17, R17, 0x66, RZ, 0xfc, !PT ;  /* 0x0000006611117812 */ /* 0x000fca00078efcff */
[----:B-1----:R-:W-:Y:S01]  /*b050*/  IMAD R17, R17, UR4, RZ ;  /* 0x0000000411117c24 */ /* 0x002fe2000f8e02ff */
[----:B------:R-:W-:Y:S01]  /*b060*/  SHF.R.U32.HI R16, RZ, 0x8, R16 ;  /* 0x00000008ff107819 */ /* 0x000fe20000011610 */
[----:B------:R-:W0:Y:S02]  /*b070*/  LDCU UR4, c[0x0][0x3a8] ;  /* 0x00007500ff0477ac */ /* 0x000e240008000800 */
[----:B--2---:R-:W-:-:S05]  /*b080*/  IMAD.WIDE R8, R17, 0x2, R2 ;  /* 0x0000000211087825 */ /* 0x004fca00078e0202 */
[----:B------:R1:W2:Y:S01]  /*b090*/  @!P0 LDG.E.U16 R0, desc[UR8][R8.64] ;  /* 0x0000000808008981 */ /* 0x0002a2000c1e1500 */
[----:B------:R-:W-:-:S04]  /*b0a0*/  SGXT.U32 R16, R16, 0x1 ;  /* 0x000000011010781a */ /* 0x000fc80000000000 */
[----:B------:R-:W-:-:S04]  /*b0b0*/  LOP3.LUT R16, R16, 0x68, RZ, 0xfc, !PT ;  /* 0x0000006810107812 */ /* 0x000fc800078efcff */
[----:B------:R-:W-:Y:S02]  /*b0c0*/  ISETP.GE.AND P1, PT, R16, UR10, PT ;  /* 0x0000000a10007c0c */ /* 0x000fe4000bf26270 */
[----:B------:R-:W0:Y:S01]  /*b0d0*/  S2R R16, SR_TID.X ;  /* 0x0000000000107919 */ /* 0x000e220000002100 */
[----:B-1----:R-:W-:Y:S02]  /*b0e0*/  PRMT R9, RZ, 0x7610, R9 ;  /* 0x00007610ff097816 */ /* 0x002fe40000000009 */
[----:B0-----:R-:W-:-:S04]  /*b0f0*/  SHF.R.U32.HI R16, RZ, 0x8, R16 ;  /* 0x00000008ff107819 */ /* 0x001fc80000011610 */
[----:B------:R-:W-:-:S04]  /*b100*/  SGXT.U32 R16, R16, 0x1 ;  /* 0x000000011010781a */ /* 0x000fc80000000000 */
[C---:B------:R-:W-:Y:S02]  /*b110*/  LOP3.LUT R17, R16.reuse, 0x6a, RZ, 0xfc, !PT ;  /* 0x0000006a10117812 */ /* 0x040fe400078efcff */
[----:B------:R-:W-:Y:S02]  /*b120*/  LOP3.LUT R16, R16, 0x68, RZ, 0xfc, !PT ;  /* 0x0000006810107812 */ /* 0x000fe400078efcff */
[----:B------:R-:W-:-:S03]  /*b130*/  ISETP.GE.AND P0, PT, R17, UR10, PT ;  /* 0x0000000a11007c0c */ /* 0x000fc6000bf06270 */
[----:B------:R-:W-:Y:S01]  /*b140*/  IMAD R16, R16, UR4, RZ ;  /* 0x0000000410107c24 */ /* 0x000fe2000f8e02ff */
[----:B------:R-:W0:Y:S03]  /*b150*/  LDCU UR4, c[0x0][0x3a8] ;  /* 0x00007500ff0477ac */ /* 0x000e260008000800 */
[----:B------:R-:W-:-:S05]  /*b160*/  IMAD.WIDE R16, R16, 0x2, R2 ;  /* 0x0000000210107825 */ /* 0x000fca00078e0202 */
[----:B------:R1:W5:Y:S01]  /*b170*/  @!P1 LDG.E.U16 R9, desc[UR8][R16.64] ;  /* 0x0000000810099981 */ /* 0x000362000c1e1500 */
[----:B------:R-:W-:Y:S02]  /*b180*/  PRMT R4, RZ, 0x7610, R4 ;  /* 0x00007610ff047816 */ /* 0x000fe40000000004 */
[----:B------:R-:W-:Y:S02]  /*b190*/  PRMT R8, RZ, 0x7610, R8 ;  /* 0x00007610ff087816 */ /* 0x000fe40000000008 */
[----:B------:R-:W-:Y:S01]  /*b1a0*/  PRMT R7, RZ, 0x7610, R7 ;  /* 0x00007610ff077816 */ /* 0x000fe20000000007 */
[----:B---3--:R-:W-:Y:S04]  /*b1b0*/  STL [R1+0x1ba0], R5 ;  /* 0x001ba00501007387 */ /* 0x008fe80000100800 */
[----:B--2---:R2:W-:Y:S02]  /*b1c0*/  STL [R1+0xd4], R0 ;  /* 0x0000d40001007387 */ /* 0x0045e40000100800 */
[----:B--2---:R-:W2:Y:S02]  /*b1d0*/  S2R R0, SR_TID.X ;  /* 0x0000000000007919 */ /* 0x004ea40000002100 */
[----:B----4-:R2:W-:Y:S02]  /*b1e0*/  STL [R1+0x78], R29 ;  /* 0x0000781d01007387 */ /* 0x0105e40000100800 */
[----:B--2---:R-:W-:-:S04]  /*b1f0*/  SHF.R.U32.HI R29, RZ, 0x8, R0 ;  /* 0x00000008ff1d7819 */ /* 0x004fc80000011600 */
[----:B------:R-:W-:-:S04]  /*b200*/  SGXT.U32 R29, R29, 0x1 ;  /* 0x000000011d1d781a */ /* 0x000fc80000000000 */
[----:B-1----:R-:W-:Y:S02]  /*b210*/  LOP3.LUT R17, R29, 0x6a, RZ, 0xfc, !PT ;  /* 0x0000006a1d117812 */ /* 0x002fe400078efcff */
[----:B------:R-:W1:Y:S03]  /*b220*/  S2R R29, SR_TID.X ;  /* 0x00000000001d7919 */ /* 0x000e660000002100 */
[----:B0-----:R-:W-:Y:S01]  /*b230*/  IMAD R17, R17, UR4, RZ ;  /* 0x0000000411117c24 */ /* 0x001fe2000f8e02ff */
[----:B------:R-:W0:Y:S03]  /*b240*/  LDCU UR4, c[0x0][0x3a8] ;  /* 0x00007500ff0477ac */ /* 0x000e260008000800 */
[----:B------:R-:W-:-:S05]  /*b250*/  IMAD.WIDE R16, R17, 0x2, R2 ;  /* 0x0000000211107825 */ /* 0x000fca00078e0202 */
[----:B------:R2:W3:Y:S01]  /*b260*/  @!P0 LDG.E.U16 R4, desc[UR8][R16.64] ;  /* 0x0000000810048981 */ /* 0x0004e2000c1e1500 */
[----:B------:R-:W-:Y:S02]  /*b270*/  SHF.R.U32.HI R0, RZ, 0x8, R0 ;  /* 0x00000008ff007819 */ /* 0x000fe40000011600 */
[----:B-1----:R-:W-:-:S04]  /*b280*/  SHF.R.U32.HI R29, RZ, 0x8, R29 ;  /* 0x00000008ff1d7819 */ /* 0x002fc8000001161d */
[----:B------:R-:W-:-:S04]  /*b290*/  SGXT.U32 R29, R29, 0x1 ;  /* 0x000000011d1d781a */ /* 0x000fc80000000000 */
[----:B--2---:R-:W-:Y:S02]  /*b2a0*/  LOP3.LUT R17, R29, 0x70, RZ, 0xfc, !PT ;  /* 0x000000701d117812 */ /* 0x004fe400078efcff */
[----:B------:R-:W1:Y:S01]  /*b2b0*/  S2R R29, SR_TID.X ;  /* 0x00000000001d7919 */ /* 0x000e620000002100 */
[----:B------:R-:W-:-:S04]  /*b2c0*/  SGXT.U32 R0, R0, 0x1 ;  /* 0x000000010000781a */ /* 0x000fc80000000000 */
[----:B------:R-:W-:-:S04]  /*b2d0*/  LOP3.LUT R0, R0, 0x70, RZ, 0xfc, !PT ;  /* 0x0000007000007812 */ /* 0x000fc800078efcff */
[----:B------:R-:W-:Y:S01]  /*b2e0*/  ISETP.GE.AND P0, PT, R0, UR10, PT ;  /* 0x0000000a00007c0c */ /* 0x000fe2000bf06270 */
[----:B0-----:R-:W-:Y:S01]  /*b2f0*/  IMAD R17, R17, UR4, RZ ;  /* 0x0000000411117c24 */ /* 0x001fe2000f8e02ff */
[----:B------:R-:W0:Y:S03]  /*b300*/  LDCU UR4, c[0x0][0x3a8] ;  /* 0x00007500ff0477ac */ /* 0x000e260008000800 */
[----:B------:R-:W-:Y:S01]  /*b310*/  IMAD.WIDE R16, R17, 0x2, R2 ;  /* 0x0000000211107825 */ /* 0x000fe200078e0202 */
[----:B------:R-:W-:-:S07]  /*b320*/  LOP3.LUT R0, R28, 0x78, RZ, 0xfc, !PT ;  /* 0x000000781c007812 */ /* 0x000fce00078efcff */
[----:B------:R1:W2:Y:S02]  /*b330*/  @!P0 LDG.E.U16 R8, desc[UR8][R16.64] ;  /* 0x0000000810088981 */ /* 0x0002a4000c1e1500 */
[----:B-1----:R-:W-:-:S04]  /*b340*/  SHF.R.U32.HI R17, RZ, 0x8, R29 ;  /* 0x00000008ff117819 */ /* 0x002fc8000001161d */
[----:B------:R-:W-:Y:S02]  /*b350*/  SGXT.U32 R17, R17, 0x1 ;  /* 0x000000011111781a */ /* 0x000fe40000000000 */
[----:B------:R-:W-:Y:S02]  /*b360*/  ISETP.GE.AND P1, PT, R0, UR10, PT ;  /* 0x0000000a00007c0c */ /* 0x000fe4000bf26270 */
[C---:B------:R-:W-:Y:S02]  /*b370*/  LOP3.LUT R16, R17.reuse, 0x6c, RZ, 0xfc, !PT ;  /* 0x0000006c11107812 */ /* 0x040fe400078efcff */
[----:B------:R-:W-:Y:S02]  /*b380*/  LOP3.LUT R17, R17, 0x78, RZ, 0xfc, !PT ;  /* 0x0000007811117812 */ /* 0x000fe400078efcff */
[----:B------:R-:W-:-:S03]  /*b390*/  ISETP.GE.AND P0, PT, R16, UR10, PT ;  /* 0x0000000a10007c0c */ /* 0x000fc6000bf06270 */
[----:B0-----:R-:W-:Y:S01]  /*b3a0*/  IMAD R17, R17, UR4, RZ ;  /* 0x0000000411117c24 */ /* 0x001fe2000f8e02ff */
[----:B------:R-:W0:Y:S03]  /*b3b0*/  LDCU UR4, c[0x0][0x3a8] ;  /* 0x00007500ff0477ac */ /* 0x000e260008000800 */
[----:B------:R-:W-:-:S05]  /*b3c0*/  IMAD.WIDE R16, R17, 0x2, R2 ;  /* 0x0000000211107825 */ /* 0x000fca00078e0202 */
[----:B------:R1:W4:Y:S02]  /*b3d0*/  @!P1 LDG.E.U16 R7, desc[UR8][R16.64] ;  /* 0x0000000810079981 */ /* 0x000324000c1e1500 */
[----:B-1----:R-:W1:Y:S01]  /*b3e0*/  S2R R17, SR_TID.X ;  /* 0x0000000000117919 */ /* 0x002e620000002100 */
[----:B------:R-:W-:Y:S02]  /*b3f0*/  PRMT R15, RZ, 0x7610, R15 ;  /* 0x00007610ff0f7816 */ /* 0x000fe4000000000f */
[----:B-1----:R-:W-:-:S04]  /*b400*/  SHF.R.U32.HI R17, RZ, 0x8, R17 ;  /* 0x00000008ff117819 */ /* 0x002fc80000011611 */
[----:B------:R-:W-:-:S04]  /*b410*/  SGXT.U32 R17, R17, 0x1 ;  /* 0x000000011111781a */ /* 0x000fc80000000000 */
[----:B------:R-:W-:-:S05]  /*b420*/  LOP3.LUT R17, R17, 0x6c, RZ, 0xfc, !PT ;  /* 0x0000006c11117812 */ /* 0x000fca00078efcff */
[----:B0-----:R-:W-:Y:S01]  /*b430*/  IMAD R17, R17, UR4, RZ ;  /* 0x0000000411117c24 */ /* 0x001fe2000f8e02ff */
[----:B------:R-:W-:Y:S01]  /*b440*/  SHF.R.U32.HI R29, RZ, 0x8, R29 ;  /* 0x00000008ff1d7819 */ /* 0x000fe2000001161d */
[----:B------:R-:W0:Y:S02]  /*b450*/  LDCU UR4, c[0x0][0x3a8] ;  /* 0x00007500ff0477ac */ /* 0x000e240008000800 */
[----:B------:R-:W-:-:S05]  /*b460*/  IMAD.WIDE R16, R17, 0x2, R2 ;  /* 0x0000000211107825 */ /* 0x000fca00078e0202 */
[----:B------:R1:W2:Y:S01]  /*b470*/  @!P0 LDG.E.U16 R15, desc[UR8][R16.64] ;  /* 0x00000008100f8981 */ /* 0x0002a2000c1e1500 */
[----:B------:R-:W-:-:S04]  /*b480*/  SGXT.U32 R29, R29, 0x1 ;  /* 0x000000011d1d781a */ /* 0x000fc80000000000 */
[----:B------:R-:W-:-:S04]  /*b490*/  LOP3.LUT R29, R29, 0x6e, RZ, 0xfc, !PT ;  /* 0x0000006e1d1d7812 */ /* 0x000fc800078efcff */
[----:B------:R-:W-:Y:S02]  /*b4a0*/  ISETP.GE.AND P1, PT, R29, UR10, PT ;  /* 0x0000000a1d007c0c */ /* 0x000fe4000bf26270 */
[----:B------:R-:W0:Y:S01]  /*b4b0*/  S2R R29, SR_TID.X ;  /* 0x00000000001d7919 */ /* 0x000e220000002100 */
[----:B-1----:R-:W1:Y:S01]  /*b4c0*/  S2R R17, SR_TID.X ;  /* 0x0000000000117919 */ /* 0x002e620000002100 */
[----:B--2---:R2:W-:Y:S04]  /*b4d0*/  STL [R1+0x68], R15 ;  /* 0x0000680f01007387 */ /* 0x0045e80000100800 */
[----:B--2---:R-:W2:Y:S01]  /*b4e0*/  LDL.LU R15, [R1+0x1c38] ;  /* 0x001c3800010f7983 */ /* 0x004ea20000300800 */
[----:B0-----:R-:W-:Y:S02]  /*b4f0*/  SHF.R.U32.HI R29, RZ, 0x8, R29 ;  /* 0x00000008ff1d7819 */ /* 0x001fe4000001161d */
[----:B-1----:R-:W-:-:S02]  /*b500*/  SHF.R.U32.HI R17, RZ, 0x8, R17 ;  /* 0x00000008ff117819 */ /* 0x002fc40000011611 */
[----:B------:R-:W-:Y:S02]  /*b510*/  SGXT.U32 R29, R29, 0x1 ;  /* 0x000000011d1d781a */ /* 0x000fe40000000000 */
[----:B------:R-:W-:Y:S02]  /*b520*/  SGXT.U32 R17, R17, 0x1 ;  /* 0x000000011111781a */ /* 0x000fe40000000000 */
[----:B------:R-:W-:Y:S02]  /*b530*/  LOP3.LUT R29, R29, 0x6e, RZ, 0xfc, !PT ;  /* 0x0000006e1d1d7812 */ /* 0x000fe400078efcff */
[----:B------:R-:W-:-:S03]  /*b540*/  LOP3.LUT R17, R17, 0x72, RZ, 0xfc, !PT ;  /* 0x0000007211117812 */ /* 0x000fc600078efcff */
[----:B------:R-:W-:Y:S01]  /*b550*/  IMAD R29, R29, UR4, RZ ;  /* 0x000000041d1d7c24 */ /* 0x000fe2000f8e02ff */
[----:B------:R-:W-:Y:S01]  /*b560*/  ISETP.GE.AND P0, PT, R17, UR10, PT ;  /* 0x0000000a11007c0c */ /* 0x000fe2000bf06270 */
[----:B------:R-:W0:Y:S02]  /*b570*/  LDCU UR4, c[0x0][0x3a8] ;  /* 0x00007500ff0477ac */ /* 0x000e240008000800 */
[----:B------:R-:W-:Y:S01]  /*b580*/  IMAD.WIDE R16, R29, 0x2, R2 ;  /* 0x000000021d107825 */ /* 0x000fe200078e0202 */
[----:B--2---:R-:W-:-:S06]  /*b590*/  PRMT R15, RZ, 0x7610, R15 ;  /* 0x00007610ff0f7816 */ /* 0x004fcc000000000f */
[----:B------:R1:W2:Y:S01]  /*b5a0*/  @!P1 LDG.E.U16 R15, desc[UR8][R16.64] ;  /* 0x00000008100f9981 */ /* 0x0002a2000c1e1500 */
[----:B------:R-:W-:-:S04]  /*b5b0*/  SHF.R.U32.HI R29, RZ, 0x8, R13 ;  /* 0x00000008ff1d7819 */ /* 0x000fc8000001160d */
[----:B------:R-:W-:Y:S02]  /*b5c0*/  SGXT.U32 R29, R29, 0x1 ;  /* 0x000000011d1d781a */ /* 0x000fe40000000000 */
[----:B-1----:R-:W-:-:S04]  /*b5d0*/  SHF.R.U32.HI R17, RZ, 0x8, R13 ;  /* 0x00000008ff117819 */ /* 0x002fc8000001160d */
[----:B------:R-:W-:-:S04]  /*b5e0*/  SGXT.U32 R17, R17, 0x1 ;  /* 0x000000011111781a */ /* 0x000fc80000000000 */
[----:B------:R-:W-:Y:S02]  /*b5f0*/  LOP3.LUT R16, R17, 0x74, RZ, 0xfc, !PT ;  /* 0x0000007411107812 */ /* 0x000fe400078efcff */
[----:B------:R-:W-:Y:S01]  /*b600*/  LOP3.LUT R17, R29, 0x72, RZ, 0xfc, !PT ;  /* 0x000000721d117812 */ /* 0x000fe200078efcff */
[----:B--2---:R1:W-:Y:S04]  /*b610*/  STL [R1+0xbc], R15 ;  /* 0x0000bc0f01007387 */ /* 0x0043e80000100800 */
[----:B-1----:R-:W2:Y:S01]  /*b620*/  LDL.LU R15, [R1+0x1c34] ;  /* 0x001c3400010f7983 */ /* 0x002ea20000300800 */
[----:B0-----:R-:W-:Y:S01]  /*b630*/  IMAD R17, R17, UR4, RZ ;  /* 0x0000000411117c24 */ /* 0x001fe2000f8e02ff */
[----:B------:R-:W0:Y:S01]  /*b640*/  LDCU UR4, c[0x0][0x3a8] ;  /* 0x00007500ff0477ac */ /* 0x000e220008000800 */
[----:B------:R-:W-:Y:S01]  /*b650*/  ISETP.GE.AND P1, PT, R16, UR10, PT ;  /* 0x0000000a10007c0c */ /* 0x000fe2000bf26270 */
[----:B------:R-:W3:Y:S01]  /*b660*/  LDL R13, [R1+0x3d0] ;  /* 0x0003d000010d7983 */ /* 0x000ee20000100800 */
[----:B------:R-:W-:Y:S01]  /*b670*/  PRMT R0, RZ, 0x7610, R0 ;  /* 0x00007610ff007816 */ /* 0x000fe20000000000 */
[----:B------:R-:W-:-:S05]  /*b680*/  IMAD.WIDE R16, R17, 0x2, R2 ;  /* 0x0000000211107825 */ /* 0x000fca00078e0202 */
[----:B------:R1:W3:Y:S02]  /*b690*/  @!P0 LDG.E.U16 R0, desc[UR8][R16.64] ;  /* 0x0000000810008981 */ /* 0x0002e4000c1e1500 */
[----:B-1----:R-:W-:-:S05]  /*b6a0*/  LOP3.LUT R17, R19, 0x74, RZ, 0xfc, !PT ;  /* 0x0000007413117812 */ /* 0x002fca00078efcff */
[----:B0-----:R-:W-:Y:S01]  /*b6b0*/  IMAD R17, R17, UR4, RZ ;  /* 0x0000000411117c24 */ /* 0x001fe2000f8e02ff */
[----:B------:R-:W-:Y:S01]  /*b6c0*/  LOP3.LUT R29, R29, 0x76, RZ, 0xfc, !PT ;  /* 0x000000761d1d7812 */ /* 0x000fe200078efcff */
[----:B------:R-:W0:Y:S02]  /*b6d0*/  LDCU UR4, c[0x0][0x3a8] ;  /* 0x00007500ff0477ac */ /* 0x000e240008000800 */
[----:B------:R-:W-:Y:S01]  /*b6e0*/  IMAD.WIDE R16, R17, 0x2, R2 ;  /* 0x0000000211107825 */ /* 0x000fe200078e0202 */
[----:B--2---:R-:W-:-:S06]  /*b6f0*/  PRMT R15, RZ, 0x7610, R15 ;  /* 0x00007610ff0f7816 */ /* 0x004fcc000000000f */
[----:B------:R-:W2:Y:S01]  /*b700*/  @!P1 LDG.E.U16 R15, desc[UR8][R16.64] ;  /* 0x00000008100f9981 */ /* 0x000ea2000c1e1500 */
[----:B------:R-:W-:-:S03]  /*b710*/  ISETP.GE.AND P0, PT, R29, UR10, PT ;  /* 0x0000000a1d007c0c */ /* 0x000fc6000bf06270 */
[----:B---3--:R-:W-:Y:S04]  /*b720*/  STL [R1+0x1b9c], R0 ;  /* 0x001b9c0001007387 */ /* 0x008fe80000100800 */
[----:B------:R-:W3:Y:S04]  /*b730*/  LDL R29, [R1+0x4bc] ;  /* 0x0004bc00011d7983 */ /* 0x000ee80000100800 */
[----:B--2---:R1:W-:Y:S04]  /*b740*/  STL [R1+0x60], R15 ;  /* 0x0000600f01007387 */ /* 0x0043e80000100800 */
[----:B-1----:R-:W2:Y:S01]  /*b750*/  LDL.LU R15, [R1+0x1c30] ;  /* 0x001c3000010f7983 */ /* 0x002ea20000300800 */
[----:B------:R-:W-:-:S05]  /*b760*/  LOP3.LUT R17, R28, 0x76, RZ, 0xfc, !PT ;  /* 0x000000761c117812 */ /* 0x000fca00078efcff */
[----:B0-----:R-:W-:Y:S01]  /*b770*/  IMAD R17, R17, UR4, RZ ;  /* 0x0000000411117c24 */ /* 0x001fe2000f8e02ff */
[----:B------:R-:W0:Y:S03]  /*b780*/  LDCU UR4, c[0x0][0x3ac] ;  /* 0x00007580ff0477ac */ /* 0x000e260008000800 */
[----:B------:R-:W-:Y:S01]  /*b790*/  IMAD.WIDE R16, R17, 0x2, R2 ;  /* 0x0000000211107825 */ /* 0x000fe200078e0202 */
[----:B--2---:R-:W-:-:S06]  /*b7a0*/  PRMT R15, RZ, 0x7610, R15 ;  /* 0x00007610ff0f7816 */ /* 0x004fcc000000000f */
[----:B------:R1:W2:Y:S02]  /*b7b0*/  @!P0 LDG.E.U16 R15, desc[UR8][R16.64] ;  /* 0x00000008100f8981 */ /* 0x0002a4000c1e1500 */
[----:B-1----:R-:W1:Y:S02]  /*b7c0*/  S2R R17, SR_TID.X ;  /* 0x0000000000117919 */ /* 0x002e640000002100 */
[----:B------:R0:W-:Y:S04]  /*b7d0*/  STL.64 [R1+0x8a0], R2 ;  /* 0x0008a00201007387 */ /* 0x0001e80000100a00 */
[----:B0-----:R-:W3:Y:S01]  /*b7e0*/  LDL R2, [R1+0x68c] ;  /* 0x00068c0001027983 */ /* 0x001ee20000100800 */
[----:B-1----:R-:W-:-:S05]  /*b7f0*/  LOP3.LUT R17, R17, 0x7f, RZ, 0xc0, !PT ;  /* 0x0000007f11117812 */ /* 0x002fca00078ec0ff */
[----:B------:R-:W-:Y:S01]  /*b800*/  IMAD R16, R17, UR4, RZ ;  /* 0x0000000411107c24 */ /* 0x000fe2000f8e02ff */
[----:B------:R-:W0:Y:S01]  /*b810*/  S2R R19, SR_TID.X ;  /* 0x0000000000137919 */ /* 0x000e220000002100 */
[----:B------:R-:W1:Y:S01]  /*b820*/  LDCU UR4, c[0x0][0x3ac] ;  /* 0x00007580ff0477ac */ /* 0x000e620008000800 */
[----:B------:R-:W-:Y:S06]  /*b830*/  BAR.SYNC.DEFER_BLOCKING 0x0 ;  /* 0x0000000000007b1d */ /* 0x000fec0000010000 */
[----:B--2---:R2:W-:Y:S04]  /*b840*/  STL [R1+0xb0], R15 ;  /* 0x0000b00f01007387 */ /* 0x0045e80000100800 */
[----:B--2---:R-:W2:Y:S04]  /*b850*/  LDL.LU R15, [R1+0x1c2c] ;  /* 0x001c2c00010f7983 */ /* 0x004ea80000300800 */
[----:B------:R-:W3:Y:S01]  /*b860*/  LDL R17, [R1+0x69c] ;  /* 0x00069c0001117983 */ /* 0x000ee20000100800 */
[----:B0-----:R-:W-:Y:S01]  /*b870*/  LOP3.LUT R28, R19, 0x7f, RZ, 0xc0, !PT ;  /* 0x0000007f131c7812 */ /* 0x001fe200078ec0ff */
[----:B------:R-:W-:-:S03]  /*b880*/  IMAD.SHL.U32 R16, R16, 0x2, RZ ;  /* 0x0000000210107824 */ /* 0x000fc600078e00ff */
[----:B------:R-:W-:Y:S02]  /*b890*/  ISETP.GE.AND P0, PT, R28, UR10, PT ;  /* 0x0000000a1c007c0c */ /* 0x000fe4000bf06270 */
[----:B--2---:R-:W-:Y:S02]  /*b8a0*/  PRMT R15, RZ, 0x7610, R15 ;  /* 0x00007610ff0f7816 */ /* 0x004fe4000000000f */
[----:B---3--:R-:W-:-:S05]  /*b8b0*/  IADD3 R16, P1, PT, R17, R16, RZ ;  /* 0x0000001011107210 */ /* 0x008fca0007f3e0ff */
[----:B------:R-:W-:Y:S02]  /*b8c0*/  IMAD.X R17, R2, 0x1, R13, P1 ;  /* 0x0000000102117824 */ /* 0x000fe400008e060d */
[----:B------:R-:W2:Y:S04]  /*b8d0*/  LDL R2, [R1+0x620] ;  /* 0x0006200001027983 */ /* 0x000ea80000100800 */
[----:B------:R0:W3:Y:S02]  /*b8e0*/  @!P0 LDG.E.U16 R15, desc[UR8][R16.64] ;  /* 0x00000008100f8981 */ /* 0x0000e4000c1e1500 */
[----:B0-----:R-:W0:Y:S02]  /*b8f0*/  S2R R17, SR_TID.X ;  /* 0x0000000000117919 */ /* 0x001e240000002100 */
[----:B0-----:R-:W-:-:S05]  /*b900*/  LOP3.LUT R17, R17, 0x7f, RZ, 0xc0, !PT ;  /* 0x0000007f11117812 */ /* 0x001fca00078ec0ff */
[----:B-1----:R-:W-:Y:S01]  /*b910*/  IMAD R16, R17, UR4, RZ ;  /* 0x0000000411107c24 */ /* 0x002fe2000f8e02ff */
[----:B------:R-:W0:Y:S01]  /*b920*/  LDCU UR4, c[0x0][0x3ac] ;  /* 0x00007580ff0477ac */ /* 0x000e220008000800 */
[----:B---3--:R1:W-:Y:S04]  /*b930*/  STL [R1+0xc0], R15 ;  /* 0x0000c00f01007387 */ /* 0x0083e80000100800 */
[----:B-1----:R-:W3:Y:S04]  /*b940*/  LDL.LU R15, [R1+0x1c28] ;  /* 0x001c2800010f7983 */ /* 0x002ee80000300800 */
[----:B------:R-:W2:Y:S01]  /*b950*/  LDL R17, [R1+0x62c] ;  /* 0x00062c0001117983 */ /* 0x000ea20000100800 */
[----:B------:R-:W-:Y:S01]  /*b960*/  IMAD.SHL.U32 R16, R16, 0x2, RZ ;  /* 0x0000000210107824 */ /* 0x000fe200078e00ff */
[----:B---3--:R-:W-:-:S04]  /*b970*/  PRMT R15, RZ, 0x7610, R15 ;  /* 0x00007610ff0f7816 */ /* 0x008fc8000000000f */
[----:B--2---:R-:W-:-:S05]  /*b980*/  IADD3 R16, P1, PT, R17, R16, RZ ;  /* 0x0000001011107210 */ /* 0x004fca0007f3e0ff */
[----:B------:R-:W-:-:S05]  /*b990*/  IMAD.X R17, R29, 0x1, R13, P1 ;  /* 0x000000011d117824 */ /* 0x000fca00008e060d */
[----:B------:R1:W2:Y:S02]  /*b9a0*/  @!P0 LDG.E.U16 R15, desc[UR8][R16.64] ;  /* 0x00000008100f8981 */ /* 0x0002a4000c1e1500 */
[----:B-1----:R-:W1:Y:S02]  /*b9b0*/  S2R R17, SR_TID.X ;  /* 0x0000000000117919 */ /* 0x002e640000002100 */
[----:B-1----:R-:W-:-:S05]  /*b9c0*/  LOP3.LUT R17, R17, 0x7f, RZ, 0xc0, !PT ;  /* 0x0000007f11117812 */ /* 0x002fca00078ec0ff */
[----:B0-----:R-:W-:Y:S01]  /*b9d0*/  IMAD R16, R17, UR4, RZ ;  /* 0x0000000411107c24 */ /* 0x001fe2000f8e02ff */
[----:B------:R-:W0:Y:S01]  /*b9e0*/  S2R R29, SR_TID.X ;  /* 0x00000000001d7919 */ /* 0x000e220000002100 */
[----:B------:R-:W1:Y:S01]  /*b9f0*/  LDCU UR4, c[0x0][0x3ac] ;  /* 0x00007580ff0477ac */ /* 0x000e620008000800 */
[----:B--2---:R2:W-:Y:S04]  /*ba00*/  STL [R1+0xb8], R15 ;  /* 0x0000b80f01007387 */ /* 0x0045e80000100800 */
[----:B--2---:R-:W2:Y:S04]  /*ba10*/  LDL.LU R15, [R1+0x1c24] ;  /* 0x001c2400010f7983 */ /* 0x004ea80000300800 */
[----:B------:R-:W3:Y:S01]  /*ba20*/  LDL R17, [R1+0x63c] ;  /* 0x00063c0001117983 */ /* 0x000ee20000100800 */
[----:B------:R-:W-:-:S05]  /*ba30*/  IMAD.SHL.U32 R16, R16, 0x2, RZ ;  /* 0x0000000210107824 */ /* 0x000fca00078e00ff */
[----:B---3--:R-:W-:Y:S02]  /*ba40*/  IADD3 R16, P1, PT, R17, R16, RZ ;  /* 0x0000001011107210 */ /* 0x008fe40007f3e0ff */
[----:B------:R-:W3:Y:S01]  /*ba50*/  LDL R17, [R1+0x578] ;  /* 0x0005780001117983 */ /* 0x000ee20000100800 */
[----:B--2---:R-:W-:Y:S02]  /*ba60*/  PRMT R15, RZ, 0x7610, R15 ;  /* 0x00007610ff0f7816 */ /* 0x004fe4000000000f */
[----:B---3--:R-:W-:-:S05]  /*ba70*/  IMAD.X R17, R17, 0x1, R13, P1 ;  /* 0x0000000111117824 */ /* 0x008fca00008e060d */
[----:B------:R-:W2:Y:S01]  /*ba80*/  @!P0 LDG.E.U16 R15, desc[UR8][R16.64] ;  /* 0x00000008100f8981 */ /* 0x000ea2000c1e1500 */
[----:B0-----:R-:W-:-:S03]  /*ba90*/  LOP3.LUT R29, R29, 0x7f, RZ, 0xc0, !PT ;  /* 0x0000007f1d1d7812 */ /* 0x001fc600078ec0ff */
[----:B--2---:R0:W-:Y:S04]  /*baa0*/  STL [R1+0xb4], R15 ;  /* 0x0000b40f01007387 */ /* 0x0041e80000100800 */
[----:B0-----:R-:W2:Y:S04]  /*bab0*/  LDL.LU R15, [R1+0x1c20] ;  /* 0x001c2000010f7983 */ /* 0x001ea80000300800 */
[----:B------:R-:W3:Y:S01]  /*bac0*/  LDL R17, [R1+0x628] ;  /* 0x0006280001117983 */ /* 0x000ee20000100800 */
[----:B-1----:R-:W-:Y:S01]  /*bad0*/  IMAD R16, R29, UR4, RZ ;  /* 0x000000041d107c24 */ /* 0x002fe2000f8e02ff */
[----:B------:R-:W0:Y:S02]  /*bae0*/  LDCU UR4, c[0x0][0x3ac] ;  /* 0x00007580ff0477ac */ /* 0x000e240008000800 */
[----:B------:R-:W4:Y:S01]  /*baf0*/  LDL R29, [R1+0x618] ;  /* 0x00061800011d7983 */ /* 0x000f220000100800 */
[----:B------:R-:W-:-:S05]  /*bb00*/  IMAD.SHL.U32 R16, R16, 0x2, RZ ;  /* 0x0000000210107824 */ /* 0x000fca00078e00ff */
[----:B---3--:R-:W-:Y:S02]  /*bb10*/  IADD3 R16, P1, PT, R17, R16, RZ ;  /* 0x0000001011107210 */ /* 0x008fe40007f3e0ff */
[----:B------:R-:W3:Y:S01]  /*bb20*/  LDL R17, [R1+0x4b8] ;  /* 0x0004b80001117983 */ /* 0x000ee20000100800 */
[----:B--2---:R-:W-:Y:S02]  /*bb30*/  PRMT R15, RZ, 0x7610, R15 ;  /* 0x00007610ff0f7816 */ /* 0x004fe4000000000f */
[----:B---3--:R-:W-:-:S05]  /*bb40*/  IMAD.X R17, R17, 0x1, R13, P1 ;  /* 0x0000000111117824 */ /* 0x008fca00008e060d */
[----:B------:R1:W2:Y:S02]  /*bb50*/  @!P0 LDG.E.U16 R15, desc[UR8][R16.64] ;  /* 0x00000008100f8981 */ /* 0x0002a4000c1e1500 */
[----:B-1----:R-:W1:Y:S02]  /*bb60*/  S2R R17, SR_TID.X ;  /* 0x0000000000117919 */ /* 0x002e640000002100 */
[----:B-1----:R-:W-:-:S05]  /*bb70*/  LOP3.LUT R17, R17, 0x7f, RZ, 0xc0, !PT ;  /* 0x0000007f11117812 */ /* 0x002fca00078ec0ff */
[----:B0-----:R-:W-:-:S04]  /*bb80*/  IMAD R17, R17, UR4, RZ ;  /* 0x0000000411117c24 */ /* 0x001fc8000f8e02ff */
[----:B------:R-:W-:-:S05]  /*bb90*/  IMAD.SHL.U32 R17, R17, 0x2, RZ ;  /* 0x0000000211117824 */ /* 0x000fca00078e00ff */
[----:B------:R-:W-:Y:S01]  /*bba0*/  IADD3 R16, P1, PT, R2, R17, RZ ;  /* 0x0000001102107210 */ /* 0x000fe20007f3e0ff */
[----:B--2---:R0:W-:Y:S04]  /*bbb0*/  STL [R1+0xac], R15 ;  /* 0x0000ac0f01007387 */ /* 0x0041e80000100800 */
[----:B0-----:R-:W2:Y:S04]  /*bbc0*/  LDL.LU R15, [R1+0x1c1c] ;  /* 0x001c1c00010f7983 */ /* 0x001ea80000300800 */
[----:B------:R-:W3:Y:S01]  /*bbd0*/  LDL R17, [R1+0x570] ;  /* 0x0005700001117983 */ /* 0x000ee20000100800 */
[----:B------:R-:W0:Y:S01]  /*bbe0*/  S2R R2, SR_TID.X ;  /* 0x0000000000027919 */ /* 0x000e220000002100 */
[----:B--2---:R-:W-:Y:S01]  /*bbf0*/  PRMT R15, RZ, 0x7610, R15 ;  /* 0x00007610ff0f7816 */ /* 0x004fe2000000000f */
[----:B---3--:R-:W-:-:S05]  /*bc00*/  IMAD.X R17, R17, 0x1, R13, P1 ;  /* 0x0000000111117824 */ /* 0x008fca00008e060d */
[----:B------:R1:W2:Y:S01]  /*bc10*/  @!P0 LDG.E.U16 R15, desc[UR8][R16.64] ;  /* 0x00000008100f8981 */ /* 0x0002a2000c1e1500 */
[----:B------:R-:W-:Y:S02]  /*bc20*/  LOP3.LUT R19, R19, 0x7f, RZ, 0xc0, !PT ;  /* 0x0000007f13137812 */ /* 0x000fe400078ec0ff */
[C---:B0-----:R-:W-:Y:S02]  /*bc30*/  LOP3.LUT P1, RZ, R2.reuse, 0x100, RZ, 0xc0, !PT ;  /* 0x0000010002ff7812 */ /* 0x041fe4000782c0ff */
[----:B-1----:R-:W-:Y:S01]  /*bc40*/  LOP3.LUT R16, R2, 0xff, RZ, 0xc0, !PT ;  /* 0x000000ff02107812 */ /* 0x002fe200078ec0ff */
[----:B------:R-:W-:Y:S01]  /*bc50*/  IMAD R17, R19, UR7, RZ ;  /* 0x0000000713117c24 */ /* 0x000fe2000f8e02ff */
[----:B------:R-:W-:-:S03]  /*bc60*/  SEL R19, RZ, 0x210, !P1 ;  /* 0x00000210ff137807 */ /* 0x000fc60004800000 */
[----:B------:R-:W-:Y:S02]  /*bc70*/  IMAD.SHL.U32 R16, R16, 0x2, RZ ;  /* 0x0000000210107824 */ /* 0x000fe400078e00ff */
[----:B------:R-:W-:-:S03]  /*bc80*/  IMAD.SHL.U32 R17, R17, 0x2, RZ ;  /* 0x0000000211117824 */ /* 0x000fc600078e00ff */
[----:B------:R-:W-:Y:S02]  /*bc90*/  LOP3.LUT R19, R19, R16, RZ, 0x3c, !PT ;  /* 0x0000001013137212 */ /* 0x000fe400078e3cff */
[----:B----4-:R-:W-:Y:S01]  /*bca0*/  IADD3 R16, P1, PT, R29, R17, RZ ;  /* 0x000000111d107210 */ /* 0x010fe20007f3e0ff */
[----:B--2---:R0:W-:Y:S04]  /*bcb0*/  STL [R1+0xa8], R15 ;  /* 0x0000a80f01007387 */ /* 0x0041e80000100800 */
[----:B0-----:R-:W2:Y:S04]  /*bcc0*/  LDL.LU R15, [R1+0x1c18] ;  /* 0x001c1800010f7983 */ /* 0x001ea80000300800 */
[----:B------:R-:W3:Y:S01]  /*bcd0*/  LDL R17, [R1+0x568] ;  /* 0x0005680001117983 */ /* 0x000ee20000100800 */
[----:B------:R-:W0:Y:S01]  /*bce0*/  S2UR UR6, SR_CgaCtaId ;  /* 0x00000000000679c3 */ /* 0x000e220000008800 */
[----:B------:R-:W-:-:S02]  /*bcf0*/  UMOV UR4, 0x400 ;  /* 0x0000040000047882 */ /* 0x000fc40000000000 */
[----:B------:R-:W4:Y:S01]  /*bd00*/  LDL R29, [R1+0x600] ;  /* 0x00060000011d7983 */ /* 0x000f220000100800 */
[----:B--2---:R-:W-:Y:S01]  /*bd10*/  PRMT R15, RZ, 0x7610, R15 ;  /* 0x00007610ff0f7816 */ /* 0x004fe2000000000f */
[----:B---3--:R-:W-:-:S05]  /*bd20*/  IMAD.X R17, R17, 0x1, R13, P1 ;  /* 0x0000000111117824 */ /* 0x008fca00008e060d */
[----:B------:R1:W2:Y:S02]  /*bd30*/  @!P0 LDG.E.U16 R15, desc[UR8][R16.64] ;  /* 0x00000008100f8981 */ /* 0x0002a4000c1e1500 */
[----:B-1----:R-:W1:Y:S01]  /*bd40*/  S2R R17, SR_TID.X ;  /* 0x0000000000117919 */ /* 0x002e620000002100 */
[----:B0-----:R-:W-:Y:S01]  /*bd50*/  ULEA UR4, UR6, UR4, 0x18 ;  /* 0x0000000406047291 */ /* 0x001fe2000f8ec0ff */
[----:B------:R-:W0:Y:S01]  /*bd60*/  LDCU UR6, c[0x0][0x3ac] ;  /* 0x00007580ff0677ac */ /* 0x000e220008000800 */
[----:B-1----:R-:W-:-:S05]  /*bd70*/  LOP3.LUT R17, R17, 0x7f, RZ, 0xc0, !PT ;  /* 0x0000007f11117812 */ /* 0x002fca00078ec0ff */
[----:B0-----:R-:W-:Y:S01]  /*bd80*/  IMAD R16, R17, UR6, RZ ;  /* 0x0000000611107c24 */ /* 0x001fe2000f8e02ff */
[----:B------:R-:W-:Y:S01]  /*bd90*/  PRMT R14, RZ, 0x7610, R14 ;  /* 0x00007610ff0e7816 */ /* 0x000fe2000000000e */
[----:B------:R-:W0:Y:S01]  /*bda0*/  LDCU UR6, c[0x0][0x3ac] ;  /* 0x00007580ff0677ac */ /* 0x000e220008000800 */
[----:B--2---:R1:W-:Y:S04]  /*bdb0*/  STL [R1+0xa4], R15 ;  /* 0x0000a40f01007387 */ /* 0x0043e80000100800 */
[----:B-1----:R-:W2:Y:S04]  /*bdc0*/  LDL.LU R15, [R1+0x1c14] ;  /* 0x001c1400010f7983 */ /* 0x002ea80000300800 */
[----:B------:R-:W3:Y:S01]  /*bdd0*/  LDL R17, [R1+0x610] ;  /* 0x0006100001117983 */ /* 0x000ee20000100800 */
[----:B------:R-:W-:-:S05]  /*bde0*/  IMAD.SHL.U32 R16, R16, 0x2, RZ ;  /* 0x0000000210107824 */ /* 0x000fca00078e00ff */
[----:B---3--:R-:W-:Y:S02]  /*bdf0*/  IADD3 R16, P1, PT, R17, R16, RZ ;  /* 0x0000001011107210 */ /* 0x008fe40007f3e0ff */
[----:B------:R-:W3:Y:S03]  /*be00*/  LDL R17, [R1+0x560] ;  /* 0x0005600001117983 */ /* 0x000ee60000100800 */
[----:B---3--:R-:W-:-:S05]  /*be10*/  IMAD.X R17, R17, 0x1, R13, P1 ;  /* 0x0000000111117824 */ /* 0x008fca00008e060d */
[----:B------:R-:W3:Y:S04]  /*be20*/  @!P0 LDG.E.U16 R14, desc[UR8][R16.64] ;  /* 0x00000008100e8981 */ /* 0x000ee8000c1e1500 */
[----:B--2---:R1:W-:Y:S04]  /*be30*/  STS.U16 [R19+UR4], R15 ;  /* 0x0000000f13007988 */ /* 0x0043e80008000404 */
[----:B-1----:R-:W2:Y:S04]  /*be40*/  LDL R15, [R1+0x608] ;  /* 0x00060800010f7983 */ /* 0x002ea80000100800 */
[----:B---3--:R1:W-:Y:S04]  /*be50*/  STL [R1+0xa0], R14 ;  /* 0x0000a00e01007387 */ /* 0x0083e80000100800 */
[----:B-1----:R-:W3:Y:S04]  /*be60*/  LDL.LU R14, [R1+0x1c10] ;  /* 0x001c1000010e7983 */ /* 0x002ee80000300800 */
[----:B------:R-:W-:Y:S04]  /*be70*/  STL [R1+0x1b98], R16 ;  /* 0x001b981001007387 */ /* 0x000fe80000100800 */
[----:B---3--:R1:W-:Y:S02]  /*be80*/  STS.U16 [R19+UR4+0x1000], R14 ;  /* 0x0010000e13007988 */ /* 0x0083e40008000404 */
[----:B-1----:R-:W1:Y:S02]  /*be90*/  S2R R14, SR_TID.X ;  /* 0x00000000000e7919 */ /* 0x002e640000002100 */
[----:B-1----:R-:W-:-:S05]  /*bea0*/  LOP3.LUT R14, R14, 0x7f, RZ, 0xc0, !PT ;  /* 0x0000007f0e0e7812 */ /* 0x002fca00078ec0ff */
[----:B0-----:R-:W-:Y:S01]  /*beb0*/  IMAD R14, R14, UR6, RZ ;  /* 0x000000060e0e7c24 */ /* 0x001fe2000f8e02ff */
[----:B------:R-:W-:Y:S01]  /*bec0*/  PRMT R18, RZ, 0x7610, R18 ;  /* 0x00007610ff127816 */ /* 0x000fe20000000012 */
[----:B------:R-:W0:Y:S02]  /*bed0*/  LDCU UR6, c[0x0][0x3ac] ;  /* 0x00007580ff0677ac */ /* 0x000e240008000800 */
[----:B------:R-:W-:-:S05]  /*bee0*/  IMAD.SHL.U32 R14, R14, 0x2, RZ ;  /* 0x000000020e0e7824 */ /* 0x000fca00078e00ff */
[----:B--2---:R-:W-:Y:S02]  /*bef0*/  IADD3 R14, P1, PT, R15, R14, RZ ;  /* 0x0000000e0f0e7210 */ /* 0x004fe40007f3e0ff */
[----:B------:R-:W2:Y:S03]  /*bf00*/  LDL R15, [R1+0x558] ;  /* 0x00055800010f7983 */ /* 0x000ea60000100800 */
[----:B--2---:R-:W-:-:S05]  /*bf10*/  IMAD.X R15, R15, 0x1, R13, P1 ;  /* 0x000000010f0f7824 */ /* 0x004fca00008e060d */
[----:B------:R0:W2:Y:S02]  /*bf20*/  @!P0 LDG.E.U16 R18, desc[UR8][R14.64] ;  /* 0x000000080e128981 */ /* 0x0000a4000c1e1500 */
[----:B0-----:R-:W-:Y:S01]  /*bf30*/  IMAD R15, R28, UR6, RZ ;  /* 0x000000061c0f7c24 */ /* 0x001fe2000f8e02ff */
[----:B------:R-:W-:Y:S01]  /*bf40*/  PRMT R20, RZ, 0x7610, R20 ;  /* 0x00007610ff147816 */ /* 0x000fe20000000014 */
[----:B------:R-:W0:Y:S02]  /*bf50*/  LDCU UR6, c[0x0][0x3ac] ;  /* 0x00007580ff0677ac */ /* 0x000e240008000800 */
[----:B------:R-:W-:-:S05]  /*bf60*/  IMAD.SHL.U32 R15, R15, 0x2, RZ ;  /* 0x000000020f0f7824 */ /* 0x000fca00078e00ff */
[----:B----4-:R-:W-:Y:S01]  /*bf70*/  IADD3 R14, P1, PT, R29, R15, RZ ;  /* 0x0000000f1d0e7210 */ /* 0x010fe20007f3e0ff */
[----:B--2---:R1:W-:Y:S04]  /*bf80*/  STL [R1+0x98], R18 ;  /* 0x0000981201007387 */ /* 0x0043e80000100800 */
[----:B-1----:R-:W2:Y:S04]  /*bf90*/  LDL.LU R18, [R1+0x1c0c] ;  /* 0x001c0c0001127983 */ /* 0x002ea80000300800 */
[----:B------:R-:W3:Y:S04]  /*bfa0*/  LDL R15, [R1+0x550] ;  /* 0x00055000010f7983 */ /* 0x000ee80000100800 */
[----:B------:R-:W4:Y:S04]  /*bfb0*/  LDL R28, [R1+0x540] ;  /* 0x00054000011c7983 */ /* 0x000f280000100800 */
[----:B------:R-:W2:Y:S01]  /*bfc0*/  LDL R29, [R1+0x5e8] ;  /* 0x0005e800011d7983 */ /* 0x000ea20000100800 */
[----:B---3--:R-:W-:-:S05]  /*bfd0*/  IMAD.X R15, R15, 0x1, R13, P1 ;  /* 0x000000010f0f7824 */ /* 0x008fca00008e060d */
[----:B------:R1:W3:Y:S02]  /*bfe0*/  @!P0 LDG.E.U16 R20, desc[UR8][R14.64] ;  /* 0x000000080e148981 */ /* 0x0002e4000c1e1500 */
[----:B-1----:R-:W1:Y:S02]  /*bff0*/  S2R R15, SR_TID.X ;  /* 0x00000000000f7919 */ /* 0x002e640000002100 */
[----:B-1----:R-:W-:-:S05]  /*c000*/  LOP3.LUT R15, R15, 0x7f, RZ, 0xc0, !PT ;  /* 0x0000007f0f0f7812 */ /* 0x002fca00078ec0ff */
[----:B0-----:R-:W-:Y:S01]  /*c010*/  IMAD R14, R15, UR6, RZ ;  /* 0x000000060f0e7c24 */ /* 0x001fe2000f8e02ff */
[----:B------:R-:W0:Y:S01]  /*c020*/  LDCU UR6, c[0x0][0x3ac] ;  /* 0x00007580ff0677ac */ /* 0x000e220008000800 */
[----:B---3--:R1:W-:Y:S04]  /*c030*/  STL [R1+0x94], R20 ;  /* 0x0000941401007387 */ /* 0x0083e80000100800 */
[----:B-1----:R-:W3:Y:S04]  /*c040*/  LDL.LU R20, [R1+0x1c08] ;  /* 0x001c080001147983 */ /* 0x002ee80000300800 */
[----:B------:R-:W2:Y:S01]  /*c050*/  LDL R15, [R1+0x5f8] ;  /* 0x0005f800010f7983 */ /* 0x000ea20000100800 */
[----:B------:R-:W-:-:S05]  /*c060*/  IMAD.SHL.U32 R14, R14, 0x2, RZ ;  /* 0x000000020e0e7824 */ /* 0x000fca00078e00ff */
[----:B--2---:R-:W-:Y:S02]  /*c070*/  IADD3 R14, P1, PT, R15, R14, RZ ;  /* 0x0000000e0f0e7210 */ /* 0x004fe40007f3e0ff */
[----:B------:R-:W2:Y:S03]  /*c080*/  LDL R15, [R1+0x548] ;  /* 0x00054800010f7983 */ /* 0x000ea60000100800 */
[----:B--2---:R-:W-:Y:S02]  /*c090*/  IMAD.X R15, R15, 0x1, R13, P1 ;  /* 0x000000010f0f7824 */ /* 0x004fe400008e060d */
[----:B------:R-:W2:Y:S02]  /*c0a0*/  LDL.LU R13, [R1+0x1c04] ;  /* 0x001c0400010d7983 */ /* 0x000ea40000300800 */
[----:B--2---:R-:W-:-:S06]  /*c0b0*/  PRMT R13, RZ, 0x7610, R13 ;  /* 0x00007610ff0d7816 */ /* 0x004fcc000000000d */
[----:B------:R1:W2:Y:S02]  /*c0c0*/  @!P0 LDG.E.U16 R13, desc[UR8][R14.64] ;  /* 0x000000080e0d8981 */ /* 0x0002a4000c1e1500 */
[----:B-1----:R-:W1:Y:S02]  /*c0d0*/  S2R R15, SR_TID.X ;  /* 0x00000000000f7919 */ /* 0x002e640000002100 */
[----:B-1----:R-:W-:Y:S01]  /*c0e0*/  LOP3.LUT R14, R15, 0x7f, RZ, 0xc0, !PT ;  /* 0x0000007f0f0e7812 */ /* 0x002fe200078ec0ff */
[----:B--2---:R1:W-:Y:S04]  /*c0f0*/  STL [R1+0x8c], R13 ;  /* 0x00008c0d01007387 */ /* 0x0043e80000100800 */
[----:B-1----:R-:W2:Y:S04]  /*c100*/  LDL.LU R13, [R1+0x1c00] ;  /* 0x001c0000010d7983 */ /* 0x002ea80000300800 */
[----:B------:R-:W3:Y:S04]  /*c110*/  LDL R15, [R1+0x5f0] ;  /* 0x0005f000010f7983 */ /* 0x000ee80000100800 */
[----:B--2---:R0:W-:Y:S02]  /*c120*/  STS.U16 [R19+UR4+0x4000], R13 ;  /* 0x0040000d13007988 */ /* 0x0041e40008000404 */
[----:B0-----:R-:W-:Y:S01]  /*c130*/  IMAD R13, R14, UR6, RZ ;  /* 0x000000060e0d7c24 */ /* 0x001fe2000f8e02ff */
[----:B------:R-:W-:Y:S01]  /*c140*/  PRMT R12, RZ, 0x7610, R12 ;  /* 0x00007610ff0c7816 */ /* 0x000fe2000000000c */
[----:B------:R-:W0:Y:S02]  /*c150*/  LDCU UR6, c[0x0][0x3ac] ;  /* 0x00007580ff0677ac */ /* 0x000e240008000800 */
[----:B------:R-:W-:-:S05]  /*c160*/  IMAD.SHL.U32 R13, R13, 0x2, RZ ;  /* 0x000000020d0d7824 */ /* 0x000fca00078e00ff */
[----:B---3--:R-:W-:Y:S02]  /*c170*/  IADD3 R14, P1, PT, R15, R13, RZ ;  /* 0x0000000d0f0e7210 */ /* 0x008fe40007f3e0ff */
[----:B------:R-:W4:Y:S03]  /*c180*/  LDL R15, [R1+0x3d0] ;  /* 0x0003d000010f7983 */ /* 0x000f260000100800 */
[----:B----4-:R-:W-:Y:S02]  /*c190*/  IMAD.X R15, R28, 0x1, R15, P1 ;  /* 0x000000011c0f7824 */ /* 0x010fe400008e060f */
[----:B------:R-:W2:Y:S04]  /*c1a0*/  LDL R28, [R1+0x528] ;  /* 0x00052800011c7983 */ /* 0x000ea80000100800 */
[----:B------:R-:W3:Y:S04]  /*c1b0*/  @!P0 LDG.E.U16 R12, desc[UR8][R14.64] ;  /* 0x000000080e0c8981 */ /* 0x000ee8000c1e1500 */
[----:B---3--:R1:W-:Y:S04]  /*c1c0*/  STL [R1+0x88], R12 ;  /* 0x0000880c01007387 */ /* 0x0083e80000100800 */
[----:B-1----:R-:W3:Y:S04]  /*c1d0*/  LDL.LU R12, [R1+0x1bfc] ;  /* 0x001bfc00010c7983 */ /* 0x002ee80000300800 */
[----:B------:R-:W4:Y:S01]  /*c1e0*/  LDL R14, [R1+0x3d0] ;  /* 0x0003d000010e7983 */ /* 0x000f220000100800 */
[----:B------:R-:W-:-:S03]  /*c1f0*/  PRMT R21, RZ, 0x7610, R21 ;  /* 0x00007610ff157816 */ /* 0x000fc60000000015 */
[----:B------:R-:W2:Y:S04]  /*c200*/  LDL R15, [R1+0x520] ;  /* 0x00052000010f7983 */ /* 0x000ea80000100800 */
[----:B---3--:R1:W-:Y:S02]  /*c210*/  STS.U16 [R19+UR4+0x5000], R12 ;  /* 0x0050000c13007988 */ /* 0x0083e40008000404 */
[----:B-1----:R-:W-:Y:S02]  /*c220*/  IADD3 R12, P1, PT, R29, R13, RZ ;  /* 0x0000000d1d0c7210 */ /* 0x002fe40007f3e0ff */
[----:B------:R-:W4:Y:S04]  /*c230*/  LDL R13, [R1+0x538] ;  /* 0x00053800010d7983 */ /* 0x000f280000100800 */
[----:B------:R-:W3:Y:S01]  /*c240*/  LDL R29, [R1+0x5d0] ;  /* 0x0005d000011d7983 */ /* 0x000ee20000100800 */
[----:B----4-:R-:W-:-:S05]  /*c250*/  IMAD.X R13, R13, 0x1, R14, P1 ;  /* 0x000000010d0d7824 */ /* 0x010fca00008e060e */
[----:B------:R1:W4:Y:S02]  /*c260*/  @!P0 LDG.E.U16 R21, desc[UR8][R12.64] ;  /* 0x000000080c158981 */ /* 0x000324000c1e1500 */
[----:B-1----:R-:W1:Y:S02]  /*c270*/  S2R R13, SR_TID.X ;  /* 0x00000000000d7919 */ /* 0x002e640000002100 */
[----:B-1----:R-:W-:-:S05]  /*c280*/  LOP3.LUT R13, R13, 0x7f, RZ, 0xc0, !PT ;  /* 0x0000007f0d0d7812 */ /* 0x002fca00078ec0ff */
[----:B0-----:R-:W-:Y:S01]  /*c290*/  IMAD R12, R13, UR6, RZ ;  /* 0x000000060d0c7c24 */ /* 0x001fe2000f8e02ff */
[----:B------:R-:W-:Y:S01]  /*c2a0*/  PRMT R22, RZ, 0x7610, R22 ;  /* 0x00007610ff167816 */ /* 0x000fe20000000016 */
[----:B------:R-:W0:Y:S01]  /*c2b0*/  LDCU UR6, c[0x0][0x3ac] ;  /* 0x00007580ff0677ac */ /* 0x000e220008000800 */
[----:B----4-:R1:W-:Y:S04]  /*c2c0*/  STL [R1+0x80], R21 ;  /* 0x0000801501007387 */ /* 0x0103e80000100800 */
[----:B-1----:R-:W4:Y:S04]  /*c2d0*/  LDL.LU R21, [R1+0x1bf8] ;  /* 0x001bf80001157983 */ /* 0x002f280000300800 */
[----:B------:R-:W2:Y:S01]  /*c2e0*/  LDL R13, [R1+0x5e0] ;  /* 0x0005e000010d7983 */ /* 0x000ea20000100800 */
[----:B------:R-:W-:-:S05]  /*c2f0*/  IMAD.SHL.U32 R12, R12, 0x2, RZ ;  /* 0x000000020c0c7824 */ /* 0x000fca00078e00ff */
[----:B--2---:R-:W-:Y:S02]  /*c300*/  IADD3 R12, P1, PT, R13, R12, RZ ;  /* 0x0000000c0d0c7210 */ /* 0x004fe40007f3e0ff */
[----:B------:R-:W2:Y:S03]  /*c310*/  LDL R13, [R1+0x530] ;  /* 0x00053000010d7983 */ /* 0x000ea60000100800 */
[----:B--2---:R-:W-:-:S05]  /*c320*/  IMAD.X R13, R13, 0x1, R14, P1 ;  /* 0x000000010d0d7824 */ /* 0x004fca00008e060e */
[----:B------:R1:W2:Y:S02]  /*c330*/  @!P0 LDG.E.U16 R22, desc[UR8][R12.64] ;  /* 0x000000080c168981 */ /* 0x0002a4000c1e1500 */
[----:B-1----:R-:W1:Y:S02]  /*c340*/  S2R R13, SR_TID.X ;  /* 0x00000000000d7919 */ /* 0x002e640000002100 */
[----:B-1----:R-:W-:-:S05]  /*c350*/  LOP3.LUT R13, R13, 0x7f, RZ, 0xc0, !PT ;  /* 0x0000007f0d0d7812 */ /* 0x002fca00078ec0ff */
[----:B0-----:R-:W-:Y:S01]  /*c360*/  IMAD R12, R13, UR6, RZ ;  /* 0x000000060d0c7c24 */ /* 0x001fe2000f8e02ff */
[----:B------:R-:W-:Y:S01]  /*c370*/  PRMT R27, RZ, 0x7610, R27 ;  /* 0x00007610ff1b7816 */ /* 0x000fe2000000001b */
[----:B------:R-:W0:Y:S01]  /*c380*/  LDCU UR6, c[0x0][0x3ac] ;  /* 0x00007580ff0677ac */ /* 0x000e220008000800 */
[----:B--2---:R1:W-:Y:S04]  /*c390*/  STL [R1+0x7c], R22 ;  /* 0x00007c1601007387 */ /* 0x0043e80000100800 */
[----:B-1----:R-:W2:Y:S04]  /*c3a0*/  LDL.LU R22, [R1+0x1bf4] ;  /* 0x001bf40001167983 */ /* 0x002ea80000300800 */
[----:B------:R-:W2:Y:S01]  /*c3b0*/  LDL R13, [R1+0x5d8] ;  /* 0x0005d800010d7983 */ /* 0x000ea20000100800 */
[----:B------:R-:W-:Y:S01]  /*c3c0*/  IMAD.SHL.U32 R12, R12, 0x2, RZ ;  /* 0x000000020c0c7824 */ /* 0x000fe200078e00ff */
[----:B------:R-:W-:-:S04]  /*c3d0*/  PRMT R25, RZ, 0x7610, R25 ;  /* 0x00007610ff197816 */ /* 0x000fc80000000019 */
[----:B--2---:R-:W-:-:S05]  /*c3e0*/  IADD3 R12, P1, PT, R13, R12, RZ ;  /* 0x0000000c0d0c7210 */ /* 0x004fca0007f3e0ff */
[----:B------:R-:W-:Y:S02]  /*c3f0*/  IMAD.X R13, R28, 0x1, R14, P1 ;  /* 0x000000011c0d7824 */ /* 0x000fe400008e060e */
[----:B------:R-:W2:Y:S04]  /*c400*/  LDL R28, [R1+0x510] ;  /* 0x00051000011c7983 */ /* 0x000ea80000100800 */
[----:B------:R1:W2:Y:S02]  /*c410*/  @!P0 LDG.E.U16 R27, desc[UR8][R12.64] ;  /* 0x000000080c1b8981 */ /* 0x0002a4000c1e1500 */
[----:B-1----:R-:W1:Y:S02]  /*c420*/  S2R R13, SR_TID.X ;  /* 0x00000000000d7919 */ /* 0x002e640000002100 */
[----:B-1----:R-:W-:-:S05]  /*c430*/  LOP3.LUT R13, R13, 0x7f, RZ, 0xc0, !PT ;  /* 0x0000007f0d0d7812 */ /* 0x002fca00078ec0ff */
[----:B0-----:R-:W-:Y:S01]  /*c440*/  IMAD R13, R13, UR6, RZ ;  /* 0x000000060d0d7c24 */ /* 0x001fe2000f8e02ff */
[----:B------:R-:W0:Y:S03]  /*c450*/  LDCU UR6, c[0x0][0x3ac] ;  /* 0x00007580ff0677ac */ /* 0x000e260008000800 */
[----:B------:R-:W-:-:S05]  /*c460*/  IMAD.SHL.U32 R13, R13, 0x2, RZ ;  /* 0x000000020d0d7824 */ /* 0x000fca00078e00ff */
[----:B---3--:R-:W-:-:S05]  /*c470*/  IADD3 R12, P1, PT, R29, R13, RZ ;  /* 0x0000000d1d0c7210 */ /* 0x008fca0007f3e0ff */
[----:B------:R-:W-:-:S05]  /*c480*/  IMAD.X R13, R15, 0x1, R14, P1 ;  /* 0x000000010f0d7824 */ /* 0x000fca00008e060e */
[----:B------:R1:W3:Y:S02]  /*c490*/  @!P0 LDG.E.U16 R25, desc[UR8][R12.64] ;  /* 0x000000080c198981 */ /* 0x0002e4000c1e1500 */
[----:B-1----:R-:W1:Y:S02]  /*c4a0*/  S2R R13, SR_TID.X ;  /* 0x00000000000d7919 */ /* 0x002e640000002100 */
[----:B-1----:R-:W-:-:S05]  /*c4b0*/  LOP3.LUT R13, R13, 0x7f, RZ, 0xc0, !PT ;  /* 0x0000007f0d0d7812 */ /* 0x002fca00078ec0ff */
[----:B0-----:R-:W-:Y:S01]  /*c4c0*/  IMAD R12, R13, UR6, RZ ;  /* 0x000000060d0c7c24 */ /* 0x001fe2000f8e02ff */
[----:B------:R-:W-:Y:S01]  /*c4d0*/  PRMT R26, RZ, 0x7610, R26 ;  /* 0x00007610ff1a7816 */ /* 0x000fe2000000001a */
[----:B------:R-:W0:Y:S01]  /*c4e0*/  LDCU UR6, c[0x0][0x3ac] ;  /* 0x00007580ff0677ac */ /* 0x000e220008000800 */
[----:B--2---:R1:W-:Y:S04]  /*c4f0*/  STL [R1+0x74], R27 ;  /* 0x0000741b01007387 */ /* 0x0043e80000100800 */
[----:B-1----:R-:W2:Y:S04]  /*c500*/  LDL.LU R27, [R1+0x1bf0] ;  /* 0x001bf000011b7983 */ /* 0x002ea80000300800 */
[----:B------:R-:W2:Y:S04]  /*c510*/  LDL R15, [R1+0x5b8] ;  /* 0x0005b800010f7983 */ /* 0x000ea80000100800 */
[----:B------:R-:W2:Y:S04]  /*c520*/  LDL R29, [R1+0x508] ;  /* 0x00050800011d7983 */ /* 0x000ea80000100800 */
[----:B---3--:R1:W-:Y:S04]  /*c530*/  STL [R1+0x70], R25 ;  /* 0x0000701901007387 */ /* 0x0083e80000100800 */
[----:B-1----:R-:W3:Y:S04]  /*c540*/  LDL.LU R25, [R1+0x1bec] ;  /* 0x001bec0001197983 */ /* 0x002ee80000300800 */
        /* <DEDUP_REMOVED lines=9> */
[----:B------:R-:W0:Y:S01]  /*c5e0*/  LDCU UR6, c[0x0][0x3ac] ;  /* 0x00007580ff0677ac */ /* 0x000e220008000800 */
[----:B--2---:R1:W-:Y:S04]  /*c5f0*/  STL [R1+0x6c], R26 ;  /* 0x00006c1a01007387 */ /* 0x0043e80000100800 */
[----:B-1----:R-:W2:Y:S04]  /*c600*/  LDL.LU R26, [R1+0x1be8] ;  /* 0x001be800011a7983 */ /* 0x002ea80000300800 */
[----:B------:R-:W3:Y:S01]  /*c610*/  LDL R13, [R1+0x5c0] ;  /* 0x0005c000010d7983 */ /* 0x000ee20000100800 */
[----:B------:R-:W-:Y:S01]  /*c620*/  IMAD.SHL.U32 R12, R12, 0x2, RZ ;  /* 0x000000020c0c7824 */ /* 0x000fe200078e00ff */
[----:B--2---:R-:W-:-:S04]  /*c630*/  PRMT R26, RZ, 0x7610, R26 ;  /* 0x00007610ff1a7816 */ /* 0x004fc8000000001a */
[----:B---3--:R-:W-:-:S05]  /*c640*/  IADD3 R12, P1, PT, R13, R12, RZ ;  /* 0x0000000c0d0c7210 */ /* 0x008fca0007f3e0ff */
[----:B------:R-:W-:Y:S02]  /*c650*/  IMAD.X R13, R28, 0x1, R14, P1 ;  /* 0x000000011c0d7824 */ /* 0x000fe400008e060e */
[----:B------:R-:W2:Y:S04]  /*c660*/  LDL.LU R28, [R1+0x1c] ;  /* 0x00001c00011c7983 */ /* 0x000ea80000300800 */
[----:B------:R1:W3:Y:S02]  /*c670*/  @!P0 LDG.E.U16 R26, desc[UR8][R12.64] ;  /* 0x000000080c1a8981 */ /* 0x0002e4000c1e1500 */
[----:B-1----:R-:W1:Y:S02]  /*c680*/  S2R R13, SR_TID.X ;  /* 0x00000000000d7919 */ /* 0x002e640000002100 */
[----:B---3--:R3:W-:Y:S04]  /*c690*/  STL [R1+0x64], R26 ;  /* 0x0000641a01007387 */ /* 0x0087e80000100800 */
[----:B---3--:R-:W3:Y:S01]  /*c6a0*/  LDL.LU R26, [R1+0x1be4] ;  /* 0x001be400011a7983 */ /* 0x008ee20000300800 */
[----:B-1----:R-:W-:-:S05]  /*c6b0*/  LOP3.LUT R13, R13, 0x7f, RZ, 0xc0, !PT ;  /* 0x0000007f0d0d7812 */ /* 0x002fca00078ec0ff */
[----:B0-----:R-:W-:Y:S01]  /*c6c0*/  IMAD R13, R13, UR6, RZ ;  /* 0x000000060d0d7c24 */ /* 0x001fe2000f8e02ff */
[----:B-----5:R0:W-:Y:S01]  /*c6d0*/  STS.U16 [R19+UR4+0xb000], R11 ;  /* 0x00b0000b13007988 */ /* 0x0201e20008000404 */
[----:B------:R-:W1:Y:S02]  /*c6e0*/  LDCU UR6, c[0x0][0x3ac] ;  /* 0x00007580ff0677ac */ /* 0x000e640008000800 */
[----:B------:R-:W-:-:S05]  /*c6f0*/  IMAD.SHL.U32 R13, R13, 0x2, RZ ;  /* 0x000000020d0d7824 */ /* 0x000fca00078e00ff */
[----:B------:R-:W-:Y:S01]  /*c700*/  IADD3 R12, P1, PT, R15, R13, RZ ;  /* 0x0000000d0f0c7210 */ /* 0x000fe20007f3e0ff */
[----:B0-----:R-:W5:Y:S04]  /*c710*/  LDL R11, [R1+0x5b0] ;  /* 0x0005b000010b7983 */ /* 0x001f680000100800 */
[----:B------:R-:W-:Y:S01]  /*c720*/  IMAD.X R13, R29, 0x1, R14, P1 ;  /* 0x000000011d0d7824 */ /* 0x000fe200008e060e */
[----:B------:R-:W0:Y:S01]  /*c730*/  S2R R15, SR_TID.X ;  /* 0x00000000000f7919 */ /* 0x000e220000002100 */
[----:B------:R1:W-:Y:S04]  /*c740*/  STS.U16 [R19+UR4+0xc000], R10 ;  /* 0x00c0000a13007988 */ /* 0x0003e80008000404 */
[----:B------:R-:W2:Y:S01]  /*c750*/  LDL.LU R29, [R1+0x18] ;  /* 0x00001800011d7983 */ /* 0x000ea20000300800 */
[----:B---3--:R-:W-:-:S06]  /*c760*/  PRMT R26, RZ, 0x7610, R26 ;  /* 0x00007610ff1a7816 */ /* 0x008fcc000000001a */
[----:B------:R-:W3:Y:S01]  /*c770*/  @!P0 LDG.E.U16 R26, desc[UR8][R12.64] ;  /* 0x000000080c1a8981 */ /* 0x000ee2000c1e1500 */
[----:B0-----:R-:W-:-:S05]  /*c780*/  LOP3.LUT R15, R15, 0x7f, RZ, 0xc0, !PT ;  /* 0x0000007f0f0f7812 */ /* 0x001fca00078ec0ff */
[----:B-1----:R-:W-:Y:S01]  /*c790*/  IMAD R10, R15, UR6, RZ ;  /* 0x000000060f0a7c24 */ /* 0x002fe2000f8e02ff */
[----:B------:R-:W0:Y:S03]  /*c7a0*/  LDCU UR6, c[0x0][0x3ac] ;  /* 0x00007580ff0677ac */ /* 0x000e260008000800 */
[----:B------:R-:W-:-:S05]  /*c7b0*/  IMAD.SHL.U32 R10, R10, 0x2, RZ ;  /* 0x000000020a0a7824 */ /* 0x000fca00078e00ff */
[----:B-----5:R-:W-:Y:S01]  /*c7c0*/  IADD3 R10, P1, PT, R11, R10, RZ ;  /* 0x0000000a0b0a7210 */ /* 0x020fe20007f3e0ff */
[----:B---3--:R1:W-:Y:S04]  /*c7d0*/  STL [R1+0x5c], R26 ;  /* 0x00005c1a01007387 */ /* 0x0083e80000100800 */
[----:B-1----:R-:W3:Y:S04]  /*c7e0*/  LDL.LU R26, [R1+0x1be0] ;  /* 0x001be000011a7983 */ /* 0x002ee80000300800 */
[----:B------:R-:W5:Y:S01]  /*c7f0*/  LDL R11, [R1+0x500] ;  /* 0x00050000010b7983 */ /* 0x000f620000100800 */
[----:B---3--:R-:W-:Y:S01]  /*c800*/  PRMT R26, RZ, 0x7610, R26 ;  /* 0x00007610ff1a7816 */ /* 0x008fe2000000001a */
[----:B-----5:R-:W-:-:S05]  /*c810*/  IMAD.X R11, R11, 0x1, R14, P1 ;  /* 0x000000010b0b7824 */ /* 0x020fca00008e060e */
[----:B------:R-:W3:Y:S01]  /*c820*/  @!P0 LDG.E.U16 R26, desc[UR8][R10.64] ;  /* 0x000000080a1a8981 */ /* 0x000ee2000c1e1500 */
[----:B------:R-:W1:Y:S03]  /*c830*/  S2R R15, SR_TID.X ;  /* 0x00000000000f7919 */ /* 0x000e660000002100 */
[----:B---3--:R3:W-:Y:S04]  /*c840*/  STL [R1+0x58], R26 ;  /* 0x0000581a01007387 */ /* 0x0087e80000100800 */
[----:B---3--:R-:W3:Y:S04]  /*c850*/  LDL.LU R26, [R1+0x1bdc] ;  /* 0x001bdc00011a7983 */ /* 0x008ee80000300800 */
[----:B------:R-:W5:Y:S01]  /*c860*/  LDL R11, [R1+0x5a8] ;  /* 0x0005a800010b7983 */ /* 0x000f620000100800 */
[----:B-1----:R-:W-:-:S05]  /*c870*/  LOP3.LUT R15, R15, 0x7f, RZ, 0xc0, !PT ;  /* 0x0000007f0f0f7812 */ /* 0x002fca00078ec0ff */
[----:B0-----:R-:W-:Y:S01]  /*c880*/  IMAD R10, R15, UR6, RZ ;  /* 0x000000060f0a7c24 */ /* 0x001fe2000f8e02ff */
[----:B------:R0:W-:Y:S01]  /*c890*/  STS.U16 [R19+UR4+0xd000], R9 ;  /* 0x00d0000913007988 */ /* 0x0001e20008000404 */
[----:B------:R-:W1:Y:S02]  /*c8a0*/  LDCU UR6, c[0x0][0x3ac] ;  /* 0x00007580ff0677ac */ /* 0x000e640008000800 */
[----:B------:R-:W-:Y:S01]  /*c8b0*/  IMAD.SHL.U32 R10, R10, 0x2, RZ ;  /* 0x000000020a0a7824 */ /* 0x000fe200078e00ff */
[----:B------:R-:W2:Y:S04]  /*c8c0*/  LDL.LU R15, [R1+0x10] ;  /* 0x00001000010f7983 */ /* 0x000ea80000300800 */
[----:B0-----:R-:W2:Y:S01]  /*c8d0*/  LDL R9, [R1+0x5a0] ;  /* 0x0005a00001097983 */ /* 0x001ea20000100800 */
[----:B-----5:R-:W-:-:S03]  /*c8e0*/  IADD3 R10, P1, PT, R11, R10, RZ ;  /* 0x0000000a0b0a7210 */ /* 0x020fc60007f3e0ff */
[----:B------:R-:W5:Y:S01]  /*c8f0*/  LDL R11, [R1+0x4f8] ;  /* 0x0004f800010b7983 */ /* 0x000f620000100800 */
[----:B---3--:R-:W-:Y:S01]  /*c900*/  PRMT R26, RZ, 0x7610, R26 ;  /* 0x00007610ff1a7816 */ /* 0x008fe2000000001a */
[----:B-----5:R-:W-:-:S05]  /*c910*/  IMAD.X R11, R11, 0x1, R14, P1 ;  /* 0x000000010b0b7824 */ /* 0x020fca00008e060e */
[----:B------:R0:W3:Y:S02]  /*c920*/  @!P0 LDG.E.U16 R26, desc[UR8][R10.64] ;  /* 0x000000080a1a8981 */ /* 0x0000e4000c1e1500 */
[----:B0-----:R-:W0:Y:S02]  /*c930*/  S2R R10, SR_TID.X ;  /* 0x00000000000a7919 */ /* 0x001e240000002100 */
[----:B------:R2:W-:Y:S01]  /*c940*/  STS.U16 [R19+UR4+0xe000], R8 ;  /* 0x00e0000813007988 */ /* 0x0005e20008000404 */
[----:B0-----:R-:W-:-:S05]  /*c950*/  LOP3.LUT R10, R10, 0x7f, RZ, 0xc0, !PT ;  /* 0x0000007f0a0a7812 */ /* 0x001fca00078ec0ff */
[----:B-1----:R-:W-:Y:S01]  /*c960*/  IMAD R10, R10, UR6, RZ ;  /* 0x000000060a0a7c24 */ /* 0x002fe2000f8e02ff */
[----:B------:R-:W0:Y:S03]  /*c970*/  LDCU UR6, c[0x0][0x3ac] ;  /* 0x00007580ff0677ac */ /* 0x000e260008000800 */
[----:B------:R-:W-:-:S05]  /*c980*/  IMAD.SHL.U32 R10, R10, 0x2, RZ ;  /* 0x000000020a0a7824 */ /* 0x000fca00078e00ff */
[----:B--2---:R-:W-:Y:S01]  /*c990*/  IADD3 R8, P1, PT, R9, R10, RZ ;  /* 0x0000000a09087210 */ /* 0x004fe20007f3e0ff */
[----:B---3--:R1:W-:Y:S04]  /*c9a0*/  STL [R1+0x54], R26 ;  /* 0x0000541a01007387 */ /* 0x0083e80000100800 */
[----:B-1----:R-:W2:Y:S04]  /*c9b0*/  LDL.LU R26, [R1+0x1bd8] ;  /* 0x001bd800011a7983 */ /* 0x002ea80000300800 */
[----:B------:R-:W3:Y:S01]  /*c9c0*/  LDL R9, [R1+0x4f0] ;  /* 0x0004f00001097983 */ /* 0x000ee20000100800 */
[----:B--2---:R-:W-:Y:S01]  /*c9d0*/  PRMT R26, RZ, 0x7610, R26 ;  /* 0x00007610ff1a7816 */ /* 0x004fe2000000001a */
[----:B---3--:R-:W-:-:S05]  /*c9e0*/  IMAD.X R9, R9, 0x1, R14, P1 ;  /* 0x0000000109097824 */ /* 0x008fca00008e060e */
[----:B------:R-:W2:Y:S01]  /*c9f0*/  @!P0 LDG.E.U16 R26, desc[UR8][R8.64] ;  /* 0x00000008081a8981 */ /* 0x000ea2000c1e1500 */
[----:B------:R-:W1:Y:S03]  /*ca00*/  S2R R10, SR_TID.X ;  /* 0x00000000000a7919 */ /* 0x000e660000002100 */
[----:B--2---:R2:W-:Y:S04]  /*ca10*/  STL [R1+0x50], R26 ;  /* 0x0000501a01007387 */ /* 0x0045e80000100800 */
[----:B--2---:R-:W2:Y:S04]  /*ca20*/  LDL.LU R26, [R1+0x1bd4] ;  /* 0x001bd400011a7983 */ /* 0x004ea80000300800 */
[----:B------:R-:W3:Y:S01]  /*ca30*/  LDL R9, [R1+0x598] ;  /* 0x0005980001097983 */ /* 0x000ee20000100800 */
[----:B-1----:R-:W-:-:S05]  /*ca40*/  LOP3.LUT R10, R10, 0x7f, RZ, 0xc0, !PT ;  /* 0x0000007f0a0a7812 */ /* 0x002fca00078ec0ff */
[----:B0-----:R-:W-:Y:S01]  /*ca50*/  IMAD R8, R10, UR6, RZ ;  /* 0x000000060a087c24 */ /* 0x001fe2000f8e02ff */
[----:B------:R-:W-:Y:S01]  /*ca60*/  LOP3.LUT R10, R19, 0x20, RZ, 0x3c, !PT ;  /* 0x00000020130a7812 */ /* 0x000fe200078e3cff */
[----:B------:R-:W-:Y:S01]  /*ca70*/  STS.U16 [R19+UR4+0x2000], R18 ;  /* 0x0020001213007988 */ /* 0x000fe20008000404 */
[----:B------:R-:W0:Y:S01]  /*ca80*/  LDCU UR6, c[0x0][0x3ac] ;  /* 0x00007580ff0677ac */ /* 0x000e220008000800 */
[----:B------:R-:W-:Y:S02]  /*ca90*/  IMAD.SHL.U32 R8, R8, 0x2, RZ ;  /* 0x0000000208087824 */ /* 0x000fe400078e00ff */
[----:B------:R-:W-:Y:S04]  /*caa0*/  STS.U16 [R19+UR4+0x3000], R20 ;  /* 0x0030001413007988 */ /* 0x000fe80008000404 */
[----:B----4-:R-:W-:Y:S04]  /*cab0*/  STS.U16 [R19+UR4+0x6000], R21 ;  /* 0x0060001513007988 */ /* 0x010fe80008000404 */
[----:B------:R-:W-:Y:S04]  /*cac0*/  STS.U16 [R19+UR4+0x7000], R22 ;  /* 0x0070001613007988 */ /* 0x000fe80008000404 */
[----:B------:R-:W-:Y:S04]  /*cad0*/  STS.U16 [R19+UR4+0x8000], R27 ;  /* 0x0080001b13007988 */ /* 0x000fe80008000404 */
[----:B------:R-:W-:Y:S04]  /*cae0*/  STS.U16 [R19+UR4+0x9000], R25 ;  /* 0x0090001913007988 */ /* 0x000fe80008000404 */
[----:B------:R-:W-:Y:S04]  /*caf0*/  STS.U16 [R19+UR4+0xa000], R23 ;  /* 0x00a0001713007988 */ /* 0x000fe80008000404 */
[----:B------:R1:W-:Y:S04]  /*cb00*/  STS.U16 [R19+UR4+0xf000], R7 ;  /* 0x00f0000713007988 */ /* 0x0003e80008000404 */
[----:B------:R4:W-:Y:S04]  /*cb10*/  STS.U16 [R10+UR4+0x400], R28 ;  /* 0x0004001c0a007988 */ /* 0x0009e80008000404 */
[----:B-1----:R-:W5:Y:S04]  /*cb20*/  LDL.LU R7, [R1+0x14] ;  /* 0x0000140001077983 */ /* 0x002f680000300800 */
[----:B----4-:R-:W4:Y:S01]  /*cb30*/  LDL.LU R28, [R1+0x1bd0] ;  /* 0x001bd000011c7983 */ /* 0x010f220000300800 */
[----:B---3--:R-:W-:-:S03]  /*cb40*/  IADD3 R8, P1, PT, R9, R8, RZ ;  /* 0x0000000809087210 */ /* 0x008fc60007f3e0ff */
[----:B------:R-:W3:Y:S01]  /*cb50*/  LDL R9, [R1+0x4e8] ;  /* 0x0004e80001097983 */ /* 0x000ee20000100800 */
[----:B----4-:R-:W-:Y:S01]  /*cb60*/  PRMT R28, RZ, 0x7610, R28 ;  /* 0x00007610ff1c7816 */ /* 0x010fe2000000001c */
[----:B---3--:R-:W-:-:S05]  /*cb70*/  IMAD.X R9, R9, 0x1, R14, P1 ;  /* 0x0000000109097824 */ /* 0x008fca00008e060e */
[----:B------:R1:W3:Y:S02]  /*cb80*/  @!P0 LDG.E.U16 R28, desc[UR8][R8.64] ;  /* 0x00000008081c8981 */ /* 0x0002e4000c1e1500 */
[----:B-1----:R-:W1:Y:S02]  /*cb90*/  S2R R9, SR_TID.X ;  /* 0x0000000000097919 */ /* 0x002e640000002100 */
[----:B-1----:R-:W-:-:S05]  /*cba0*/  LOP3.LUT R9, R9, 0x7f, RZ, 0xc0, !PT ;  /* 0x0000007f09097812 */ /* 0x002fca00078ec0ff */
[----:B0-----:R-:W-:Y:S01]  /*cbb0*/  IMAD R8, R9, UR6, RZ ;  /* 0x0000000609087c24 */ /* 0x001fe2000f8e02ff */
[----:B------:R-:W-:Y:S01]  /*cbc0*/  STS.U16 [R10+UR4+0x1400], R29 ;  /* 0x0014001d0a007988 */ /* 0x000fe20008000404 */
[----:B------:R-:W0:Y:S03]  /*cbd0*/  LDCU UR6, c[0x0][0x3ac] ;  /* 0x00007580ff0677ac */ /* 0x000e260008000800 */
[----:B---3--:R1:W-:Y:S04]  /*cbe0*/  STL [R1+0x4c], R28 ;  /* 0x00004c1c01007387 */ /* 0x0083e80000100800 */
[----:B-1----:R-:W3:Y:S04]  /*cbf0*/  LDL.LU R28, [R1+0x1bcc] ;  /* 0x001bcc00011c7983 */ /* 0x002ee80000300800 */
[----:B------:R-:W4:Y:S01]  /*cc00*/  LDL R9, [R1+0x590] ;  /* 0x0005900001097983 */ /* 0x000f220000100800 */
[----:B------:R-:W-:-:S03]  /*cc10*/  IMAD.SHL.U32 R8, R8, 0x2, RZ ;  /* 0x0000000208087824 */ /* 0x000fc600078e00ff */
[----:B------:R-:W2:Y:S02]  /*cc20*/  LDL.LU R29, [R1+0x1bc8] ;  /* 0x001bc800011d7983 */ /* 0x000ea40000300800 */
[----:B----4-:R-:W-:Y:S02]  /*cc30*/  IADD3 R8, P1, PT, R9, R8, RZ ;  /* 0x0000000809087210 */ /* 0x010fe40007f3e0ff */
[----:B------:R-:W4:Y:S01]  /*cc40*/  LDL R9, [R1+0x4e0] ;  /* 0x0004e00001097983 */ /* 0x000f220000100800 */
[----:B--2---:R-:W-:Y:S02]  /*cc50*/  PRMT R29, RZ, 0x7610, R29 ;  /* 0x00007610ff1d7816 */ /* 0x004fe4000000001d */
[----:B----4-:R-:W-:-:S05]  /*cc60*/  IMAD.X R9, R9, 0x1, R14, P1 ;  /* 0x0000000109097824 */ /* 0x010fca00008e060e */
[----:B------:R1:W2:Y:S02]  /*cc70*/  @!P0 LDG.E.U16 R29, desc[UR8][R8.64] ;  /* 0x00000008081d8981 */ /* 0x0002a4000c1e1500 */
[----:B-1----:R-:W1:Y:S02]  /*cc80*/  S2R R9, SR_TID.X ;  /* 0x0000000000097919 */ /* 0x002e640000002100 */
[----:B-1----:R-:W-:-:S05]  /*cc90*/  LOP3.LUT R9, R9, 0x7f, RZ, 0xc0, !PT ;  /* 0x0000007f09097812 */ /* 0x002fca00078ec0ff */
[----:B0-----:R-:W-:Y:S01]  /*cca0*/  IMAD R8, R9, UR6, RZ ;  /* 0x0000000609087c24 */ /* 0x001fe2000f8e02ff */
[----:B-----5:R-:W-:Y:S01]  /*ccb0*/  STS.U16 [R10+UR4+0x2400], R7 ;  /* 0x002400070a007988 */ /* 0x020fe20008000404 */
[----:B------:R-:W0:Y:S03]  /*ccc0*/  LDCU UR6, c[0x0][0x3ac] ;  /* 0x00007580ff0677ac */ /* 0x000e260008000800 */
[----:B--2---:R1:W-:Y:S04]  /*ccd0*/  STL [R1+0x48], R29 ;  /* 0x0000481d01007387 */ /* 0x0043e80000100800 */
[----:B-1----:R-:W2:Y:S04]  /*cce0*/  LDL.LU R29, [R1+0x1bc4] ;  /* 0x001bc400011d7983 */ /* 0x002ea80000300800 */
[----:B------:R-:W4:Y:S01]  /*ccf0*/  LDL R9, [R1+0x588] ;  /* 0x0005880001097983 */ /* 0x000f220000100800 */
[----:B------:R-:W-:-:S05]  /*cd00*/  IMAD.SHL.U32 R8, R8, 0x2, RZ ;  /* 0x0000000208087824 */ /* 0x000fca00078e00ff */
[----:B----4-:R-:W-:Y:S02]  /*cd10*/  IADD3 R8, P1, PT, R9, R8, RZ ;  /* 0x0000000809087210 */ /* 0x010fe40007f3e0ff */
[----:B------:R-:W4:Y:S01]  /*cd20*/  LDL R9, [R1+0x4d8] ;  /* 0x0004d80001097983 */ /* 0x000f220000100800 */
[----:B--2---:R-:W-:Y:S02]  /*cd30*/  PRMT R29, RZ, 0x7610, R29 ;  /* 0x00007610ff1d7816 */ /* 0x004fe4000000001d */
[----:B----4-:R-:W-:-:S05]  /*cd40*/  IMAD.X R9, R9, 0x1, R14, P1 ;  /* 0x0000000109097824 */ /* 0x010fca00008e060e */
[----:B------:R-:W2:Y:S01]  /*cd50*/  @!P0 LDG.E.U16 R29, desc[UR8][R8.64] ;  /* 0x00000008081d8981 */ /* 0x000ea2000c1e1500 */
[----:B------:R-:W1:Y:S03]  /*cd60*/  S2R R7, SR_TID.X ;  /* 0x0000000000077919 */ /* 0x000e660000002100 */
[----:B--2---:R2:W-:Y:S04]  /*cd70*/  STL [R1+0x44], R29 ;  /* 0x0000441d01007387 */ /* 0x0045e80000100800 */
[----:B--2---:R-:W2:Y:S04]  /*cd80*/  LDL.LU R29, [R1+0x1bc0] ;  /* 0x001bc000011d7983 */ /* 0x004ea80000300800 */
[----:B------:R-:W4:Y:S01]  /*cd90*/  LDL R9, [R1+0x648] ;  /* 0x0006480001097983 */ /* 0x000f220000100800 */
[----:B-1----:R-:W-:-:S05]  /*cda0*/  LOP3.LUT R7, R7, 0x7f, RZ, 0xc0, !PT ;  /* 0x0000007f07077812 */ /* 0x002fca00078ec0ff */
[----:B0-----:R-:W-:Y:S01]  /*cdb0*/  IMAD R8, R7, UR6, RZ ;  /* 0x0000000607087c24 */ /* 0x001fe2000f8e02ff */
[----:B------:R-:W-:Y:S01]  /*cdc0*/  PRMT R17, RZ, 0x7610, R17 ;  /* 0x00007610ff117816 */ /* 0x000fe20000000011 */
[----:B------:R-:W0:Y:S01]  /*cdd0*/  LDCU UR6, c[0x0][0x3ac] ;  /* 0x00007580ff0677ac */ /* 0x000e220008000800 */
[----:B------:R1:W-:Y:S01]  /*cde0*/  STS.U16 [R10+UR4+0x3400], R15 ;  /* 0x0034000f0a007988 */ /* 0x0003e20008000404 */
[----:B------:R-:W-:-:S03]  /*cdf0*/  IMAD.SHL.U32 R8, R8, 0x2, RZ ;  /* 0x0000000208087824 */ /* 0x000fc600078e00ff */
[----:B------:R-:W5:Y:S04]  /*ce00*/  LDL R7, [R1+0x4c0] ;  /* 0x0004c00001077983 */ /* 0x000f680000100800 */
[----:B-1----:R-:W3:Y:S01]  /*ce10*/  LDL R15, [R1+0x668] ;  /* 0x00066800010f7983 */ /* 0x002ee20000100800 */
[----:B----4-:R-:W-:-:S03]  /*ce20*/  IADD3 R8, P1, PT, R9, R8, RZ ;  /* 0x0000000809087210 */ /* 0x010fc60007f3e0ff */
[----:B------:R-:W4:Y:S04]  /*ce30*/  LDL R9, [R1+0x4d0] ;  /* 0x0004d00001097983 */ /* 0x000f280000100800 */
[----:B--2---:R0:W-:Y:S01]  /*ce40*/  STS.U16 [R10+UR4+0x4400], R29 ;  /* 0x0044001d0a007988 */ /* 0x0041e20008000404 */
[----:B----4-:R-:W-:-:S05]  /*ce50*/  IMAD.X R9, R9, 0x1, R14, P1 ;  /* 0x0000000109097824 */ /* 0x010fca00008e060e */
[----:B------:R1:W2:Y:S04]  /*ce60*/  @!P0 LDG.E.U16 R17, desc[UR8][R8.64] ;  /* 0x0000000808118981 */ /* 0x0002a8000c1e1500 */
[----:B------:R-:W4:Y:S01]  /*ce70*/  LDL R9, [R1+0x658] ;  /* 0x0006580001097983 */ /* 0x000f220000100800 */
[----:B-1----:R-:W-:-:S05]  /*ce80*/  LOP3.LUT R8, R2, 0x7f, RZ, 0xc0, !PT ;  /* 0x0000007f02087812 */ /* 0x002fca00078ec0ff */
[----:B0-----:R-:W-:Y:S01]  /*ce90*/  IMAD R29, R8, UR6, RZ ;  /* 0x00000006081d7c24 */ /* 0x001fe2000f8e02ff */
[----:B---3--:R-:W-:Y:S02]  /*cea0*/  PRMT R28, RZ, 0x7610, R28 ;  /* 0x00007610ff1c7816 */ /* 0x008fe4000000001c */
[----:B------:R-:W-:Y:S01]  /*ceb0*/  PRMT R26, RZ, 0x7610, R26 ;  /* 0x00007610ff1a7816 */ /* 0x000fe2000000001a */
[----:B------:R-:W-:Y:S01]  /*cec0*/  IMAD.SHL.U32 R29, R29, 0x2, RZ ;  /* 0x000000021d1d7824 */ /* 0x000fe200078e00ff */
[----:B------:R-:W-:Y:S02]  /*ced0*/  PRMT R24, RZ, 0x7610, R24 ;  /* 0x00007610ff187816 */ /* 0x000fe40000000018 */
[----:B------:R-:W-:Y:S02]  /*cee0*/  PRMT R6, RZ, 0x7610, R6 ;  /* 0x00007610ff067816 */ /* 0x000fe40000000006 */
[----:B------:R-:W-:Y:S02]  /*cef0*/  PRMT R5, RZ, 0x7610, R5 ;  /* 0x00007610ff057816 */ /* 0x000fe40000000005 */
[----:B------:R-:W-:Y:S01]  /*cf00*/  PRMT R3, RZ, 0x7610, R3 ;  /* 0x00007610ff037816 */ /* 0x000fe20000000003 */
[----:B------:R-:W-:Y:S01]  /*cf10*/  STS.U16 [R10+UR4+0xd400], R4 ;  /* 0x00d400040a007988 */ /* 0x000fe20008000404 */
[----:B------:R-:W-:Y:S01]  /*cf20*/  PRMT R0, RZ, 0x7610, R0 ;  /* 0x00007610ff007816 */ /* 0x000fe20000000000 */
[----:B------:R-:W0:Y:S02]  /*cf30*/  LDCU UR6, c[0x0][0x3ac] ;  /* 0x00007580ff0677ac */ /* 0x000e240008000800 */
[----:B--2---:R1:W-:Y:S04]  /*cf40*/  STL [R1+0x40], R17 ;  /* 0x0000401101007387 */ /* 0x0043e80000100800 */
[----:B------:R-:W2:Y:S01]  /*cf50*/  LDL R2, [R1+0x584] ;  /* 0x0005840001027983 */ /* 0x000ea20000100800 */
[----:B----4-:R-:W-:-:S03]  /*cf60*/  IADD3 R8, P1, PT, R9, R29, RZ ;  /* 0x0000001d09087210 */ /* 0x010fc60007f3e0ff */
[----:B-1----:R-:W3:Y:S04]  /*cf70*/  LDL R17, [R1+0x678] ;  /* 0x0006780001117983 */ /* 0x002ee80000100800 */
[----:B------:R-:W4:Y:S02]  /*cf80*/  LDL R9, [R1+0x4c8] ;  /* 0x0004c80001097983 */ /* 0x000f240000100800 */
[----:B----4-:R-:W-:-:S05]  /*cf90*/  IMAD.X R9, R9, 0x1, R14, P1 ;  /* 0x0000000109097824 */ /* 0x010fca00008e060e */
[----:B------:R-:W4:Y:S04]  /*cfa0*/  @!P0 LDG.E.U16 R28, desc[UR8][R8.64] ;  /* 0x00000008081c8981 */ /* 0x000f28000c1e1500 */
[----:B----4-:R1:W-:Y:S04]  /*cfb0*/  STL [R1+0x3c], R28 ;  /* 0x00003c1c01007387 */ /* 0x0103e80000100800 */
[----:B-1----:R-:W4:Y:S04]  /*cfc0*/  LDL.LU R28, [R1+0x1bbc] ;  /* 0x001bbc00011c7983 */ /* 0x002f280000300800 */
[----:B------:R-:W2:Y:S01]  /*cfd0*/  LDL.LU R9, [R1+0x8] ;  /* 0x0000080001097983 */ /* 0x000ea20000300800 */
[----:B------:R-:W-:-:S03]  /*cfe0*/  IADD3 R8, P1, PT, R15, R29, RZ ;  /* 0x0000001d0f087210 */ /* 0x000fc60007f3e0ff */
[----:B------:R-:W3:Y:S01]  /*cff0*/  LDL R15, [R1+0x694] ;  /* 0x00069400010f7983 */ /* 0x000ee20000100800 */
[----:B----4-:R-:W-:-:S03]  /*d000*/  PRMT R28, RZ, 0x7610, R28 ;  /* 0x00007610ff1c7816 */ /* 0x010fc6000000001c */
[----:B--2---:R5:W-:Y:S02]  /*d010*/  STS.U16 [R10+UR4+0x5400], R9 ;  /* 0x005400090a007988 */ /* 0x004be40008000404 */
[----:B-----5:R-:W-:Y:S02]  /*d020*/  IMAD.X R9, R7, 0x1, R14, P1 ;  /* 0x0000000107097824 */ /* 0x020fe400008e060e */
[----:B------:R-:W2:Y:S04]  /*d030*/  LDL R7, [R1+0x654] ;  /* 0x0006540001077983 */ /* 0x000ea80000100800 */
[----:B------:R-:W4:Y:S04]  /*d040*/  @!P0 LDG.E.U16 R28, desc[UR8][R8.64] ;  /* 0x00000008081c8981 */ /* 0x000f28000c1e1500 */
[----:B----4-:R1:W-:Y:S04]  /*d050*/  STL [R1+0x30], R28 ;  /* 0x0000301c01007387 */ /* 0x0103e80000100800 */
[----:B-1----:R-:W4:Y:S04]  /*d060*/  LDL.LU R28, [R1+0x1bb8] ;  /* 0x001bb800011c7983 */ /* 0x002f280000300800 */
[----:B------:R-:W5:Y:S01]  /*d070*/  LDL.LU R9, [R1+0xc] ;  /* 0x00000c0001097983 */ /* 0x000f620000300800 */
[----:B---3--:R-:W-:-:S03]  /*d080*/  IADD3 R8, P1, PT, R17, R29, RZ ;  /* 0x0000001d11087210 */ /* 0x008fc60007f3e0ff */
[----:B------:R-:W3:Y:S01]  /*d090*/  LDL R17, [R1+0x6b0] ;  /* 0x0006b00001117983 */ /* 0x000ee20000100800 */
[----:B----4-:R-:W-:-:S03]  /*d0a0*/  PRMT R28, RZ, 0x7610, R28 ;  /* 0x00007610ff1c7816 */ /* 0x010fc6000000001c */
[----:B-----5:R1:W-:Y:S02]  /*d0b0*/  STS.U16 [R10+UR4+0x6400], R9 ;  /* 0x006400090a007988 */ /* 0x0203e40008000404 */
[----:B-1----:R-:W-:Y:S02]  /*d0c0*/  IMAD.X R9, R2, 0x1, R14, P1 ;  /* 0x0000000102097824 */ /* 0x002fe400008e060e */
[----:B------:R-:W4:Y:S04]  /*d0d0*/  LDL R2, [R1+0x664] ;  /* 0x0006640001027983 */ /* 0x000f280000100800 */
[----:B------:R-:W5:Y:S04]  /*d0e0*/  @!P0 LDG.E.U16 R28, desc[UR8][R8.64] ;  /* 0x00000008081c8981 */ /* 0x000f68000c1e1500 */
[----:B-----5:R1:W-:Y:S04]  /*d0f0*/  STL [R1+0x2c], R28 ;  /* 0x00002c1c01007387 */ /* 0x0203e80000100800 */
[----:B-1----:R-:W5:Y:S04]  /*d100*/  LDL.LU R28, [R1+0x1bb4] ;  /* 0x001bb400011c7983 */ /* 0x002f680000300800 */
[----:B------:R-:W2:Y:S04]  /*d110*/  LDL.LU R8, [R1] ;  /* 0x0000000001087983 */ /* 0x000ea80000300800 */
[----:B------:R-:W3:Y:S04]  /*d120*/  LDL R9, [R1+0x688] ;  /* 0x0006880001097983 */ /* 0x000ee80000100800 */
[----:B--2---:R3:W-:Y:S02]  /*d130*/  STS.U16 [R10+UR4+0x7400], R8 ;  /* 0x007400080a007988 */ /* 0x0047e40008000404 */
[----:B---3--:R-:W-:-:S02]  /*d140*/  IADD3 R8, P1, PT, R9, R29, RZ ;  /* 0x0000001d09087210 */ /* 0x008fc40007f3e0ff */
[----:B------:R-:W2:Y:S01]  /*d150*/  LDL R9, [R1+0x644] ;  /* 0x0006440001097983 */ /* 0x000ea20000100800 */
[----:B-----5:R-:W-:Y:S02]  /*d160*/  PRMT R28, RZ, 0x7610, R28 ;  /* 0x00007610ff1c7816 */ /* 0x020fe4000000001c */
[----:B--2---:R-:W-:-:S05]  /*d170*/  IMAD.X R9, R9, 0x1, R14, P1 ;  /* 0x0000000109097824 */ /* 0x004fca00008e060e */
[----:B------:R1:W2:Y:S02]  /*d180*/  @!P0 LDG.E.U16 R28, desc[UR8][R8.64] ;  /* 0x00000008081c8981 */ /* 0x0002a4000c1e1500 */
[----:B-1----:R-:W-:-:S05]  /*d190*/  IADD3 R8, P1, PT, R15, R29, RZ ;  /* 0x0000001d0f087210 */ /* 0x002fca0007f3e0ff */
[----:B------:R-:W-:-:S05]  /*d1a0*/  IMAD.X R9, R7, 0x1, R14, P1 ;  /* 0x0000000107097824 */ /* 0x000fca00008e060e */
[----:B------:R1:W3:Y:S02]  /*d1b0*/  @!P0 LDG.E.U16 R26, desc[UR8][R8.64] ;  /* 0x00000008081a8981 */ /* 0x0002e4000c1e1500 */
[----:B-1----:R-:W-:-:S05]  /*d1c0*/  IADD3 R8, P1, PT, R17, R29, RZ ;  /* 0x0000001d11087210 */ /* 0x002fca0007f3e0ff */
[----:B----4-:R-:W-:-:S05]  /*d1d0*/  IMAD.X R9, R2, 0x1, R14, P1 ;  /* 0x0000000102097824 */ /* 0x010fca00008e060e */
[----:B------:R-:W4:Y:S04]  /*d1e0*/  @!P0 LDG.E.U16 R24, desc[UR8][R8.64] ;  /* 0x0000000808188981 */ /* 0x000f28000c1e1500 */
[----:B--2---:R1:W-:Y:S04]  /*d1f0*/  STL [R1+0x28], R28 ;  /* 0x0000281c01007387 */ /* 0x0043e80000100800 */
[----:B-1----:R-:W2:Y:S04]  /*d200*/  LDL.LU R28, [R1+0x1bb0] ;  /* 0x001bb000011c7983 */ /* 0x002ea80000300800 */
[----:B------:R-:W5:Y:S04]  /*d210*/  LDL R7, [R1+0x6a0] ;  /* 0x0006a00001077983 */ /* 0x000f680000100800 */
[----:B------:R-:W2:Y:S04]  /*d220*/  LDL R15, [R1+0x684] ;  /* 0x00068400010f7983 */ /* 0x000ea80000100800 */
[----:B---3--:R1:W-:Y:S04]  /*d230*/  STL [R1+0x38], R26 ;  /* 0x0000381a01007387 */ /* 0x0083e80000100800 */
[----:B-1----:R-:W3:Y:S04]  /*d240*/  LDL.LU R26, [R1+0x1bac] ;  /* 0x001bac00011a7983 */ /* 0x002ee80000300800 */
[----:B------:R-:W2:Y:S04]  /*d250*/  LDL R17, [R1+0x640] ;  /* 0x0006400001117983 */ /* 0x000ea80000100800 */
[----:B------:R-:W2:Y:S04]  /*d260*/  LDL R2, [R1+0x57c] ;  /* 0x00057c0001027983 */ /* 0x000ea80000100800 */
[----:B----4-:R1:W-:Y:S04]  /*d270*/  STL [R1+0x34], R24 ;  /* 0x0000341801007387 */ /* 0x0103e80000100800 */
[----:B-1----:R-:W4:Y:S04]  /*d280*/  LDL.LU R24, [R1+0x1ba8] ;  /* 0x001ba80001187983 */ /* 0x002f280000300800 */
[----:B------:R-:W2:Y:S02]  /*d290*/  LDL R9, [R1+0x6a8] ;  /* 0x0006a80001097983 */ /* 0x000ea40000100800 */
[----:B--2---:R-:W-:-:S02]  /*d2a0*/  IADD3 R8, P1, PT, R9, R29, RZ ;  /* 0x0000001d09087210 */ /* 0x004fc40007f3e0ff */
[----:B------:R-:W2:Y:S03]  /*d2b0*/  LDL R9, [R1+0x674] ;  /* 0x0006740001097983 */ /* 0x000ea60000100800 */
[----:B--2---:R-:W-:-:S05]  /*d2c0*/  IMAD.X R9, R9, 0x1, R14, P1 ;  /* 0x0000000109097824 */ /* 0x004fca00008e060e */
[----:B------:R-:W2:Y:S04]  /*d2d0*/  @!P0 LDG.E.U16 R6, desc[UR8][R8.64] ;  /* 0x0000000808068981 */ /* 0x000ea8000c1e1500 */
[----:B--2---:R1:W-:Y:S04]  /*d2e0*/  STL [R1+0x24], R6 ;  /* 0x0000240601007387 */ /* 0x0043e80000100800 */
[----:B-1----:R-:W2:Y:S04]  /*d2f0*/  LDL.LU R6, [R1+0x1ba4] ;  /* 0x001ba40001067983 */ /* 0x002ea80000300800 */
[----:B--2---:R5:W-:Y:S02]  /*d300*/  STS.U16 [R10+UR4+0xb400], R6 ;  /* 0x00b400060a007988 */ /* 0x004be40008000404 */
[----:B-----5:R-:W-:-:S05]  /*d310*/  IADD3 R6, P1, PT, R7, R29, RZ ;  /* 0x0000001d07067210 */ /* 0x020fca0007f3e0ff */
[--C-:B------:R-:W-:Y:S02]  /*d320*/  IMAD.X R7, R15, 0x1, R14.reuse, P1 ;  /* 0x000000010f077824 */ /* 0x100fe400008e060e */
[----:B------:R-:W2:Y:S04]  /*d330*/  LDL R15, [R1+0x4b4] ;  /* 0x0004b400010f7983 */ /* 0x000ea80000100800 */
[----:B------:R1:W5:Y:S02]  /*d340*/  @!P0 LDG.E.U16 R5, desc[UR8][R6.64] ;  /* 0x0000000806058981 */ /* 0x000364000c1e1500 */
[----:B-1----:R-:W-:Y:S02]  /*d350*/  IADD3 R6, P1, PT, R17, R29, RZ ;  /* 0x0000001d11067210 */ /* 0x002fe40007f3e0ff */
[----:B-----5:R1:W-:Y:S04]  /*d360*/  STL [R1+0x20], R5 ;  /* 0x0000200501007387 */ /* 0x0203e80000100800 */
[----:B-1----:R-:W5:Y:S01]  /*d370*/  LDL.LU R5, [R1+0x1ba0] ;  /* 0x001ba00001057983 */ /* 0x002f620000300800 */
[----:B------:R-:W-:-:S03]  /*d380*/  IMAD.X R7, R2, 0x1, R14, P1 ;  /* 0x0000000102077824 */ /* 0x000fc600008e060e */
[----:B------:R-:W2:Y:S04]  /*d390*/  LDL R2, [R1+0x61c] ;  /* 0x00061c0001027983 */ /* 0x000ea80000100800 */
[----:B------:R-:W2:Y:S04]  /*d3a0*/  @!P0 LDG.E.U16 R3, desc[UR8][R6.64] ;  /* 0x0000000806038981 */ /* 0x000ea8000c1e1500 */
[----:B-----5:R1:W-:Y:S04]  /*d3b0*/  STS.U16 [R10+UR4+0xc400], R5 ;  /* 0x00c400050a007988 */ /* 0x0203e80008000404 */
[----:B-1----:R-:W5:Y:S04]  /*d3c0*/  LDL R5, [R1+0x638] ;  /* 0x0006380001057983 */ /* 0x002f680000100800 */
[----:B--2---:R1:W-:Y:S04]  /*d3d0*/  STL [R1+0x1c], R3 ;  /* 0x00001c0301007387 */ /* 0x0043e80000100800 */
[----:B-1----:R-:W2:Y:S04]  /*d3e0*/  LDL R3, [R1+0x56c] ;  /* 0x00056c0001037983 */ /* 0x002ea80000100800 */
[----:B------:R-:W2:Y:S01]  /*d3f0*/  LDL.LU R17, [R1+0xf0] ;  /* 0x0000f00001117983 */ /* 0x000ea20000300800 */
[----:B-----5:R-:W-:-:S03]  /*d400*/  IADD3 R4, P1, PT, R5, R29, RZ ;  /* 0x0000001d05047210 */ /* 0x020fc60007f3e0ff */
[----:B------:R-:W5:Y:S02]  /*d410*/  LDL R5, [R1+0x574] ;  /* 0x0005740001057983 */ /* 0x000f640000100800 */
[----:B-----5:R-:W-:-:S05]  /*d420*/  IMAD.X R5, R5, 0x1, R14, P1 ;  /* 0x0000000105057824 */ /* 0x020fca00008e060e */
[----:B------:R-:W5:Y:S04]  /*d430*/  @!P0 LDG.E.U16 R0, desc[UR8][R4.64] ;  /* 0x0000000804008981 */ /* 0x000f68000c1e1500 */
[----:B-----5:R1:W-:Y:S04]  /*d440*/  STL [R1+0x18], R0 ;  /* 0x0000180001007387 */ /* 0x0203e80000100800 */
[----:B-1----:R-:W5:Y:S04]  /*d450*/  LDL.LU R0, [R1+0x1b9c] ;  /* 0x001b9c0001007983 */ /* 0x002f680000300800 */
[----:B------:R-:W2:Y:S01]  /*d460*/  LDL R5, [R1+0x624] ;  /* 0x0006240001057983 */ /* 0x000ea20000100800 */
[----:B------:R-:W-:-:S02]  /*d470*/  PRMT R13, RZ, 0x7610, R13 ;  /* 0x00007610ff0d7816 */ /* 0x000fc4000000000d */
[----:B--2---:R-:W-:-:S05]  /*d480*/  IADD3 R4, P1, PT, R5, R29, RZ ;  /* 0x0000001d05047210 */ /* 0x004fca0007f3e0ff */
[----:B------:R-:W-:Y:S02]  /*d490*/  IMAD.X R5, R15, 0x1, R14, P1 ;  /* 0x000000010f057824 */ /* 0x000fe400008e060e */
[----:B------:R-:W2:Y:S04]  /*d4a0*/  LDL R15, [R1+0x60c] ;  /* 0x00060c00010f7983 */ /* 0x000ea80000100800 */
[----:B------:R1:W2:Y:S04]  /*d4b0*/  @!P0 LDG.E.U16 R13, desc[UR8][R4.64] ;  /* 0x00000008040d8981 */ /* 0x0002a8000c1e1500 */
[----:B------:R-:W3:Y:S01]  /*d4c0*/  LDL.LU R5, [R1+0x4] ;  /* 0x0000040001057983 */ /* 0x000ee20000300800 */
[----:B-1----:R-:W-:-:S03]  /*d4d0*/  IADD3 R4, P1, PT, R2, R29, RZ ;  /* 0x0000001d02047210 */ /* 0x002fc60007f3e0ff */
[----:B-----5:R1:W-:Y:S02]  /*d4e0*/  STS.U16 [R10+UR4+0xe400], R0 ;  /* 0x00e400000a007988 */ /* 0x0203e40008000404 */
[----:B-1----:R-:W-:Y:S02]  /*d4f0*/  PRMT R0, RZ, 0x7610, R0 ;  /* 0x00007610ff007816 */ /* 0x002fe40000000000 */
[----:B--2---:R1:W-:Y:S04]  /*d500*/  STL [R1+0x14], R13 ;  /* 0x0000140d01007387 */ /* 0x0043e80000100800 */
[----:B---3--:R2:W-:Y:S04]  /*d510*/  STS.U16 [R10+UR4+0xf400], R5 ;  /* 0x00f400050a007988 */ /* 0x0085e80008000404 */
[----:B-1----:R-:W3:Y:S04]  /*d520*/  LDL.LU R13, [R1+0xe4] ;  /* 0x0000e400010d7983 */ /* 0x002ee80000300800 */
[----:B------:R-:W5:Y:S01]  /*d530*/  LDL.LU R2, [R1+0x604] ;  /* 0x0006040001027983 */ /* 0x000f620000300800 */
[----:B--2---:R-:W-:-:S03]  /*d540*/  IMAD.X R5, R3, 0x1, R14, P1 ;  /* 0x0000000103057824 */ /* 0x004fc600008e060e */
[----:B------:R-:W2:Y:S04]  /*d550*/  LDL.LU R3, [R1+0x554] ;  /* 0x0005540001037983 */ /* 0x000ea80000300800 */
[----:B------:R-:W2:Y:S04]  /*d560*/  @!P0 LDG.E.U16 R0, desc[UR8][R4.64] ;  /* 0x0000000804008981 */ /* 0x000ea8000c1e1500 */
[----:B------:R-:W3:Y:S04]  /*d570*/  LDL.LU R4, [R1+0xf4] ;  /* 0x0000f40001047983 */ /* 0x000ee80000300800 */
[----:B------:R-:W3:Y:S04]  /*d580*/  LDL R5, [R1+0x614] ;  /* 0x0006140001057983 */ /* 0x000ee80000100800 */
[----:B------:R-:W-:Y:S04]  /*d590*/  STS.U16 [R10+UR4+0x8400], R28 ;  /* 0x0084001c0a007988 */ /* 0x000fe80008000404 */
[----:B------:R-:W-:Y:S04]  /*d5a0*/  STS.U16 [R10+UR4+0x9400], R26 ;  /* 0x0094001a0a007988 */ /* 0x000fe80008000404 */
[----:B----4-:R-:W-:Y:S04]  /*d5b0*/  STS.U16 [R10+UR4+0xa400], R24 ;  /* 0x00a400180a007988 */ /* 0x010fe80008000404 */
[----:B--2---:R1:W-:Y:S02]  /*d5c0*/  STL [R1+0x10], R0 ;  /* 0x0000100001007387 */ /* 0x0043e40000100800 */
[----:B-1----:R-:W-:-:S05]  /*d5d0*/  LOP3.LUT R0, R19, 0x40, RZ, 0x3c, !PT ;  /* 0x0000004013007812 */ /* 0x002fca00078e3cff */
[----:B---3--:R1:W-:Y:S02]  /*d5e0*/  STS.U16 [R0+UR4+0x800], R4 ;  /* 0x0008000400007988 */ /* 0x0083e40008000404 */
[----:B-1----:R-:W-:Y:S02]  /*d5f0*/  IADD3 R4, P1, PT, R5, R29, RZ ;  /* 0x0000001d05047210 */ /* 0x002fe40007f3e0ff */
[----:B------:R-:W2:Y:S01]  /*d600*/  LDL R5, [R1+0x564] ;  /* 0x0005640001057983 */ /* 0x000ea20000100800 */
[----:B------:R-:W-:Y:S02]  /*d610*/  PRMT R16, RZ, 0x7610, R16 ;  /* 0x00007610ff107816 */ /* 0x000fe40000000010 */
[----:B--2---:R-:W-:-:S05]  /*d620*/  IMAD.X R5, R5, 0x1, R14, P1 ;  /* 0x0000000105057824 */ /* 0x004fca00008e060e */
[----:B------:R-:W2:Y:S04]  /*d630*/  @!P0 LDG.E.U16 R16, desc[UR8][R4.64] ;  /* 0x0000000804108981 */ /* 0x000ea8000c1e1500 */
[----:B--2---:R1:W-:Y:S04]  /*d640*/  STL [R1+0xc], R16 ;  /* 0x00000c1001007387 */ /* 0x0043e80000100800 */
[----:B-1----:R-:W2:Y:S04]  /*d650*/  LDL.LU R16, [R1+0x1b98] ;  /* 0x001b980001107983 */ /* 0x002ea80000300800 */
[----:B------:R-:W3:Y:S01]  /*d660*/  LDL.LU R5, [R1+0xf8] ;  /* 0x0000f80001057983 */ /* 0x000ee20000300800 */
[----:B------:R-:W-:-:S03]  /*d670*/  IADD3 R4, P1, PT, R15, R29, RZ ;  /* 0x0000001d0f047210 */ /* 0x000fc60007f3e0ff */
[----:B------:R-:W4:Y:S04]  /*d680*/  LDL R15, [R1+0x54c] ;  /* 0x00054c00010f7983 */ /* 0x000f280000100800 */
[----:B---3--:R1:W-:Y:S04]  /*d690*/  STS.U16 [R0+UR4+0x1800], R5 ;  /* 0x0018000500007988 */ /* 0x0083e80008000404 */
[----:B-1----:R-:W3:Y:S01]  /*d6a0*/  LDL R5, [R1+0x55c] ;  /* 0x00055c0001057983 */ /* 0x002ee20000100800 */
[----:B--2---:R-:W-:Y:S01]  /*d6b0*/  PRMT R16, RZ, 0x7610, R16 ;  /* 0x00007610ff107816 */ /* 0x004fe20000000010 */
[----:B---3--:R-:W-:-:S05]  /*d6c0*/  IMAD.X R5, R5, 0x1, R14, P1 ;  /* 0x0000000105057824 */ /* 0x008fca00008e060e */
[----:B------:R5:W2:Y:S04]  /*d6d0*/  @!P0 LDG.E.U16 R16, desc[UR8][R4.64] ;  /* 0x0000000804108981 */ /* 0x000aa8000c1e1500 */
[----:B------:R-:W-:Y:S01]  /*d6e0*/  STS.U16 [R0+UR4+0x2800], R17 ;  /* 0x0028001100007988 */ /* 0x000fe20008000404 */
[----:B-----5:R-:W-:-:S05]  /*d6f0*/  IADD3 R4, P1, PT, R2, R29, RZ ;  /* 0x0000001d02047210 */ /* 0x020fca0007f3e0ff */
[----:B------:R-:W-:Y:S01]  /*d700*/  IMAD.X R5, R3, 0x1, R14, P1 ;  /* 0x0000000103057824 */ /* 0x000fe200008e060e */
[----:B--2---:R1:W-:Y:S04]  /*d710*/  STL [R1+0x8], R16 ;  /* 0x0000081001007387 */ /* 0x0043e80000100800 */
[----:B-1----:R-:W2:Y:S04]  /*d720*/  LDL R16, [R1+0x544] ;  /* 0x0005440001107983 */ /* 0x002ea80000100800 */
[----:B------:R-:W3:Y:S04]  /*d730*/  LDL.LU R17, [R1+0xcc] ;  /* 0x0000cc0001117983 */ /* 0x000ee80000300800 */
[----:B------:R1:W-:Y:S02]  /*d740*/  STL.64 [R1+0xa30], R2 ;  /* 0x000a300201007387 */ /* 0x0003e40000100a00 */
[----:B-1----:R-:W-:-:S06]  /*d750*/  PRMT R3, RZ, 0x7610, R3 ;  /* 0x00007610ff037816 */ /* 0x002fcc0000000003 */
[----:B------:R-:W5:Y:S04]  /*d760*/  @!P0 LDG.E.U16 R3, desc[UR8][R4.64] ;  /* 0x0000000804038981 */ /* 0x000f68000c1e1500 */
[----:B------:R-:W2:Y:S01]  /*d770*/  LDL R5, [R1+0x5fc] ;  /* 0x0005fc0001057983 */ /* 0x000ea20000100800 */
[----:B------:R-:W-:-:S03]  /*d780*/  PRMT R2, RZ, 0x7610, R2 ;  /* 0x00007610ff027816 */ /* 0x000fc60000000002 */
[----:B------:R1:W-:Y:S04]  /*d790*/  STS.U16 [R0+UR4+0x3800], R13 ;  /* 0x0038000d00007988 */ /* 0x0003e80008000404 */
[----:B-----5:R5:W-:Y:S04]  /*d7a0*/  STL [R1+0x1b28], R3 ;  /* 0x001b280301007387 */ /* 0x020be80000100800 */
[----:B-1----:R-:W3:Y:S01]  /*d7b0*/  LDL R13, [R1+0x5ec] ;  /* 0x0005ec00010d7983 */ /* 0x002ee20000100800 */
[----:B--2---:R-:W-:-:S03]  /*d7c0*/  IADD3 R4, P1, PT, R5, R29, RZ ;  /* 0x0000001d05047210 */ /* 0x004fc60007f3e0ff */
[----:B-----5:R-:W2:Y:S02]  /*d7d0*/  LDL R3, [R1+0x5f4] ;  /* 0x0005f40001037983 */ /* 0x020ea40000100800 */
[----:B----4-:R-:W-:Y:S02]  /*d7e0*/  IMAD.X R5, R15, 0x1, R14, P1 ;  /* 0x000000010f057824 */ /* 0x010fe400008e060e */
[----:B------:R-:W4:Y:S04]  /*d7f0*/  LDL R15, [R1+0x53c] ;  /* 0x00053c00010f7983 */ /* 0x000f280000100800 */
[----:B------:R2:W5:Y:S04]  /*d800*/  @!P0 LDG.E.U16 R2, desc[UR8][R4.64] ;  /* 0x0000000804028981 */ /* 0x000568000c1e1500 */
[----:B------:R-:W3:Y:S01]  /*d810*/  LDL.LU R5, [R1+0xdc] ;  /* 0x0000dc0001057983 */ /* 0x000ee20000300800 */
[----:B------:R-:W-:-:S02]  /*d820*/  PRMT R26, RZ, 0x7610, R26 ;  /* 0x00007610ff1a7816 */ /* 0x000fc4000000001a */
[----:B--2---:R-:W-:Y:S01]  /*d830*/  IADD3 R4, P1, PT, R3, R29, RZ ;  /* 0x0000001d03047210 */ /* 0x004fe20007f3e0ff */
[----:B---3--:R1:W-:Y:S04]  /*d840*/  STS.U16 [R0+UR4+0x4800], R5 ;  /* 0x0048000500007988 */ /* 0x0083e80008000404 */
[----:B-1----:R-:W-:-:S05]  /*d850*/  IMAD.X R5, R16, 0x1, R14, P1 ;  /* 0x0000000110057824 */ /* 0x002fca00008e060e */
[----:B------:R1:W2:Y:S04]  /*d860*/  @!P0 LDG.E.U16 R26, desc[UR8][R4.64] ;  /* 0x00000008041a8981 */ /* 0x0002a8000c1e1500 */
[----:B-----5:R3:W-:Y:S04]  /*d870*/  STL [R1+0x1b2c], R2 ;  /* 0x001b2c0201007387 */ /* 0x0207e80000100800 */
[----:B---3--:R-:W3:Y:S04]  /*d880*/  LDL.LU R2, [R1+0xd8] ;  /* 0x0000d80001027983 */ /* 0x008ee80000300800 */
[----:B------:R-:W5:Y:S04]  /*d890*/  LDL R16, [R1+0x5e4] ;  /* 0x0005e40001107983 */ /* 0x000f680000100800 */
[----:B------:R-:W4:Y:S01]  /*d8a0*/  LDL R3, [R1+0x534] ;  /* 0x0005340001037983 */ /* 0x000f220000100800 */
[----:B-1----:R-:W-:-:S03]  /*d8b0*/  IADD3 R4, P1, PT, R13, R29, RZ ;  /* 0x0000001d0d047210 */ /* 0x002fc60007f3e0ff */
[----:B--2---:R1:W-:Y:S04]  /*d8c0*/  STL [R1+0x1b30], R26 ;  /* 0x001b301a01007387 */ /* 0x0043e80000100800 */
[----:B-1----:R-:W2:Y:S04]  /*d8d0*/  LDL.LU R26, [R1+0xc4] ;  /* 0x0000c400011a7983 */ /* 0x002ea80000300800 */
[----:B------:R-:W2:Y:S04]  /*d8e0*/  LDL R13, [R1+0x5dc] ;  /* 0x0005dc00010d7983 */ /* 0x000ea80000100800 */
[----:B---3--:R1:W-:Y:S04]  /*d8f0*/  STS.U16 [R0+UR4+0x5800], R2 ;  /* 0x0058000200007988 */ /* 0x0083e80008000404 */
[----:B-1----:R-:W3:Y:S01]  /*d900*/  LDL R2, [R1+0x52c] ;  /* 0x00052c0001027983 */ /* 0x002ee20000100800 */
[----:B------:R-:W-:Y:S01]  /*d910*/  PRMT R24, RZ, 0x7610, R24 ;  /* 0x00007610ff187816 */ /* 0x000fe20000000018 */
[----:B----4-:R-:W-:Y:S01]  /*d920*/  IMAD.X R5, R15, 0x1, R14, P1 ;  /* 0x000000010f057824 */ /* 0x010fe200008e060e */
[----:B------:R-:W-:Y:S01]  /*d930*/  PRMT R22, RZ, 0x7610, R22 ;  /* 0x00007610ff167816 */ /* 0x000fe20000000016 */
[----:B------:R-:W4:Y:S04]  /*d940*/  LDL.LU R15, [R1+0x9c] ;  /* 0x00009c00010f7983 */ /* 0x000f280000300800 */
[----:B------:R5:W4:Y:S02]  /*d950*/  @!P0 LDG.E.U16 R24, desc[UR8][R4.64] ;  /* 0x0000000804188981 */ /* 0x000b24000c1e1500 */
[----:B-----5:R-:W-:-:S05]  /*d960*/  IADD3 R4, P1, PT, R16, R29, RZ ;  /* 0x0000001d10047210 */ /* 0x020fca0007f3e0ff */
[----:B------:R-:W-:-:S05]  /*d970*/  IMAD.X R5, R3, 0x1, R14, P1 ;  /* 0x0000000103057824 */ /* 0x000fca00008e060e */
[----:B------:R2:W5:Y:S01]  /*d980*/  @!P0 LDG.E.U16 R22, desc[UR8][R4.64] ;  /* 0x0000000804168981 */ /* 0x000562000c1e1500 */
[----:B------:R-:W-:Y:S02]  /*d990*/  PRMT R20, RZ, 0x7610, R20 ;  /* 0x00007610ff147816 */ /* 0x000fe40000000014 */
[----:B--2---:R-:W-:-:S05]  /*d9a0*/  IADD3 R4, P1, PT, R13, R29, RZ ;  /* 0x0000001d0d047210 */ /* 0x004fca0007f3e0ff */
[----:B---3--:R-:W-:-:S05]  /*d9b0*/  IMAD.X R5, R2, 0x1, R14, P1 ;  /* 0x0000000102057824 */ /* 0x008fca00008e060e */
[----:B------:R-:W2:Y:S04]  /*d9c0*/  @!P0 LDG.E.U16 R20, desc[UR8][R4.64] ;  /* 0x0000000804148981 */ /* 0x000ea8000c1e1500 */
[----:B----4-:R1:W-:Y:S04]  /*d9d0*/  STL [R1+0x1b34], R24 ;  /* 0x001b341801007387 */ /* 0x0103e80000100800 */
[----:B------:R3:W-:Y:S04]  /*d9e0*/  STS.U16 [R0+UR4+0x6800], R17 ;  /* 0x0068001100007988 */ /* 0x0007e80008000404 */
[----:B-1----:R-:W4:Y:S04]  /*d9f0*/  LDL.LU R24, [R1+0xc8] ;  /* 0x0000c80001187983 */ /* 0x002f280000300800 */
[----:B---3--:R-:W3:Y:S04]  /*da00*/  LDL R17, [R1+0x5d4] ;  /* 0x0005d40001117983 */ /* 0x008ee80000100800 */
[----:B------:R-:W4:Y:S04]  /*da10*/  LDL R3, [R1+0x524] ;  /* 0x0005240001037983 */ /* 0x000f280000100800 */
[----:B------:R-:W4:Y:S04]  /*da20*/  LDL.LU R16, [R1+0x90] ;  /* 0x0000900001107983 */ /* 0x000f280000300800 */
[----:B-----5:R-:W-:Y:S04]  /*da30*/  STL [R1+0x1b38], R22 ;  /* 0x001b381601007387 */ /* 0x020fe80000100800 */
[----:B------:R-:W5:Y:S04]  /*da40*/  LDL R13, [R1+0x5cc] ;  /* 0x0005cc00010d7983 */ /* 0x000f680000100800 */
[----:B------:R-:W4:Y:S04]  /*da50*/  LDL R2, [R1+0x51c] ;  /* 0x00051c0001027983 */ /* 0x000f280000100800 */
[----:B------:R-:W4:Y:S04]  /*da60*/  LDL.LU R14, [R1+0x84] ;  /* 0x00008400010e7983 */ /* 0x000f280000300800 */
[----:B--2---:R1:W-:Y:S04]  /*da70*/  STL [R1+0x1b3c], R20 ;  /* 0x001b3c1401007387 */ /* 0x0043e80000100800 */
[----:B-1----:R-:W4:Y:S01]  /*da80*/  LDL R20, [R1+0x3d0] ;  /* 0x0003d00001147983 */ /* 0x002f220000100800 */
[----:B------:R-:W-:-:S02]  /*da90*/  PRMT R18, RZ, 0x7610, R18 ;  /* 0x00007610ff127816 */ /* 0x000fc40000000012 */
[----:B---3--:R-:W-:Y:S02]  /*daa0*/  IADD3 R4, P1, PT, R17, R29, RZ ;  /* 0x0000001d11047210 */ /* 0x008fe40007f3e0ff */
[----:B------:R-:W2:Y:S04]  /*dab0*/  LDL R17, [R1+0x5c4] ;  /* 0x0005c40001117983 */ /* 0x000ea80000100800 */
[----:B------:R1:W-:Y:S02]  /*dac0*/  STS.U16 [R0+UR4+0x8800], R26 ;  /* 0x0088001a00007988 */ /* 0x0003e40008000404 */
[----:B-1----:R-:W1:Y:S01]  /*dad0*/  S2R R26, SR_TID.X ;  /* 0x00000000001a7919 */ /* 0x002e620000002100 */
[----:B----4-:R-:W-:Y:S02]  /*dae0*/  IMAD.X R5, R3, 0x1, R20, P1 ;  /* 0x0000000103057824 */ /* 0x010fe400008e0614 */
[----:B------:R-:W3:Y:S04]  /*daf0*/  LDL R3, [R1+0x514] ;  /* 0x0005140001037983 */ /* 0x000ee80000100800 */
[----:B------:R-:W4:Y:S01]  /*db00*/  @!P0 LDG.E.U16 R18, desc[UR8][R4.64] ;  /* 0x0000000804128981 */ /* 0x000f22000c1e1500 */
[----:B-1----:R-:W-:-:S03]  /*db10*/  LOP3.LUT R26, R26, 0x7f, RZ, 0xc0, !PT ;  /* 0x0000007f1a1a7812 */ /* 0x002fc600078ec0ff */
[----:B------:R-:W2:Y:S01]  /*db20*/  LDL.LU R29, [R1+0x78] ;  /* 0x00007800011d7983 */ /* 0x000ea20000300800 */
[----:B------:R-:W-:Y:S02]  /*db30*/  PRMT R12, RZ, 0x7610, R12 ;  /* 0x00007610ff0c7816 */ /* 0x000fe4000000000c */
[----:B------:R-:W-:Y:S01]  /*db40*/  PRMT R11, RZ, 0x7610, R11 ;  /* 0x00007610ff0b7816 */ /* 0x000fe2000000000b */
[----:B----4-:R0:W-:Y:S02]  /*db50*/  STL [R1+0x1b40], R18 ;  /* 0x001b401201007387 */ /* 0x0101e40000100800 */
[----:B0-----:R-:W-:-:S04]  /*db60*/  IMAD R18, R26, UR6, RZ ;  /* 0x000000061a127c24 */ /* 0x001fc8000f8e02ff */
[----:B------:R-:W-:-:S05]  /*db70*/  IMAD.SHL.U32 R18, R18, 0x2, RZ ;  /* 0x0000000212127824 */ /* 0x000fca00078e00ff */
[-C--:B-----5:R-:W-:Y:S02]  /*db80*/  IADD3 R4, P1, PT, R13, R18.reuse, RZ ;  /* 0x000000120d047210 */ /* 0x0a0fe40007f3e0ff */
[----:B------:R-:W4:Y:S03]  /*db90*/  LDL R13, [R1+0x5bc] ;  /* 0x0005bc00010d7983 */ /* 0x000f260000100800 */
[----:B------:R-:W-:Y:S02]  /*dba0*/  IMAD.X R5, R2, 0x1, R20, P1 ;  /* 0x0000000102057824 */ /* 0x000fe400008e0614 */
[----:B------:R-:W5:Y:S04]  /*dbb0*/  LDL R2, [R1+0x50c] ;  /* 0x00050c0001027983 */ /* 0x000f680000100800 */
[----:B------:R2:W4:Y:S02]  /*dbc0*/  @!P0 LDG.E.U16 R12, desc[UR8][R4.64] ;  /* 0x00000008040c8981 */ /* 0x000524000c1e1500 */
[----:B--2---:R-:W-:-:S05]  /*dbd0*/  IADD3 R4, P1, PT, R17, R18, RZ ;  /* 0x0000001211047210 */ /* 0x004fca0007f3e0ff */
[----:B---3--:R-:W-:-:S05]  /*dbe0*/  IMAD.X R5, R3, 0x1, R20, P1 ;  /* 0x0000000103057824 */ /* 0x008fca00008e0614 */
[----:B------:R-:W2:Y:S04]  /*dbf0*/  @!P0 LDG.E.U16 R11, desc[UR8][R4.64] ;  /* 0x00000008040b8981 */ /* 0x000ea8000c1e1500 */
[----:B------:R0:W-:Y:S04]  /*dc00*/  STS.U16 [R0+UR4+0x9800], R15 ;  /* 0x0098000f00007988 */ /* 0x0001e80008000404 */
[----:B------:R1:W-:Y:S04]  /*dc10*/  STS.U16 [R0+UR4+0xa800], R16 ;  /* 0x00a8001000007988 */ /* 0x0003e80008000404 */
[----:B0-----:R-:W3:Y:S04]  /*dc20*/  LDL.LU R15, [R1+0x68] ;  /* 0x00006800010f7983 */ /* 0x001ee80000300800 */
[----:B------:R0:W-:Y:S04]  /*dc30*/  STS.U16 [R0+UR4+0xb800], R14 ;  /* 0x00b8000e00007988 */ /* 0x0001e80008000404 */
[----:B----4-:R4:W-:Y:S04]  /*dc40*/  STL [R1+0x1b44], R12 ;  /* 0x001b440c01007387 */ /* 0x0109e80000100800 */
[----:B-1----:R-:W3:Y:S04]  /*dc50*/  LDL.LU R16, [R1+0x60] ;  /* 0x0000600001107983 */ /* 0x002ee80000300800 */
[----:B------:R-:W3:Y:S04]  /*dc60*/  LDL R22, [R1+0x5b4] ;  /* 0x0005b40001167983 */ /* 0x000ee80000100800 */
[----:B------:R-:W3:Y:S04]  /*dc70*/  LDL R3, [R1+0x504] ;  /* 0x0005040001037983 */ /* 0x000ee80000100800 */
[----:B------:R-:W3:Y:S04]  /*dc80*/  LDL.LU R17, [R1+0xd0] ;  /* 0x0000d00001117983 */ /* 0x000ee80000300800 */
[----:B--2---:R1:W-:Y:S04]  /*dc90*/  STL [R1+0x1b48], R11 ;  /* 0x001b480b01007387 */ /* 0x0043e80000100800 */
[----:B0-----:R-:W2:Y:S01]  /*dca0*/  LDL R14, [R1+0x5ac] ;  /* 0x0005ac00010e7983 */ /* 0x001ea20000100800 */
[----:B------:R-:W-:-:S03]  /*dcb0*/  IADD3 R4, P1, PT, R13, R18, RZ ;  /* 0x000000120d047210 */ /* 0x000fc60007f3e0ff */
[----:B------:R-:W2:Y:S04]  /*dcc0*/  LDL R13, [R1+0x4fc] ;  /* 0x0004fc00010d7983 */ /* 0x000ea80000100800 */
[----:B----4-:R-:W4:Y:S01]  /*dcd0*/  LDL R12, [R1+0x5a4] ;  /* 0x0005a400010c7983 */ /* 0x010f220000100800 */
[----:B------:R-:W-:-:S03]  /*dce0*/  PRMT R10, RZ, 0x7610, R10 ;  /* 0x00007610ff0a7816 */ /* 0x000fc6000000000a */
[----:B-1----:R-:W4:Y:S01]  /*dcf0*/  LDL R11, [R1+0x4f4] ;  /* 0x0004f400010b7983 */ /* 0x002f220000100800 */
[----:B-----5:R-:W-:-:S05]  /*dd00*/  IMAD.X R5, R2, 0x1, R20, P1 ;  /* 0x0000000102057824 */ /* 0x020fca00008e0614 */
[----:B------:R3:W5:Y:S01]  /*dd10*/  @!P0 LDG.E.U16 R10, desc[UR8][R4.64] ;  /* 0x00000008040a8981 */ /* 0x000762000c1e1500 */
[----:B------:R-:W-:Y:S02]  /*dd20*/  PRMT R9, RZ, 0x7610, R9 ;  /* 0x00007610ff097816 */ /* 0x000fe40000000009 */
[----:B------:R-:W-:Y:S02]  /*dd30*/  PRMT R8, RZ, 0x7610, R8 ;  /* 0x00007610ff087816 */ /* 0x000fe40000000008 */
[----:B---3--:R-:W-:-:S05]  /*dd40*/  IADD3 R4, P1, PT, R22, R18, RZ ;  /* 0x0000001216047210 */ /* 0x008fca0007f3e0ff */
[----:B------:R-:W-:-:S05]  /*dd50*/  IMAD.X R5, R3, 0x1, R20, P1 ;  /* 0x0000000103057824 */ /* 0x000fca00008e0614 */
[----:B------:R2:W3:Y:S02]  /*dd60*/  @!P0 LDG.E.U16 R9, desc[UR8][R4.64] ;  /* 0x0000000804098981 */ /* 0x0004e4000c1e1500 */
[----:B--2---:R-:W-:-:S05]  /*dd70*/  IADD3 R4, P1, PT, R14, R18, RZ ;  /* 0x000000120e047210 */ /* 0x004fca0007f3e0ff */
[----:B------:R-:W-:-:S05]  /*dd80*/  IMAD.X R5, R13, 0x1, R20, P1 ;  /* 0x000000010d057824 */ /* 0x000fca00008e0614 */
[----:B------:R4:W2:Y:S01]  /*dd90*/  @!P0 LDG.E.U16 R8, desc[UR8][R4.64] ;  /* 0x0000000804088981 */ /* 0x0008a2000c1e1500 */
[----:B------:R-:W-:Y:S02]  /*dda0*/  PRMT R7, RZ, 0x7610, R7 ;  /* 0x00007610ff077816 */ /* 0x000fe40000000007 */
[----:B----4-:R-:W-:-:S05]  /*ddb0*/  IADD3 R4, P1, PT, R12, R18, RZ ;  /* 0x000000120c047210 */ /* 0x010fca0007f3e0ff */
[----:B------:R-:W-:Y:S01]  /*ddc0*/  IMAD.X R5, R11, 0x1, R20, P1 ;  /* 0x000000010b057824 */ /* 0x000fe200008e0614 */
[----:B-----5:R0:W-:Y:S04]  /*ddd0*/  STL [R1+0x1b4c], R10 ;  /* 0x001b4c0a01007387 */ /* 0x0201e80000100800 */
[----:B------:R-:W4:Y:S04]  /*dde0*/  @!P0 LDG.E.U16 R7, desc[UR8][R4.64] ;  /* 0x0000000804078981 */ /* 0x000f28000c1e1500 */
[----:B------:R-:W5:Y:S04]  /*ddf0*/  LDL R2, [R1+0x59c] ;  /* 0x00059c0001027983 */ /* 0x000f680000100800 */
[----:B0-----:R-:W4:Y:S04]  /*de00*/  LDL R10, [R1+0x4ec] ;  /* 0x0004ec00010a7983 */ /* 0x001f280000100800 */
[----:B------:R-:W5:Y:S04]  /*de10*/  LDL R3, [R1+0x594] ;  /* 0x0005940001037983 */ /* 0x000f680000100800 */
[----:B---3--:R-:W-:Y:S04]  /*de20*/  STL [R1+0x1b50], R9 ;  /* 0x001b500901007387 */ /* 0x008fe80000100800 */
[----:B------:R-:W3:Y:S04]  /*de30*/  LDL.LU R26, [R1+0x120] ;  /* 0x00012000011a7983 */ /* 0x000ee80000300800 */
[----:B--2---:R0:W-:Y:S04]  /*de40*/  STL [R1+0x1b54], R8 ;  /* 0x001b540801007387 */ /* 0x0041e80000100800 */
[----:B0-----:R-:W2:Y:S04]  /*de50*/  LDL R8, [R1+0x4e4] ;  /* 0x0004e40001087983 */ /* 0x001ea80000100800 */
[----:B------:R0:W-:Y:S04]  /*de60*/  STS.U16 [R0+UR4+0xe800], R16 ;  /* 0x00e8001000007988 */ /* 0x0001e80008000404 */
[----:B0-----:R-:W3:Y:S04]  /*de70*/  LDL.LU R16, [R1+0x118] ;  /* 0x0001180001107983 */ /* 0x001ee80000300800 */
[----:B----4-:R0:W-:Y:S01]  /*de80*/  STL [R1+0x1b58], R7 ;  /* 0x001b580701007387 */ /* 0x0101e20000100800 */
[----:B-----5:R-:W-:-:S03]  /*de90*/  IADD3 R4, P1, PT, R2, R18, RZ ;  /* 0x0000001202047210 */ /* 0x020fc60007f3e0ff */
[----:B------:R-:W4:Y:S04]  /*dea0*/  LDL R2, [R1+0x4dc] ;  /* 0x0004dc0001027983 */ /* 0x000f280000100800 */
[----:B0-----:R-:W5:Y:S01]  /*deb0*/  LDL R7, [R1+0x58c] ;  /* 0x00058c0001077983 */ /* 0x001f620000100800 */
[----:B------:R-:W-:Y:S01]  /*dec0*/  PRMT R6, RZ, 0x7610, R6 ;  /* 0x00007610ff067816 */ /* 0x000fe20000000006 */
[----:B------:R-:W-:Y:S01]  /*ded0*/  IMAD.X R5, R10, 0x1, R20, P1 ;  /* 0x000000010a057824 */ /* 0x000fe200008e0614 */
[----:B------:R-:W-:-:S04]  /*dee0*/  IADD3 R14, P1, PT, R3, R18, RZ ;  /* 0x00000012030e7210 */ /* 0x000fc80007f3e0ff */
[----:B------:R0:W3:Y:S04]  /*def0*/  @!P0 LDG.E.U16 R6, desc[UR8][R4.64] ;  /* 0x0000000804068981 */ /* 0x0000e8000c1e1500 */
[----:B------:R2:W-:Y:S01]  /*df00*/  STS.U16 [R0+UR4+0xd800], R15 ;  /* 0x00d8000f00007988 */ /* 0x0005e20008000404 */
[----:B0-----:R-:W-:Y:S01]  /*df10*/  PRMT R5, RZ, 0x7610, R5 ;  /* 0x00007610ff057816 */ /* 0x001fe20000000005 */
[----:B--2---:R-:W-:-:S05]  /*df20*/  IMAD.X R15, R8, 0x1, R20, P1 ;  /* 0x00000001080f7824 */ /* 0x004fca00008e0614 */
[----:B------:R5:W2:Y:S01]  /*df30*/  @!P0 LDG.E.U16 R5, desc[UR8][R14.64] ;  /* 0x000000080e058981 */ /* 0x000aa2000c1e1500 */
[----:B------:R-:W-:Y:S02]  /*df40*/  PRMT R4, RZ, 0x7610, R4 ;  /* 0x00007610ff047816 */ /* 0x000fe40000000004 */
[----:B-----5:R-:W-:-:S05]  /*df50*/  IADD3 R14, P1, PT, R7, R18, RZ ;  /* 0x00000012070e7210 */ /* 0x020fca0007f3e0ff */
[----:B----4-:R-:W-:-:S05]  /*df60*/  IMAD.X R15, R2, 0x1, R20, P1 ;  /* 0x00000001020f7824 */ /* 0x010fca00008e0614 */
[----:B------:R-:W4:Y:S04]  /*df70*/  @!P0 LDG.E.U16 R4, desc[UR8][R14.64] ;  /* 0x000000080e048981 */ /* 0x000f28000c1e1500 */
[----:B------:R0:W-:Y:S04]  /*df80*/  STS.U16 [R0+UR4+0xf800], R17 ;  /* 0x00f8001100007988 */ /* 0x0001e80008000404 */
[----:B0-----:R-:W5:Y:S04]  /*df90*/  LDL.LU R17, [R1+0x11c] ;  /* 0x00011c0001117983 */ /* 0x001f680000300800 */
[----:B---3--:R-:W-:Y:S04]  /*dfa0*/  STL [R1+0x1b5c], R6 ;  /* 0x001b5c0601007387 */ /* 0x008fe80000100800 */
[----:B------:R-:W3:Y:S04]  /*dfb0*/  LDL R9, [R1+0x634] ;  /* 0x0006340001097983 */ /* 0x000ee80000100800 */
[----:B------:R0:W-:Y:S04]  /*dfc0*/  STS.U16 [R0+UR4+0xc800], R29 ;  /* 0x00c8001d00007988 */ /* 0x0001e80008000404 */
[----:B------:R-:W5:Y:S04]  /*dfd0*/  LDL R3, [R1+0x4d4] ;  /* 0x0004d40001037983 */ /* 0x000f680000100800 */
[----:B0-----:R-:W5:Y:S04]  /*dfe0*/  LDL.LU R29, [R1+0x114] ;  /* 0x00011400011d7983 */ /* 0x001f680000300800 */
[----:B------:R-:W5:Y:S04]  /*dff0*/  LDL R8, [R1+0x650] ;  /* 0x0006500001087983 */ /* 0x000f680000100800 */
[----:B------:R0:W-:Y:S04]  /*e000*/  STS.U16 [R0+UR4+0x7800], R24 ;  /* 0x0078001800007988 */ /* 0x0001e80008000404 */
[----:B0-----:R-:W5:Y:S04]  /*e010*/  LDL.LU R24, [R1+0x110] ;  /* 0x0001100001187983 */ /* 0x001f680000300800 */
[----:B--2---:R-:W-:Y:S04]  /*e020*/  STL [R1+0x1b60], R5 ;  /* 0x001b600501007387 */ /* 0x004fe80000100800 */
[----:B------:R-:W2:Y:S01]  /*e030*/  LDL R7, [R1+0x4cc] ;  /* 0x0004cc0001077983 */ /* 0x000ea20000100800 */
[----:B------:R-:W-:-:S03]  /*e040*/  LOP3.LUT R13, R19, 0x60, RZ, 0x3c, !PT ;  /* 0x00000060130d7812 */ /* 0x000fc600078e3cff */
[----:B------:R-:W2:Y:S04]  /*e050*/  LDL R6, [R1+0x660] ;  /* 0x0006600001067983 */ /* 0x000ea80000100800 */
[----:B------:R-:W2:Y:S04]  /*e060*/  LDL R2, [R1+0x4c4] ;  /* 0x0004c40001027983 */ /* 0x000ea80000100800 */
[----:B------:R0:W-:Y:S04]  /*e070*/  STS.U16 [R13+UR4+0xc00], R26 ;  /* 0x000c001a0d007988 */ /* 0x0001e80008000404 */
[----:B0-----:R-:W2:Y:S04]  /*e080*/  LDL.LU R26, [R1+0x10c] ;  /* 0x00010c00011a7983 */ /* 0x001ea80000300800 */
[----:B----4-:R0:W-:Y:S04]  /*e090*/  STL [R1+0x1b64], R4 ;  /* 0x001b640401007387 */ /* 0x0101e80000100800 */
[----:B------:R-:W4:Y:S04]  /*e0a0*/  LDL R5, [R1+0x670] ;  /* 0x0006700001057983 */ /* 0x000f280000100800 */
[----:B0-----:R-:W4:Y:S01]  /*e0b0*/  LDL R4, [R1+0x580] ;  /* 0x0005800001047983 */ /* 0x001f220000100800 */
[----:B------:R-:W-:-:S03]  /*e0c0*/  PRMT R0, RZ, 0x7610, R0 ;  /* 0x00007610ff007816 */ /* 0x000fc60000000000 */
[----:B------:R0:W-:Y:S01]  /*e0d0*/  STS.U16 [R13+UR4+0x1c00], R16 ;  /* 0x001c00100d007988 */ /* 0x0001e20008000404 */
[----:B---3--:R-:W-:-:S03]  /*e0e0*/  IADD3 R14, P1, PT, R9, R18, RZ ;  /* 0x00000012090e7210 */ /* 0x008fc60007f3e0ff */
[----:B-----5:R2:W-:Y:S02]  /*e0f0*/  STS.U16 [R13+UR4+0x2c00], R17 ;  /* 0x002c00110d007988 */ /* 0x0205e40008000404 */
[----:B------:R-:W-:Y:S01]  /*e100*/  IMAD.X R15, R3, 0x1, R20, P1 ;  /* 0x00000001030f7824 */ /* 0x000fe200008e0614 */
[----:B------:R-:W-:Y:S01]  /*e110*/  PRMT R19, RZ, 0x7610, R19 ;  /* 0x00007610ff137816 */ /* 0x000fe20000000013 */
[----:B------:R-:W3:Y:S04]  /*e120*/  LDL R3, [R1+0x680] ;  /* 0x0006800001037983 */ /* 0x000ee80000100800 */
[----:B------:R1:W5:Y:S01]  /*e130*/  @!P0 LDG.E.U16 R0, desc[UR8][R14.64] ;  /* 0x000000080e008981 */ /* 0x000362000c1e1500 */
[----:B0-----:R-:W-:Y:S02]  /*e140*/  IADD3 R16, P1, PT, R8, R18, RZ ;  /* 0x0000001208107210 */ /* 0x001fe40007f3e0ff */
[----:B-1----:R-:W-:-:S03]  /*e150*/  PRMT R14, RZ, 0x7610, R14 ;  /* 0x00007610ff0e7816 */ /* 0x002fc6000000000e */
[----:B--2---:R-:W-:-:S05]  /*e160*/  IMAD.X R17, R7, 0x1, R20, P1 ;  /* 0x0000000107117824 */ /* 0x004fca00008e0614 */
[----:B------:R0:W2:Y:S01]  /*e170*/  @!P0 LDG.E.U16 R14, desc[UR8][R16.64] ;  /* 0x00000008100e8981 */ /* 0x0000a2000c1e1500 */
[----:B------:R-:W-:Y:S02]  /*e180*/  PRMT R15, RZ, 0x7610, R15 ;  /* 0x00007610ff0f7816 */ /* 0x000fe4000000000f */
[----:B0-----:R-:W-:-:S05]  /*e190*/  IADD3 R16, P1, PT, R6, R18, RZ ;  /* 0x0000001206107210 */ /* 0x001fca0007f3e0ff */
[----:B------:R-:W-:-:S05]  /*e1a0*/  IMAD.X R17, R2, 0x1, R20, P1 ;  /* 0x0000000102117824 */ /* 0x000fca00008e0614 */
[----:B------:R4:W3:Y:S02]  /*e1b0*/  @!P0 LDG.E.U16 R15, desc[UR8][R16.64] ;  /* 0x00000008100f8981 */ /* 0x0008e4000c1e1500 */
[----:B----4-:R-:W-:-:S05]  /*e1c0*/  IADD3 R16, P1, PT, R5, R18, RZ ;  /* 0x0000001205107210 */ /* 0x010fca0007f3e0ff */
[----:B------:R-:W-:-:S05]  /*e1d0*/  IMAD.X R17, R4, 0x1, R20, P1 ;  /* 0x0000000104117824 */ /* 0x000fca00008e0614 */
[----:B------:R-:W4:Y:S04]  /*e1e0*/  @!P0 LDG.E.U16 R19, desc[UR8][R16.64] ;  /* 0x0000000810138981 */ /* 0x000f28000c1e1500 */
[----:B------:R0:W-:Y:S04]  /*e1f0*/  STS.U16 [R13+UR4+0x3c00], R29 ;  /* 0x003c001d0d007988 */ /* 0x0001e80008000404 */
[----:B-----5:R-:W-:Y:S04]  /*e200*/  STL [R1+0x1b68], R0 ;  /* 0x001b680001007387 */ /* 0x020fe80000100800 */
[----:B--2---:R1:W-:Y:S04]  /*e210*/  STL [R1+0x1b6c], R14 ;  /* 0x001b6c0e01007387 */ /* 0x0043e80000100800 */
[----:B0-----:R-:W2:Y:S04]  /*e220*/  LDL.LU R29, [R1+0x108] ;  /* 0x00010800011d7983 */ /* 0x001ea80000300800 */
[----:B------:R-:W5:Y:S04]  /*e230*/  LDL R2, [R1+0x630] ;  /* 0x0006300001027983 */ /* 0x000f680000100800 */
[----:B---3--:R-:W-:Y:S04]  /*e240*/  STL [R1+0x1b70], R15 ;  /* 0x001b700f01007387 */ /* 0x008fe80000100800 */
[----:B------:R-:W3:Y:S04]  /*e250*/  LDL.LU R10, [R1+0x104] ;  /* 0x00010400010a7983 */ /* 0x000ee80000300800 */
[----:B------:R-:W2:Y:S04]  /*e260*/  LDL.LU R11, [R1+0xfc] ;  /* 0x0000fc00010b7983 */ /* 0x000ea80000300800 */
[----:B----4-:R-:W-:Y:S04]  /*e270*/  STL [R1+0x1b74], R19 ;  /* 0x001b741301007387 */ /* 0x010fe80000100800 */
[----:B-1----:R-:W4:Y:S04]  /*e280*/  LDL R14, [R1+0x690] ;  /* 0x00069000010e7983 */ /* 0x002f280000100800 */
[----:B------:R-:W2:Y:S04]  /*e290*/  LDL R9, [R1+0x64c] ;  /* 0x00064c0001097983 */ /* 0x000ea80000100800 */
[----:B------:R-:W3:Y:S04]  /*e2a0*/  LDL R8, [R1+0x698] ;  /* 0x0006980001087983 */ /* 0x000ee80000100800 */
[----:B------:R-:W3:Y:S04]  /*e2b0*/  LDL R7, [R1+0x65c] ;  /* 0x00065c0001077983 */ /* 0x000ee80000100800 */
[----:B------:R-:W3:Y:S04]  /*e2c0*/  LDL R6, [R1+0x6ac] ;  /* 0x0006ac0001067983 */ /* 0x000ee80000100800 */
[----:B------:R-:W3:Y:S01]  /*e2d0*/  LDL R5, [R1+0x66c] ;  /* 0x00066c0001057983 */ /* 0x000ee20000100800 */
[----:B------:R-:W-:-:S03]  /*e2e0*/  IADD3 R16, P1, PT, R3, R18, RZ ;  /* 0x0000001203107210 */ /* 0x000fc60007f3e0ff */
[----:B------:R-:W3:Y:S01]  /*e2f0*/  LDL.LU R12, [R1+0xec] ;  /* 0x0000ec00010c7983 */ /* 0x000ee20000300800 */
[----:B------:R-:W-:-:S03]  /*e300*/  PRMT R21, RZ, 0x7610, R21 ;  /* 0x00007610ff157816 */ /* 0x000fc60000000015 */
[----:B------:R-:W3:Y:S04]  /*e310*/  LDL R4, [R1+0x6a4] ;  /* 0x0006a40001047983 */ /* 0x000ee80000100800 */
[----:B------:R-:W3:Y:S01]  /*e320*/  LDL R0, [R1+0x67c] ;  /* 0x00067c0001007983 */ /* 0x000ee20000100800 */
[----:B------:R-:W-:Y:S02]  /*e330*/  PRMT R23, RZ, 0x7610, R23 ;  /* 0x00007610ff177816 */ /* 0x000fe40000000017 */
[----:B------:R-:W-:Y:S02]  /*e340*/  PRMT R25, RZ, 0x7610, R25 ;  /* 0x00007610ff197816 */ /* 0x000fe40000000019 */
[----:B------:R-:W-:Y:S02]  /*e350*/  PRMT R27, RZ, 0x7610, R27 ;  /* 0x00007610ff1b7816 */ /* 0x000fe4000000001b */
[----:B------:R-:W-:Y:S01]  /*e360*/  PRMT R28, RZ, 0x7610, R28 ;  /* 0x00007610ff1c7816 */ /* 0x000fe2000000001c */
[----:B------:R0:W-:Y:S04]  /*e370*/  STS.U16 [R13+UR4+0x4c00], R24 ;  /* 0x004c00180d007988 */ /* 0x0001e80008000404 */
[----:B------:R-:W3:Y:S04]  /*e380*/  LDL.LU R22, [R1+0xe8] ;  /* 0x0000e80001167983 */ /* 0x000ee80000300800 */
[----:B------:R1:W-:Y:S04]  /*e390*/  STS.U16 [R13+UR4+0x5c00], R26 ;  /* 0x005c001a0d007988 */ /* 0x0003e80008000404 */
[----:B0-----:R-:W3:Y:S01]  /*e3a0*/  LDL.LU R24, [R1+0xe0] ;  /* 0x0000e00001187983 */ /* 0x001ee20000300800 */
[----:B-----5:R-:W-:-:S05]  /*e3b0*/  IMAD.X R17, R2, 0x1, R20, P1 ;  /* 0x0000000102117824 */ /* 0x020fca00008e0614 */
[----:B------:R4:W5:Y:S02]  /*e3c0*/  @!P0 LDG.E.U16 R21, desc[UR8][R16.64] ;  /* 0x0000000810158981 */ /* 0x000964000c1e1500 */
[----:B----4-:R-:W-:-:S05]  /*e3d0*/  IADD3 R16, P1, PT, R14, R18, RZ ;  /* 0x000000120e107210 */ /* 0x010fca0007f3e0ff */
[----:B--2---:R-:W-:-:S05]  /*e3e0*/  IMAD.X R17, R9, 0x1, R20, P1 ;  /* 0x0000000109117824 */ /* 0x004fca00008e0614 */
[----:B------:R3:W2:Y:S02]  /*e3f0*/  @!P0 LDG.E.U16 R23, desc[UR8][R16.64] ;  /* 0x0000000810178981 */ /* 0x0006a4000c1e1500 */
[----:B---3--:R-:W-:-:S05]  /*e400*/  IADD3 R16, P1, PT, R8, R18, RZ ;  /* 0x0000001208107210 */ /* 0x008fca0007f3e0ff */
[----:B------:R-:W-:-:S05]  /*e410*/  IMAD.X R17, R7, 0x1, R20, P1 ;  /* 0x0000000107117824 */ /* 0x000fca00008e0614 */
[----:B------:R0:W3:Y:S02]  /*e420*/  @!P0 LDG.E.U16 R25, desc[UR8][R16.64] ;  /* 0x0000000810198981 */ /* 0x0000e4000c1e1500 */
[----:B0-----:R-:W-:-:S05]  /*e430*/  IADD3 R16, P1, PT, R6, R18, RZ ;  /* 0x0000001206107210 */ /* 0x001fca0007f3e0ff */
[----:B------:R-:W-:-:S05]  /*e440*/  IMAD.X R17, R5, 0x1, R20, P1 ;  /* 0x0000000105117824 */ /* 0x000fca00008e0614 */
[----:B------:R0:W4:Y:S02]  /*e450*/  @!P0 LDG.E.U16 R27, desc[UR8][R16.64] ;  /* 0x00000008101b8981 */ /* 0x000124000c1e1500 */
[----:B0-----:R-:W-:-:S05]  /*e460*/  IADD3 R16, P1, PT, R4, R18, RZ ;  /* 0x0000001204107210 */ /* 0x001fca0007f3e0ff */
[----:B------:R-:W-:-:S05]  /*e470*/  IMAD.X R17, R0, 0x1, R20, P1 ;  /* 0x0000000100117824 */ /* 0x000fca00008e0614 */
[----:B------:R-:W4:Y:S04]  /*e480*/  @!P0 LDG.E.U16 R28, desc[UR8][R16.64] ;  /* 0x00000008101c8981 */ /* 0x000f28000c1e1500 */
[----:B-----5:R-:W-:Y:S04]  /*e490*/  STL [R1+0x1b78], R21 ;  /* 0x001b781501007387 */ /* 0x020fe80000100800 */
[----:B-1----:R-:W5:Y:S04]  /*e4a0*/  LDL.LU R26, [R1+0xd4] ;  /* 0x0000d400011a7983 */ /* 0x002f680000300800 */
[----:B------:R-:W5:Y:S04]  /*e4b0*/  LDL.LU R2, [R1+0xbc] ;  /* 0x0000bc0001027983 */ /* 0x000f680000300800 */
[----:B------:R-:W5:Y:S04]  /*e4c0*/  LDL.LU R3, [R1+0xb0] ;  /* 0x0000b00001037983 */ /* 0x000f680000300800 */
[----:B------:R0:W-:Y:S04]  /*e4d0*/  STS.U16 [R13+UR4+0x6c00], R29 ;  /* 0x006c001d0d007988 */ /* 0x0001e80008000404 */
[----:B0-----:R-:W5:Y:S04]  /*e4e0*/  LDL.LU R29, [R1+0x100] ;  /* 0x00010000011d7983 */ /* 0x001f680000300800 */
[----:B------:R0:W-:Y:S04]  /*e4f0*/  STS.U16 [R13+UR4+0x9c00], R12 ;  /* 0x009c000c0d007988 */ /* 0x0001e80008000404 */
[----:B--2---:R-:W-:Y:S04]  /*e500*/  STL [R1+0x1b7c], R23 ;  /* 0x001b7c1701007387 */ /* 0x004fe80000100800 */
[----:B---3--:R-:W-:Y:S04]  /*e510*/  STL [R1+0x1b80], R25 ;  /* 0x001b801901007387 */ /* 0x008fe80000100800 */
[----:B----4-:R-:W-:Y:S04]  /*e520*/  STL [R1+0x1b84], R27 ;  /* 0x001b841b01007387 */ /* 0x010fe80000100800 */
[----:B------:R-:W-:Y:S04]  /*e530*/  STL [R1+0x1b88], R28 ;  /* 0x001b881c01007387 */ /* 0x000fe80000100800 */
[----:B0-----:R-:W2:Y:S04]  /*e540*/  LDL.LU R12, [R1+0xb8] ;  /* 0x0000b800010c7983 */ /* 0x001ea80000300800 */
[----:B-----5:R0:W-:Y:S04]  /*e550*/  STS.U16 [R13+UR4+0xec00], R3 ;  /* 0x00ec00030d007988 */ /* 0x0201e80008000404 */
[----:B0-----:R-:W3:Y:S01]  /*e560*/  LDL.LU R3, [R1+0xb4] ;  /* 0x0000b40001037983 */ /* 0x001ee20000300800 */
[----:B------:R-:W0:Y:S03]  /*e570*/  S2R R17, SR_TID.X ;  /* 0x0000000000117919 */ /* 0x000e260000002100 */
[----:B------:R1:W-:Y:S01]  /*e580*/  STS.U16 [R13+UR4+0x8c00], R11 ;  /* 0x008c000b0d007988 */ /* 0x0003e20008000404 */
[----:B------:R-:W4:Y:S01]  /*e590*/  S2R R0, SR_TID.X ;  /* 0x0000000000007919 */ /* 0x000f220000002100 */
[----:B------:R-:W5:Y:S02]  /*e5a0*/  S2UR UR7, SR_CgaCtaId ;  /* 0x00000000000779c3 */ /* 0x000f640000008800 */
[----:B------:R-:W-:Y:S01]  /*e5b0*/  STS.U16 [R13+UR4+0x7c00], R10 ;  /* 0x007c000a0d007988 */ /* 0x000fe20008000404 */
[----:B-1----:R-:W1:Y:S03]  /*e5c0*/  S2R R11, SR_TID.X ;  /* 0x00000000000b7919 */ /* 0x002e660000002100 */
[----:B------:R-:W-:Y:S04]  /*e5d0*/  STS.U16 [R13+UR4+0xac00], R22 ;  /* 0x00ac00160d007988 */ /* 0x000fe80008000404 */
[----:B------:R-:W-:Y:S04]  /*e5e0*/  STS.U16 [R13+UR4+0xbc00], R24 ;  /* 0x00bc00180d007988 */ /* 0x000fe80008000404 */
[----:B------:R-:W-:Y:S01]  /*e5f0*/  STS.U16 [R13+UR4+0xcc00], R26 ;  /* 0x00cc001a0d007988 */ /* 0x000fe20008000404 */
[----:B0-----:R-:W-:-:S03]  /*e600*/  LOP3.LUT R16, R17, 0x1ff, RZ, 0xc0, !PT ;  /* 0x000001ff11107812 */ /* 0x001fc600078ec0ff */
[----:B------:R-:W-:Y:S04]  /*e610*/  STS.U16 [R13+UR4+0xdc00], R2 ;  /* 0x00dc00020d007988 */ /* 0x000fe80008000404 */
[----:B------:R0:W-:Y:S01]  /*e620*/  STS.U16 [R13+UR4+0xfc00], R29 ;  /* 0x00fc001d0d007988 */ /* 0x0001e20008000404 */
[----:B------:R-:W-:Y:S01]  /*e630*/  IMAD.SHL.U32 R16, R16, 0x2, RZ ;  /* 0x0000000210107824 */ /* 0x000fe200078e00ff */
[----:B------:R-:W-:Y:S02]  /*e640*/  UMOV UR6, 0x400 ;  /* 0x0000040000067882 */ /* 0x000fe40000000000 */
[----:B------:R-:W2:Y:S01]  /*e650*/  LDL.LU R18, [R1+0xac] ;  /* 0x0000ac0001127983 */ /* 0x000ea20000300800 */
[----:B0-----:R-:W-:Y:S01]  /*e660*/  LOP3.LUT R13, R17, 0x180, RZ, 0xc0, !PT ;  /* 0x00000180110d7812 */ /* 0x001fe200078ec0ff */
[C---:B-1----:R-:W-:Y:S01]  /*e670*/  IMAD.SHL.U32 R2, R11.reuse, 0x40, RZ ;  /* 0x000000400b027824 */ /* 0x042fe200078e00ff */
[C---:B------:R-:W-:Y:S01]  /*e680*/  LOP3.LUT R29, R11.reuse, 0x7, RZ, 0xc0, !PT ;  /* 0x000000070b1d7812 */ /* 0x040fe200078ec0ff */
[----:B-----5:R-:W-:Y:S01]  /*e690*/  ULEA UR6, UR7, UR6, 0x18 ;  /* 0x0000000607067291 */ /* 0x020fe2000f8ec0ff */
[----:B------:R-:W-:Y:S01]  /*e6a0*/  SHF.R.U32.HI R13, RZ, 0x3, R13 ;  /* 0x00000003ff0d7819 */ /* 0x000fe2000001160d */
[----:B------:R-:W-:Y:S01]  /*e6b0*/  IMAD.SHL.U32 R17, R11, 0x2, RZ ;  /* 0x000000020b117824 */ /* 0x000fe200078e00ff */
[----:B------:R-:W-:Y:S01]  /*e6c0*/  LOP3.LUT R4, R2, 0x1800, RZ, 0xc0, !PT ;  /* 0x0000180002047812 */ /* 0x000fe200078ec0ff */
[----:B------:R-:W5:Y:S01]  /*e6d0*/  LDL.LU R20, [R1+0xa8] ;  /* 0x0000a80001147983 */ /* 0x000f620000300800 */
[----:B------:R-:W-:Y:S01]  /*e6e0*/  LOP3.LUT R13, R16, R13, RZ, 0x3c, !PT ;  /* 0x0000000d100d7212 */ /* 0x000fe200078e3cff */
[----:B------:R-:W-:Y:S01]  /*e6f0*/  IMAD.SHL.U32 R16, R29, 0x10, RZ ;  /* 0x000000101d107824 */ /* 0x000fe200078e00ff */
[----:B------:R-:W-:Y:S01]  /*e700*/  LOP3.LUT R5, R17, 0x10, RZ, 0xc0, !PT ;  /* 0x0000001011057812 */ /* 0x000fe200078ec0ff */
[----:B------:R-:W5:Y:S01]  /*e710*/  LDL.LU R22, [R1+0xa4] ;  /* 0x0000a40001167983 */ /* 0x000f620000300800 */
[----:B----4-:R-:W-:-:S02]  /*e720*/  LOP3.LUT R2, R0, 0x180, RZ, 0xc0, !PT ;  /* 0x0000018000027812 */ /* 0x010fc400078ec0ff */
[----:B------:R-:W-:Y:S01]  /*e730*/  LOP3.LUT R16, R16, 0x30, R17, 0x78, !PT ;  /* 0x0000003010107812 */ /* 0x000fe200078e7811 */
[C---:B------:R-:W-:Y:S01]  /*e740*/  IMAD R17, R29.reuse, 0x100, R4 ;  /* 0x000001001d117824 */ /* 0x040fe200078e0204 */
[----:B------:R-:W4:Y:S01]  /*e750*/  LDL.LU R24, [R1+0xa0] ;  /* 0x0000a00001187983 */ /* 0x000f220000300800 */
[----:B------:R-:W-:Y:S01]  /*e760*/  IMAD R4, R29, 0x210, RZ ;  /* 0x000002101d047824 */ /* 0x000fe200078e02ff */
[----:B------:R-:W-:Y:S01]  /*e770*/  LEA.HI R29, R2, R5, RZ, 0x1e ;  /* 0x00000005021d7211 */ /* 0x000fe200078ff0ff */
[----:B------:R-:W-:Y:S01]  /*e780*/  IMAD.IADD R5, R17, 0x1, R16 ;  /* 0x0000000111057824 */ /* 0x000fe200078e0210 */
[----:B------:R-:W-:Y:S01]  /*e790*/  LOP3.LUT R17, R0, 0x1ff, RZ, 0xc0, !PT ;  /* 0x000001ff00117812 */ /* 0x000fe200078ec0ff */
[----:B------:R-:W4:Y:S01]  /*e7a0*/  LDL.LU R26, [R1+0x98] ;  /* 0x00009800011a7983 */ /* 0x000f220000300800 */
[----:B------:R-:W-:Y:S01]  /*e7b0*/  LOP3.LUT R16, R4, R29, RZ, 0x3c, !PT ;  /* 0x0000001d04107212 */ /* 0x000fe200078e3cff */
[----:B------:R-:W-:Y:S02]  /*e7c0*/  IMAD.SHL.U32 R29, R11, 0x100, RZ ;  /* 0x000001000b1d7824 */ /* 0x000fe400078e00ff */
[----:B------:R-:W-:Y:S01]  /*e7d0*/  IMAD.SHL.U32 R0, R17, 0x2, RZ ;  /* 0x0000000211007824 */ /* 0x000fe200078e00ff */
[----:B------:R-:W-:-:S02]  /*e7e0*/  SHF.R.U32.HI R17, RZ, 0x3, R2 ;  /* 0x00000003ff117819 */ /* 0x000fc40000011602 */
[----:B------:R-:W-:Y:S02]  /*e7f0*/  LOP3.LUT R29, R29, 0x1000, RZ, 0xc0, !PT ;  /* 0x000010001d1d7812 */ /* 0x000fe400078ec0ff */
[----:B------:R-:W-:Y:S02]  /*e800*/  LOP3.LUT R17, R0, R17, RZ, 0x3c, !PT ;  /* 0x0000001100117212 */ /* 0x000fe400078e3cff */
[----:B------:R-:W-:Y:S01]  /*e810*/  IADD3 R29, PT, PT, R16, UR6, R29 ;  /* 0x00000006101d7c10 */ /* 0x000fe2000fffe01d */
[----:B------:R-:W-:Y:S04]  /*e820*/  STL [R1+0x3d8], R5 ;  /* 0x0003d80501007387 */ /* 0x000fe80000100800 */
[----:B------:R-:W4:Y:S04]  /*e830*/  LDL.LU R2, [R1+0x94] ;  /* 0x0000940001027983 */ /* 0x000f280000300800 */
[----:B------:R-:W-:Y:S04]  /*e840*/  STL [R1+0x1b8c], R17 ;  /* 0x001b8c1101007387 */ /* 0x000fe80000100800 */
[----:B------:R-:W-:Y:S04]  /*e850*/  STL [R1+0x1b90], R29 ;  /* 0x001b901d01007387 */ /* 0x000fe80000100800 */
[----:B---3--:R0:W-:Y:S04]  /*e860*/  STS.U16 [R13+UR4+0x10800], R3 ;  /* 0x010800030d007988 */ /* 0x0081e80008000404 */
[----:B0-----:R-:W3:Y:S04]  /*e870*/  LDL.LU R3, [R1+0x8c] ;  /* 0x00008c0001037983 */ /* 0x001ee80000300800 */
[----:B------:R-:W3:Y:S04]  /*e880*/  LDL.LU R29, [R1+0x80] ;  /* 0x00008000011d7983 */ /* 0x000ee80000300800 */
[----:B--2---:R-:W-:Y:S04]  /*e890*/  STS.U16 [R13+UR4+0x10000], R12 ;  /* 0x0100000c0d007988 */ /* 0x004fe80008000404 */
[----:B---3--:R0:W-:Y:S04]  /*e8a0*/  STL [R1+0x1b94], R29 ;  /* 0x001b941d01007387 */ /* 0x0081e80000100800 */
[----:B0-----:R-:W2:Y:S04]  /*e8b0*/  LDL.LU R29, [R1+0x88] ;  /* 0x00008800011d7983 */ /* 0x001ea80000300800 */
        /* <DEDUP_REMOVED lines=18> */
[----:B------:R0:W-:Y:S04]  /*e9e0*/  STS.U16 [R13+UR4+0x11000], R18 ;  /* 0x011000120d007988 */ /* 0x0001e80008000404 */
[----:B------:R-:W3:Y:S04]  /*e9f0*/  LDL.LU R12, [R1+0x34] ;  /* 0x00003400010c7983 */ /* 0x000ee80000300800 */
[----:B-----5:R1:W-:Y:S04]  /*ea00*/  STS.U16 [R13+UR4+0x11800], R20 ;  /* 0x011800140d007988 */ /* 0x0203e80008000404 */
[----:B0-----:R-:W5:Y:S04]  /*ea10*/  LDL.LU R18, [R1+0x24] ;  /* 0x0000240001127983 */ /* 0x001f680000300800 */
[----:B------:R0:W-:Y:S04]  /*ea20*/  STS.U16 [R13+UR4+0x12000], R22 ;  /* 0x012000160d007988 */ /* 0x0001e80008000404 */
[----:B-1----:R-:W5:Y:S04]  /*ea30*/  LDL.LU R20, [R1+0x20] ;  /* 0x0000200001147983 */ /* 0x002f680000300800 */
[----:B----4-:R1:W-:Y:S04]  /*ea40*/  STS.U16 [R13+UR4+0x12800], R24 ;  /* 0x012800180d007988 */ /* 0x0103e80008000404 */
[----:B0-----:R-:W4:Y:S04]  /*ea50*/  LDL.LU R22, [R1+0xc0] ;  /* 0x0000c00001167983 */ /* 0x001f280000300800 */
[----:B------:R0:W-:Y:S04]  /*ea60*/  STS.U16 [R13+UR4+0x13000], R26 ;  /* 0x0130001a0d007988 */ /* 0x0001e80008000404 */
[----:B-1----:R-:W4:Y:S04]  /*ea70*/  LDL.LU R24, [R1+0x1c] ;  /* 0x00001c0001187983 */ /* 0x002f280000300800 */
[----:B------:R1:W-:Y:S04]  /*ea80*/  STS.U16 [R13+UR4+0x13800], R2 ;  /* 0x013800020d007988 */ /* 0x0003e80008000404 */
[----:B0-----:R-:W4:Y:S04]  /*ea90*/  LDL.LU R26, [R1+0x18] ;  /* 0x00001800011a7983 */ /* 0x001f280000300800 */
[----:B------:R0:W-:Y:S04]  /*eaa0*/  STS.U16 [R13+UR4+0x14000], R3 ;  /* 0x014000030d007988 */ /* 0x0001e80008000404 */
[----:B-1----:R-:W4:Y:S04]  /*eab0*/  LDL.LU R2, [R1+0x14] ;  /* 0x0000140001027983 */ /* 0x002f280000300800 */
[----:B0-----:R-:W4:Y:S04]  /*eac0*/  LDL.LU R3, [R1+0x10] ;  /* 0x0000100001037983 */ /* 0x001f280000300800 */
[----:B------:R-:W4:Y:S04]  /*ead0*/  LDL.LU R16, [R1+0x8] ;  /* 0x0000080001107983 */ /* 0x000f280000300800 */
[----:B--2---:R0:W-:Y:S04]  /*eae0*/  STS.U16 [R13+UR4+0x14800], R29 ;  /* 0x0148001d0d007988 */ /* 0x0041e80008000404 */
[----:B0-----:R-:W2:Y:S04]  /*eaf0*/  LDL.LU R29, [R1+0x1b94] ;  /* 0x001b9400011d7983 */ /* 0x001ea80000300800 */
[----:B---3--:R-:W-:Y:S04]  /*eb00*/  STS.U16 [R13+UR4+0x15800], R17 ;  /* 0x015800110d007988 */ /* 0x008fe80008000404 */
[----:B------:R-:W-:Y:S04]  /*eb10*/  STS.U16 [R13+UR4+0x16000], R28 ;  /* 0x0160001c0d007988 */ /* 0x000fe80008000404 */
        /* <DEDUP_REMOVED lines=8> */
[----:B--2---:R0:W-:Y:S04]  /*eba0*/  STS.U16 [R13+UR4+0x15000], R29 ;  /* 0x0150001d0d007988 */ /* 0x0041e80008000404 */
[----:B0-----:R-:W2:Y:S04]  /*ebb0*/  LDL.LU R29, [R1+0x1b90] ;  /* 0x001b9000011d7983 */ /* 0x001ea80000300800 */
[----:B------:R-:W3:Y:S04]  /*ebc0*/  LDL.LU R17, [R1+0x1b8c] ;  /* 0x001b8c0001117983 */ /* 0x000ee80000300800 */
[----:B------:R-:W2:Y:S04]  /*ebd0*/  LDL.LU R28, [R1+0x1b88] ;  /* 0x001b8800011c7983 */ /* 0x000ea80000300800 */
        /* <DEDUP_REMOVED lines=8> */
[----:B------:R0:W-:Y:S04]  /*ec60*/  STS.U16 [R13+UR4+0x1a800], R4 ;  /* 0x01a800040d007988 */ /* 0x0001e80008000404 */
[----:B------:R1:W-:Y:S04]  /*ec70*/  STS.U16 [R13+UR4+0x1b000], R5 ;  /* 0x01b000050d007988 */ /* 0x0003e80008000404 */
[----:B------:R4:W-:Y:S04]  /*ec80*/  STS.U16 [R13+UR4+0x1b800], R6 ;  /* 0x01b800060d007988 */ /* 0x0009e80008000404 */
[----:B0-----:R-:W2:Y:S04]  /*ec90*/  LDL.LU R4, [R1+0x1b64] ;  /* 0x001b640001047983 */ /* 0x001ea80000300800 */
[----:B-1----:R-:W2:Y:S04]  /*eca0*/  LDL.LU R5, [R1+0x1b60] ;  /* 0x001b600001057983 */ /* 0x002ea80000300800 */
[----:B----4-:R-:W4:Y:S04]  /*ecb0*/  LDL.LU R6, [R1+0x1b5c] ;  /* 0x001b5c0001067983 */ /* 0x010f280000300800 */
[----:B------:R0:W-:Y:S04]  /*ecc0*/  STS.U16 [R13+UR4+0x1c000], R7 ;  /* 0x01c000070d007988 */ /* 0x0001e80008000404 */
[----:B------:R1:W-:Y:S04]  /*ecd0*/  STS.U16 [R13+UR4+0x1c800], R8 ;  /* 0x01c800080d007988 */ /* 0x0003e80008000404 */
[----:B------:R5:W-:Y:S04]  /*ece0*/  STS.U16 [R13+UR4+0x1d000], R9 ;  /* 0x01d000090d007988 */ /* 0x000be80008000404 */
[----:B0-----:R-:W4:Y:S04]  /*ecf0*/  LDL.LU R7, [R1+0x1b58] ;  /* 0x001b580001077983 */ /* 0x001f280000300800 */
[----:B-1----:R-:W4:Y:S04]  /*ed00*/  LDL.LU R8, [R1+0x1b54] ;  /* 0x001b540001087983 */ /* 0x002f280000300800 */
[----:B-----5:R-:W5:Y:S04]  /*ed10*/  LDL.LU R9, [R1+0x1b50] ;  /* 0x001b500001097983 */ /* 0x020f680000300800 */
[----:B------:R0:W-:Y:S04]  /*ed20*/  STS.U16 [R13+UR4+0x1d800], R10 ;  /* 0x01d8000a0d007988 */ /* 0x0001e80008000404 */
[----:B------:R1:W-:Y:S04]  /*ed30*/  STS.U16 [R13+UR4+0x1e000], R11 ;  /* 0x01e0000b0d007988 */ /* 0x0003e80008000404 */
[----:B------:R1:W-:Y:S04]  /*ed40*/  STS.U16 [R13+UR4+0x1e800], R12 ;  /* 0x01e8000c0d007988 */ /* 0x0003e80008000404 */
[----:B0-----:R-:W5:Y:S04]  /*ed50*/  LDL.LU R10, [R1+0x1b4c] ;  /* 0x001b4c00010a7983 */ /* 0x001f680000300800 */
[----:B-1----:R-:W5:Y:S04]  /*ed60*/  LDL.LU R11, [R1+0x1b48] ;  /* 0x001b4800010b7983 */ /* 0x002f680000300800 */
[----:B------:R-:W5:Y:S04]  /*ed70*/  LDL.LU R12, [R1+0x1b44] ;  /* 0x001b4400010c7983 */ /* 0x000f680000300800 */
[----:B------:R0:W-:Y:S04]  /*ed80*/  STS.U16 [R13+UR4+0x1f000], R18 ;  /* 0x01f000120d007988 */ /* 0x0001e80008000404 */
[----:B------:R1:W-:Y:S04]  /*ed90*/  STS.U16 [R13+UR4+0x1f800], R20 ;  /* 0x01f800140d007988 */ /* 0x0003e80008000404 */
[----:B0-----:R-:W5:Y:S04]  /*eda0*/  LDL.LU R18, [R1+0x1b40] ;  /* 0x001b400001127983 */ /* 0x001f680000300800 */
[----:B-1----:R-:W5:Y:S04]  /*edb0*/  LDL.LU R20, [R1+0x1b3c] ;  /* 0x001b3c0001147983 */ /* 0x002f680000300800 */
[----:B------:R-:W5:Y:S01]  /*edc0*/  LDL.LU R13, [R1+0xc] ;  /* 0x00000c00010d7983 */ /* 0x000f620000300800 */
[----:B---3--:R-:W-:-:S05]  /*edd0*/  LOP3.LUT R17, R17, 0x40, RZ, 0x3c, !PT ;  /* 0x0000004011117812 */ /* 0x008fca00078e3cff */
[----:B------:R0:W-:Y:S04]  /*ede0*/  STS.U16 [R17+UR6+0x1fc00], R22 ;  /* 0x01fc001611007988 */ /* 0x0001e80008000406 */
[----:B------:R1:W-:Y:S04]  /*edf0*/  STS.U16 [R17+UR6+0x10400], R24 ;  /* 0x0104001811007988 */ /* 0x0003e80008000406 */
[----:B------:R3:W-:Y:S04]  /*ee00*/  STS.U16 [R17+UR6+0x10c00], R26 ;  /* 0x010c001a11007988 */ /* 0x0007e80008000406 */
[----:B0-----:R-:W5:Y:S04]  /*ee10*/  LDL.LU R22, [R1+0x1b38] ;  /* 0x001b380001167983 */ /* 0x001f680000300800 */
[----:B-1----:R-:W5:Y:S04]  /*ee20*/  LDL.LU R24, [R1+0x1b34] ;  /* 0x001b340001187983 */ /* 0x002f680000300800 */
[----:B---3--:R-:W3:Y:S04]  /*ee30*/  LDL.LU R26, [R1+0x1b30] ;  /* 0x001b3000011a7983 */ /* 0x008ee80000300800 */
[----:B------:R0:W-:Y:S04]  /*ee40*/  STS.U16 [R17+UR6+0x11400], R2 ;  /* 0x0114000211007988 */ /* 0x0001e80008000406 */
[----:B------:R1:W-:Y:S04]  /*ee50*/  STS.U16 [R17+UR6+0x11c00], R3 ;  /* 0x011c000311007988 */ /* 0x0003e80008000406 */
[----:B0-----:R-:W3:Y:S04]  /*ee60*/  LDL.LU R2, [R1+0x1b2c] ;  /* 0x001b2c0001027983 */ /* 0x001ee80000300800 */
[----:B-1----:R-:W3:Y:S04]  /*ee70*/  LDL.LU R3, [R1+0x1b28] ;  /* 0x001b280001037983 */ /* 0x002ee80000300800 */
[----:B--2---:R0:W-:Y:S04]  /*ee80*/  STS.U16 [R17+UR6+0x1b400], R0 ;  /* 0x01b4000011007988 */ /* 0x0041e80008000406 */
[----:B0-----:R-:W2:Y:S04]  /*ee90*/  LDL R0, [R1+0x3d8] ;  /* 0x0003d80001007983 */ /* 0x001ea80000100800 */
[----:B------:R-:W-:Y:S04]  /*eea0*/  STS.U16 [R17+UR6+0x12c00], R16 ;  /* 0x012c001011007988 */ /* 0x000fe80008000406 */
[----:B----4-:R-:W-:Y:S04]  /*eeb0*/  STS.U16 [R17+UR6+0x19c00], R6 ;  /* 0x019c000611007988 */ /* 0x010fe80008000406 */
[----:B------:R-:W-:Y:S04]  /*eec0*/  STS.U16 [R17+UR6+0x1a400], R5 ;  /* 0x01a4000511007988 */ /* 0x000fe80008000406 */
[----:B------:R-:W-:Y:S04]  /*eed0*/  STS.U16 [R17+UR6+0x1ac00], R4 ;  /* 0x01ac000411007988 */ /* 0x000fe80008000406 */
[----:B------:R-:W-:Y:S04]  /*eee0*/  STS.U16 [R17+UR6+0x19400], R7 ;  /* 0x0194000711007988 */ /* 0x000fe80008000406 */
[----:B------:R-:W-:Y:S04]  /*eef0*/  STS.U16 [R17+UR6+0x18c00], R8 ;  /* 0x018c000811007988 */ /* 0x000fe80008000406 */
[----:B-----5:R-:W-:Y:S04]  /*ef00*/  STS.U16 [R17+UR6+0x18400], R9 ;  /* 0x0184000911007988 */ /* 0x020fe80008000406 */
        /* <DEDUP_REMOVED lines=16> */
[----:B---3--:R-:W-:Y:S04]  /*f010*/  STS.U16 [R17+UR6+0x14400], R26 ;  /* 0x0144001a11007988 */ /* 0x008fe80008000406 */
[----:B------:R-:W-:Y:S04]  /*f020*/  STS.U16 [R17+UR6+0x13c00], R2 ;  /* 0x013c000211007988 */ /* 0x000fe80008000406 */
[----:B------:R-:W-:Y:S01]  /*f030*/  STS.U16 [R17+UR6+0x13400], R3 ;  /* 0x0134000311007988 */ /* 0x000fe20008000406 */
[----:B------:R-:W-:Y:S06]  /*f040*/  BAR.SYNC.DEFER_BLOCKING 0x0 ;  /* 0x0000000000007b1d */ /* 0x000fec0000010000 */
[----:B--2---:R-:W0:Y:S04]  /*f050*/  LDSM.16.M88.4 R16, [R0+UR6+0x10000] ;  /* 0x010000060010783b */ /* 0x004e280008000200 */
[----:B------:R-:W1:Y:S04]  /*f060*/  LDSM.16.M88.4 R8, [R0+UR6+0x12000] ;  /* 0x012000060008783b */ /* 0x000e680008000200 */
[----:B------:R-:W-:Y:S04]  /*f070*/  LDSM.16.M88.4 R20, [R0+UR6+0x18000] ;  /* 0x018000060014783b */ /* 0x000fe80008000200 */
[----:B------:R-:W-:Y:S04]  /*f080*/  LDSM.16.M88.4 R24, [R0+UR6+0x16000] ;  /* 0x016000060018783b */ /* 0x000fe80008000200 */
[----:B------:R-:W-:Y:S04]  /*f090*/  LDSM.16.MT88.4 R12, [R29] ;  /* 0x000000001d0c783b */ /* 0x000fe80000004200 */
[----:B0-----:R-:W-:Y:S04]  /*f0a0*/  STL.64 [R1+0x60], R16 ;  /* 0x0000601001007387 */ /* 0x001fe80000100a00 */
[----:B------:R-:W-:Y:S01]  /*f0b0*/  STL.64 [R1+0x68], R18 ;  /* 0x0000681201007387 */ /* 0x000fe20000100a00 */
[----:B-1----:R-:W-:-:S02]  /*f0c0*/  IMAD.MOV.U32 R5, RZ, RZ, R8 ;  /* 0x000000ffff057224 */ /* 0x002fc400078e0008 */
[----:B------:R-:W-:Y:S01]  /*f0d0*/  IMAD.MOV.U32 R4, RZ, RZ, R9 ;  /* 0x000000ffff047224 */ /* 0x000fe200078e0009 */
[----:B------:R-:W-:Y:S04]  /*f0e0*/  STL.64 [R1+0x50], R8 ;  /* 0x0000500801007387 */ /* 0x000fe80000100a00 */
[----:B------:R-:W-:Y:S04]  /*f0f0*/  STL.64 [R1+0x58], R10 ;  /* 0x0000580a01007387 */ /* 0x000fe80000100a00 */
[----:B------:R-:W0:Y:S04]  /*f100*/  LDSM.16.M88.4 R8, [R0+UR6+0x14000] ;  /* 0x014000060008783b */ /* 0x000e280008000200 */
[----:B------:R-:W1:Y:S04]  /*f110*/  LDSM.16.M88.4 R16, [R0+UR6+0x1a000] ;  /* 0x01a000060010783b */ /* 0x000e680008000200 */
[----:B0-----:R-:W-:Y:S04]  /*f120*/  STL.64 [R1+0x40], R8 ;  /* 0x0000400801007387 */ /* 0x001fe80000100a00 */
[----:B------:R-:W-:Y:S04]  /*f130*/  STL.64 [R1+0x48], R10 ;  /* 0x0000480a01007387 */ /* 0x000fe80000100a00 */
[----:B------:R-:W0:Y:S04]  /*f140*/  LDSM.16.M88.4 R8, [R0+UR6+0x1c000] ;  /* 0x01c000060008783b */ /* 0x000e280008000200 */
[----:B------:R-:W-:Y:S04]  /*f150*/  STL.64 [R1+0x20], R20 ;  /* 0x0000201401007387 */ /* 0x000fe80000100a00 */
[----:B------:R-:W-:Y:S04]  /*f160*/  STL.64 [R1+0x28], R22 ;  /* 0x0000281601007387 */ /* 0x000fe80000100a00 */
[----:B-1----:R-:W-:Y:S04]  /*f170*/  STL.64 [R1+0x10], R16 ;  /* 0x0000101001007387 */ /* 0x002fe80000100a00 */
[----:B------:R-:W-:Y:S04]  /*f180*/  STL.64 [R1+0x18], R18 ;  /* 0x0000181201007387 */ /* 0x000fe80000100a00 */
[----:B------:R-:W-:Y:S04]  /*f190*/  LDSM.16.MT88.4 R16, [R29+0x80] ;  /* 0x000080001d10783b */ /* 0x000fe80000004200 */
[----:B------:R-:W-:Y:S04]  /*f1a0*/  LDSM.16.MT88.4 R20, [R29+0x100] ;  /* 0x000100001d14783b */ /* 0x000fe80000004200 */
[----:B0-----:R-:W-:Y:S04]  /*f1b0*/  STL.64 [R1], R8 ;  /* 0x0000000801007387 */ /* 0x001fe80000100a00 */
[----:B------:R-:W-:Y:S04]  /*f1c0*/  STL.64 [R1+0x8], R10 ;  /* 0x0000080a01007387 */ /* 0x000fe80000100a00 */
[----:B------:R-:W-:Y:S04]  /*f1d0*/  STL.64 [R1+0x38], R26 ;  /* 0x0000381a01007387 */ /* 0x000fe80000100a00 */
[----:B------:R0:W-:Y:S01]  /*f1e0*/  STL.64 [R1+0x1b10], R24 ;  /* 0x001b101801007387 */ /* 0x0001e20000100a00 */
[----:B------:R-:W-:-:S02]  /*f1f0*/  IMAD.MOV.U32 R3, RZ, RZ, R8 ;  /* 0x000000ffff037224 */ /* 0x000fc400078e0008 */
[----:B0-----:R-:W-:Y:S02]  /*f200*/  IMAD.MOV.U32 R24, RZ, RZ, R5 ;  /* 0x000000ffff187224 */ /* 0x001fe400078e0005 */
[----:B------:R-:W-:Y:S02]  /*f210*/  IMAD.MOV.U32 R25, RZ, RZ, R4 ;  /* 0x000000ffff197224 */ /* 0x000fe400078e0004 */
[----:B------:R-:W0:Y:S01]  /*f220*/  LDSM.16.M88.4 R4, [R0+UR6+0x1e000] ;  /* 0x01e000060004783b */ /* 0x000e220008000200 */
[----:B------:R-:W-:-:S03]  /*f230*/  IMAD.MOV.U32 R2, RZ, RZ, R9 ;  /* 0x000000ffff027224 */ /* 0x000fc600078e0009 */
[----:B------:R-:W1:Y:S04]  /*f240*/  LDSM.16.MT88.4 R8, [R29+0x180] ;  /* 0x000180001d08783b */ /* 0x000e680000004200 */
[----:B------:R2:W-:Y:S04]  /*f250*/  STL.64 [R1+0x1b20], R24 ;  /* 0x001b201801007387 */ /* 0x0005e80000100a00 */
[----:B--2---:R-:W2:Y:S04]  /*f260*/  LDL.LU.64 R24, [R1+0x60] ;  /* 0x0000600001187983 */ /* 0x004ea80000300a00 */
[----:B0-----:R-:W-:Y:S04]  /*f270*/  STL [R1+0x196c], R6 ;  /* 0x00196c0601007387 */ /* 0x001fe80000100800 */
[----:B------:R-:W-:Y:S04]  /*f280*/  STL [R1+0x1968], R7 ;  /* 0x0019680701007387 */ /* 0x000fe80000100800 */
[----:B------:R0:W-:Y:S04]  /*f290*/  STL.64 [R1+0x1b18], R4 ;  /* 0x001b180401007387 */ /* 0x0001e80000100a00 */
[----:B0-----:R-:W3:Y:S04]  /*f2a0*/  LDL.LU.64 R4, [R1+0x490] ;  /* 0x0004900001047983 */ /* 0x001ee80000300a00 */
[----:B------:R-:W3:Y:S04]  /*f2b0*/  LDL.LU.64 R6, [R1+0x498] ;  /* 0x0004980001067983 */ /* 0x000ee80000300a00 */
[----:B------:R-:W-:Y:S04]  /*f2c0*/  STL [R1+0x17e8], R0 ;  /* 0x0017e80001007387 */ /* 0x000fe80000100800 */
[----:B------:R-:W-:Y:S04]  /*f2d0*/  STL.64 [R1+0x1ad0], R18 ;  /* 0x001ad01201007387 */ /* 0x000fe80000100a00 */
[----:B------:R0:W-:Y:S04]  /*f2e0*/  STL.64 [R1+0x1ac8], R16 ;  /* 0x001ac81001007387 */ /* 0x0001e80000100a00 */
[----:B0-----:R-:W4:Y:S04]  /*f2f0*/  LDL.64 R16, [R1+0x40] ;  /* 0x0000400001107983 */ /* 0x001f280000100a00 */
[----:B------:R-:W-:Y:S04]  /*f300*/  STL.64 [R1+0x1a50], R22 ;  /* 0x001a501601007387 */ /* 0x000fe80000100a00 */
[----:B------:R-:W-:Y:S04]  /*f310*/  STL.64 [R1+0x1a48], R20 ;  /* 0x001a481401007387 */ /* 0x000fe80000100a00 */
[----:B-1----:R-:W-:Y:S04]  /*f320*/  STL.64 [R1+0x19b8], R10 ;  /* 0x0019b80a01007387 */ /* 0x002fe80000100a00 */
[----:B------:R0:W-:Y:S04]  /*f330*/  STL.64 [R1+0x19b0], R8 ;  /* 0x0019b00801007387 */ /* 0x0001e80000100a00 */
[----:B0-----:R-:W5:Y:S04]  /*f340*/  LDL.LU.64 R8, [R1+0x4a0] ;  /* 0x0004a00001087983 */ /* 0x001f680000300a00 */
[----:B------:R-:W5:Y:S01]  /*f350*/  LDL.LU.64 R10, [R1+0x4a8] ;  /* 0x0004a800010a7983 */ /* 0x000f620000300a00 */
[----:B--2---:R-:W-:Y:S01]  /*f360*/  IMAD.MOV.U32 R0, RZ, RZ, R25 ;  /* 0x000000ffff007224 */ /* 0x004fe200078e0019 */
[----:B-----5:R-:W-:-:S15]  /*f370*/  HMMA.16816.F32.BF16 R8, R12, R24, R8 ;  /* 0x000000180c08723c */ /* 0x020fde0000041808 */
[----:B------:R-:W-:-:S04]  /*f380*/  NOP ;  /* 0x0000000000007918 */ /* 0x000fc80000000000 */
[----:B------:R0:W-:Y:S04]  /*f390*/  STL.64 [R1+0x250], R8 ;  /* 0x0002500801007387 */ /* 0x0001e80000100a00 */
[----:B------:R-:W-:Y:S01]  /*f3a0*/  STL.64 [R1+0x258], R10 ;  /* 0x0002580a01007387 */ /* 0x000fe20000100a00 */
[----:B0-----:R-:W-:-:S03]  /*f3b0*/  IMAD.MOV.U32 R8, RZ, RZ, R24 ;  /* 0x000000ffff087224 */ /* 0x001fc600078e0018 */
[----:B------:R-:W3:Y:S04]  /*f3c0*/  LDL.LU.64 R24, [R1+0x1b20] ;  /* 0x001b200001187983 */ /* 0x000ee80000300a00 */
[----:B------:R0:W-:Y:S04]  /*f3d0*/  STL [R1+0x1afc], R8 ;  /* 0x001afc0801007387 */ /* 0x0001e80000100800 */
[----:B0-----:R-:W4:Y:S04]  /*f3e0*/  LDL.LU.64 R8, [R1+0x460] ;  /* 0x0004600001087983 */ /* 0x001f280000300a00 */
[----:B------:R-:W4:Y:S01]  /*f3f0*/  LDL.LU.64 R10, [R1+0x468] ;  /* 0x00046800010a7983 */ /* 0x000f220000300a00 */
[C---:B---3--:R-:W-:Y:S03]  /*f400*/  HMMA.16816.F32.BF16 R24, R12.reuse, R24, R4 ;  /* 0x000000180c18723c */ /* 0x048fe60000041804 */
[----:B------:R-:W2:Y:S05]  /*f410*/  LDL.LU.64 R4, [R1+0x1b18] ;  /* 0x001b180001047983 */ /* 0x000eaa0000300a00 */
[----:B----4-:R-:W-:Y:S11]  /*f420*/  HMMA.16816.F32.BF16 R8, R12, R16, R8 ;  /* 0x000000100c08723c */ /* 0x010ff60000041808 */
[----:B------:R0:W-:Y:S04]  /*f430*/  STL.64 [R1+0x240], R24 ;  /* 0x0002401801007387 */ /* 0x0001e80000100a00 */
[----:B------:R-:W-:Y:S04]  /*f440*/  STL.64 [R1+0x248], R26 ;  /* 0x0002481a01007387 */ /* 0x000fe80000100a00 */
[----:B0-----:R-:W3:Y:S04]  /*f450*/  LDL.LU.64 R24, [R1+0x1b10] ;  /* 0x001b100001187983 */ /* 0x001ee80000300a00 */
[----:B------:R0:W-:Y:S01]  /*f460*/  STL.64 [R1+0x230], R8 ;  /* 0x0002300801007387 */ /* 0x0001e20000100a00 */
[----:B------:R-:W-:-:S02]  /*f470*/  IMAD.MOV.U32 R6, RZ, RZ, R10 ;  /* 0x000000ffff067224 */ /* 0x000fc400078e000a */
[----:B------:R-:W-:Y:S01]  /*f480*/  IMAD.MOV.U32 R7, RZ, RZ, R11 ;  /* 0x000000ffff077224 */ /* 0x000fe200078e000b */
[----:B0-----:R-:W4:Y:S04]  /*f490*/  LDL.LU.64 R8, [R1+0x3e0] ;  /* 0x0003e00001087983 */ /* 0x001f280000300a00 */
[----:B------:R-:W5:Y:S01]  /*f4a0*/  LDL.LU.64 R10, [R1+0x3e8] ;  /* 0x0003e800010a7983 */ /* 0x000f620000300a00 */
[----:B------:R-:W-:Y:S02]  /*f4b0*/  IMAD.MOV.U32 R23, RZ, RZ, R17 ;  /* 0x000000ffff177224 */ /* 0x000fe400078e0011 */
[----:B------:R-:W-:Y:S02]  /*f4c0*/  IMAD.MOV.U32 R20, RZ, RZ, R3 ;  /* 0x000000ffff147224 */ /* 0x000fe400078e0003 */
[----:B------:R-:W-:-:S02]  /*f4d0*/  IMAD.MOV.U32 R21, RZ, RZ, R2 ;  /* 0x000000ffff157224 */ /* 0x000fc400078e0002 */
[----:B------:R-:W-:Y:S01]  /*f4e0*/  IMAD.MOV.U32 R26, RZ, RZ, R16 ;  /* 0x000000ffff1a7224 */ /* 0x000fe200078e0010 */
[----:B-----5:R-:W-:Y:S04]  /*f4f0*/  STL.64 [R1+0x1b08], R10 ;  /* 0x001b080a01007387 */ /* 0x020fe80000100a00 */
[----:B----4-:R0:W-:Y:S04]  /*f500*/  STL.64 [R1+0x1b00], R8 ;  /* 0x001b000801007387 */ /* 0x0101e80000100a00 */
[----:B0-----:R-:W3:Y:S04]  /*f510*/  LDL.LU.64 R8, [R1+0x450] ;  /* 0x0004500001087983 */ /* 0x001ee80000300a00 */
[----:B------:R-:W3:Y:S04]  /*f520*/  LDL.LU.64 R10, [R1+0x458] ;  /* 0x00045800010a7983 */ /* 0x000ee80000300a00 */
[----:B------:R-:W-:Y:S04]  /*f530*/  STL [R1+0x1af8], R23 ;  /* 0x001af81701007387 */ /* 0x000fe80000100800 */
[----:B------:R0:W-:Y:S04]  /*f540*/  STL.64 [R1+0x1af0], R20 ;  /* 0x001af01401007387 */ /* 0x0001e80000100a00 */
[----:B0-----:R-:W4:Y:S04]  /*f550*/  LDL.64 R20, [R1+0x20] ;  /* 0x0000200001147983 */ /* 0x001f280000100a00 */
[----:B------:R-:W5:Y:S04]  /*f560*/  LDL.LU.64 R16, [R1+0x350] ;  /* 0x0003500001107983 */ /* 0x000f680000300a00 */
[----:B------:R-:W2:Y:S01]  /*f570*/  LDL.LU.64 R18, [R1+0x358] ;  /* 0x0003580001127983 */ /* 0x000ea20000300a00 */
[C---:B---3--:R-:W-:Y:S03]  /*f580*/  HMMA.16816.F32.BF16 R8, R12.reuse, R24, R8 ;  /* 0x000000180c08723c */ /* 0x048fe60000041808 */
[----:B--2---:R-:W-:Y:S04]  /*f590*/  STL.64 [R1+0x1ae0], R18 ;  /* 0x001ae01201007387 */ /* 0x004fe80000100a00 */
[----:B-----5:R0:W-:Y:S04]  /*f5a0*/  STL.64 [R1+0x1ad8], R16 ;  /* 0x001ad81001007387 */ /* 0x0201e80000100a00 */
[----:B0-----:R-:W2:Y:S04]  /*f5b0*/  LDL.LU.64 R16, [R1+0x3c0] ;  /* 0x0003c00001107983 */ /* 0x001ea80000300a00 */
[----:B------:R-:W2:Y:S04]  /*f5c0*/  LDL.LU.64 R18, [R1+0x3c8] ;  /* 0x0003c80001127983 */ /* 0x000ea80000300a00 */
[----:B------:R-:W-:Y:S04]  /*f5d0*/  STL [R1+0x1974], R7 ;  /* 0x0019740701007387 */ /* 0x000fe80000100800 */
[----:B------:R-:W-:Y:S04]  /*f5e0*/  STL [R1+0x1970], R6 ;  /* 0x0019700601007387 */ /* 0x000fe80000100800 */
[----:B------:R0:W-:Y:S04]  /*f5f0*/  STL.64 [R1+0x1ae8], R4 ;  /* 0x001ae80401007387 */ /* 0x0001e80000100a00 */
[----:B0-----:R-:W2:Y:S04]  /*f600*/  LDL.64 R4, [R1+0x10] ;  /* 0x0000100001047983 */ /* 0x001ea80000100a00 */
[----:B------:R-:W-:Y:S04]  /*f610*/  STL.64 [R1+0x220], R8 ;  /* 0x0002200801007387 */ /* 0x000fe80000100a00 */
[----:B------:R0:W-:Y:S04]  /*f620*/  STL.64 [R1+0x228], R10 ;  /* 0x0002280a01007387 */ /* 0x0001e80000100a00 */
[----:B0-----:R-:W4:Y:S04]  /*f630*/  LDL.LU.64 R10, [R1+0x1b08] ;  /* 0x001b0800010a7983 */ /* 0x001f280000300a00 */
[----:B------:R-:W4:Y:S04]  /*f640*/  LDL.LU.64 R8, [R1+0x1b00] ;  /* 0x001b000001087983 */ /* 0x000f280000300a00 */
[----:B------:R-:W-:Y:S01]  /*f650*/  STL.64 [R1+0x1aa0], R24 ;  /* 0x001aa01801007387 */ /* 0x000fe20000100a00 */
[----:B--2---:R-:W-:Y:S01]  /*f660*/  HMMA.16816.F32.BF16 R16, R12, R4, R16 ;  /* 0x000000040c10723c */ /* 0x004fe20000041810 */
[----:B------:R-:W-:-:S07]  /*f670*/  IMAD.MOV.U32 R22, RZ, RZ, R4 ;  /* 0x000000ffff167224 */ /* 0x000fce00078e0004 */
[----:B----4-:R-:W-:Y:S11]  /*f680*/  HMMA.16816.F32.BF16 R8, R12, R20, R8 ;  /* 0x000000140c08723c */ /* 0x010ff60000041808 */
[----:B------:R-:W-:-:S02]  /*f690*/  IMAD.MOV.U32 R7, RZ, RZ, R18 ;  /* 0x000000ffff077224 */ /* 0x000fc400078e0012 */
[----:B------:R-:W-:-:S06]  /*f6a0*/  IMAD.MOV.U32 R6, RZ, RZ, R19 ;  /* 0x000000ffff067224 */ /* 0x000fcc00078e0013 */
[----:B------:R0:W-:Y:S04]  /*f6b0*/  STL.64 [R1+0x210], R8 ;  /* 0x0002100801007387 */ /* 0x0001e80000100a00 */
[----:B------:R1:W-:Y:S04]  /*f6c0*/  STL.64 [R1+0x218], R10 ;  /* 0x0002180a01007387 */ /* 0x0003e80000100a00 */
[----:B0-----:R-:W2:Y:S01]  /*f6d0*/  LDL.LU R8, [R1+0x1afc] ;  /* 0x001afc0001087983 */ /* 0x001ea20000300800 */
[----:B------:R-:W-:Y:S02]  /*f6e0*/  IMAD.MOV.U32 R9, RZ, RZ, R21 ;  /* 0x000000ffff097224 */ /* 0x000fe400078e0015 */
[----:B-1----:R-:W-:Y:S01]  /*f6f0*/  IMAD.MOV.U32 R10, RZ, RZ, R20 ;  /* 0x000000ffff0a7224 */ /* 0x002fe200078e0014 */
[----:B------:R-:W3:Y:S01]  /*f700*/  LDL.LU R23, [R1+0x1af8] ;  /* 0x001af80001177983 */ /* 0x000ee20000300800 */
[----:B------:R-:W-:-:S03]  /*f710*/  IMAD.MOV.U32 R11, RZ, RZ, R5 ;  /* 0x000000ffff0b7224 */ /* 0x000fc600078e0005 */
[----:B------:R-:W4:Y:S04]  /*f720*/  LDL.LU.64 R20, [R1+0x1af0] ;  /* 0x001af00001147983 */ /* 0x000f280000300a00 */
[----:B------:R-:W5:Y:S04]  /*f730*/  LDL.LU.64 R4, [R1+0x1ae8] ;  /* 0x001ae80001047983 */ /* 0x000f680000300a00 */
[----:B------:R0:W-:Y:S04]  /*f740*/  STL.64 [R1+0x200], R16 ;  /* 0x0002001001007387 */ /* 0x0001e80000100a00 */
[----:B------:R-:W4:Y:S04]  /*f750*/  LDL.LU.64 R18, [R1+0x1ae0] ;  /* 0x001ae00001127983 */ /* 0x000f280000300a00 */
[----:B0-----:R-:W4:Y:S01]  /*f760*/  LDL.LU.64 R16, [R1+0x1ad8] ;  /* 0x001ad80001107983 */ /* 0x001f220000300a00 */
[----:B------:R-:W-:-:S03]  /*f770*/  IMAD.MOV.U32 R24, RZ, RZ, R26 ;  /* 0x000000ffff187224 */ /* 0x000fc600078e001a */
[----:B------:R-:W-:Y:S04]  /*f780*/  STL [R1+0x197c], R6 ;  /* 0x00197c0601007387 */ /* 0x000fe80000100800 */
[----:B------:R-:W-:Y:S01]  /*f790*/  STL [R1+0x1978], R7 ;  /* 0x0019780701007387 */ /* 0x000fe20000100800 */
[----:B---3--:R-:W-:Y:S01]  /*f7a0*/  IMAD.MOV.U32 R25, RZ, RZ, R23 ;  /* 0x000000ffff197224 */ /* 0x008fe200078e0017 */
[----:B----4-:R-:W-:-:S15]  /*f7b0*/  HMMA.16816.F32.BF16 R16, R12, R20, R16 ;  /* 0x000000140c10723c */ /* 0x010fde0000041810 */
[----:B------:R-:W-:-:S04]  /*f7c0*/  NOP ;  /* 0x0000000000007918 */ /* 0x000fc80000000000 */
[----:B------:R-:W-:Y:S01]  /*f7d0*/  IMAD.MOV.U32 R3, RZ, RZ, R18 ;  /* 0x000000ffff037224 */ /* 0x000fe200078e0012 */
[----:B------:R0:W-:Y:S01]  /*f7e0*/  STL [R1+0x1f0], R16 ;  /* 0x0001f01001007387 */ /* 0x0001e20000100800 */
[----:B------:R-:W-:Y:S02]  /*f7f0*/  IMAD.MOV.U32 R2, RZ, RZ, R19 ;  /* 0x000000ffff027224 */ /* 0x000fe400078e0013 */
[----:B------:R-:W-:Y:S01]  /*f800*/  IMAD.MOV.U32 R28, RZ, RZ, R17 ;  /* 0x000000ffff1c7224 */ /* 0x000fe200078e0011 */
[----:B------:R-:W3:Y:S04]  /*f810*/  LDL.LU.64 R18, [R1+0x1ad0] ;  /* 0x001ad00001127983 */ /* 0x000ee80000300a00 */
[----:B0-----:R-:W3:Y:S04]  /*f820*/  LDL.LU.64 R16, [R1+0x1ac8] ;  /* 0x001ac80001107983 */ /* 0x001ee80000300a00 */
[----:B------:R0:W-:Y:S04]  /*f830*/  STL.64 [R1+0x1ab8], R24 ;  /* 0x001ab81801007387 */ /* 0x0001e80000100a00 */
[----:B0-----:R-:W4:Y:S04]  /*f840*/  LDL.LU.64 R24, [R1+0x50] ;  /* 0x0000500001187983 */ /* 0x001f280000300a00 */
[----:B----4-:R0:W-:Y:S04]  /*f850*/  STL.64 [R1+0x1ac0], R24 ;  /* 0x001ac01801007387 */ /* 0x0101e80000100a00 */
[----:B0-----:R-:W5:Y:S04]  /*f860*/  LDL.LU.64 R24, [R1+0x320] ;  /* 0x0003200001187983 */ /* 0x001f680000300a00 */
[----:B------:R-:W5:Y:S04]  /*f870*/  LDL.LU.64 R26, [R1+0x328] ;  /* 0x00032800011a7983 */ /* 0x000f680000300a00 */
[----:B------:R0:W-:Y:S02]  /*f880*/  STL.64 [R1+0x1a68], R20 ;  /* 0x001a681401007387 */ /* 0x0001e40000100a00 */
[----:B0-----:R-:W-:-:S02]  /*f890*/  IMAD.MOV.U32 R20, RZ, RZ, R22 ;  /* 0x000000ffff147224 */ /* 0x001fc400078e0016 */
[----:B------:R-:W-:-:S05]  /*f8a0*/  IMAD.MOV.U32 R21, RZ, RZ, R11 ;  /* 0x000000ffff157224 */ /* 0x000fca00078e000b */
[----:B------:R0:W-:Y:S02]  /*f8b0*/  STL.64 [R1+0x1a80], R20 ;  /* 0x001a801401007387 */ /* 0x0001e40000100a00 */
[----:B0-----:R-:W-:Y:S02]  /*f8c0*/  IMAD.MOV.U32 R20, RZ, RZ, R10 ;  /* 0x000000ffff147224 */ /* 0x001fe400078e000a */
[----:B------:R-:W-:-:S05]  /*f8d0*/  IMAD.MOV.U32 R21, RZ, RZ, R9 ;  /* 0x000000ffff157224 */ /* 0x000fca00078e0009 */
[----:B------:R0:W-:Y:S01]  /*f8e0*/  STL.64 [R1+0x1a98], R20 ;  /* 0x001a981401007387 */ /* 0x0001e20000100a00 */
[----:B-----5:R-:W-:-:S15]  /*f8f0*/  HMMA.16816.F32.BF16 R12, R12, R4, R24 ;  /* 0x000000040c0c723c */ /* 0x020fde0000041818 */
[----:B------:R-:W-:-:S04]  /*f900*/  NOP ;  /* 0x0000000000007918 */ /* 0x000fc80000000000 */
[----:B------:R-:W-:Y:S01]  /*f910*/  STL.64 [R1+0x1e0], R12 ;  /* 0x0001e00c01007387 */ /* 0x000fe20000100a00 */
[----:B------:R-:W-:Y:S02]  /*f920*/  IMAD.MOV.U32 R7, RZ, RZ, R15 ;  /* 0x000000ffff077224 */ /* 0x000fe400078e000f */
[----:B--2---:R-:W-:Y:S01]  /*f930*/  IMAD.MOV.U32 R15, RZ, RZ, R8 ;  /* 0x000000ffff0f7224 */ /* 0x004fe200078e0008 */
[----:B------:R-:W3:Y:S04]  /*f940*/  LDL.LU.64 R24, [R1+0x480] ;  /* 0x0004800001187983 */ /* 0x000ee80000300a00 */
[----:B------:R-:W3:Y:S04]  /*f950*/  LDL.LU.64 R26, [R1+0x488] ;  /* 0x00048800011a7983 */ /* 0x000ee80000300a00 */
[----:B------:R-:W2:Y:S04]  /*f960*/  LDL.LU.64 R8, [R1+0x470] ;  /* 0x0004700001087983 */ /* 0x000ea80000300a00 */
[----:B------:R-:W2:Y:S04]  /*f970*/  LDL.LU.64 R10, [R1+0x478] ;  /* 0x00047800010a7983 */ /* 0x000ea80000300a00 */
[----:B0-----:R-:W4:Y:S04]  /*f980*/  LDL.LU.64 R20, [R1+0x410] ;  /* 0x0004100001147983 */ /* 0x001f280000300a00 */
[----:B------:R-:W5:Y:S01]  /*f990*/  LDL.LU.64 R22, [R1+0x418] ;  /* 0x0004180001167983 */ /* 0x000f620000300a00 */
[----:B------:R-:W-:-:S03]  /*f9a0*/  IMAD.MOV.U32 R6, RZ, RZ, R14 ;  /* 0x000000ffff067224 */ /* 0x000fc600078e000e */
[----:B-----5:R-:W-:Y:S04]  /*f9b0*/  STL.64 [R1+0x1ab0], R22 ;  /* 0x001ab01601007387 */ /* 0x020fe80000100a00 */
[----:B----4-:R0:W-:Y:S04]  /*f9c0*/  STL.64 [R1+0x1aa8], R20 ;  /* 0x001aa81401007387 */ /* 0x0101e80000100a00 */
[----:B0-----:R-:W4:Y:S04]  /*f9d0*/  LDL.LU.64 R20, [R1+0x420] ;  /* 0x0004200001147983 */ /* 0x001f280000300a00 */
[----:B------:R-:W4:Y:S04]  /*f9e0*/  LDL.LU.64 R22, [R1+0x428] ;  /* 0x0004280001167983 */ /* 0x000f280000300a00 */
[----:B------:R-:W-:Y:S04]  /*f9f0*/  STL.64 [R1+0x1a60], R6 ;  /* 0x001a600601007387 */ /* 0x000fe80000100a00 */
[----:B------:R0:W-:Y:S04]  /*fa00*/  STL.64 [R1+0x1a58], R4 ;  /* 0x001a580401007387 */ /* 0x0001e80000100a00 */
[----:B0-----:R-:W5:Y:S04]  /*fa10*/  LDL.LU.64 R4, [R1+0x310] ;  /* 0x0003100001047983 */ /* 0x001f680000300a00 */
[----:B------:R-:W2:Y:S01]  /*fa20*/  LDL.LU.64 R6, [R1+0x318] ;  /* 0x0003180001067983 */ /* 0x000ea20000300a00 */
[----:B------:R-:W-:-:S02]  /*fa30*/  IMAD.MOV.U32 R12, RZ, RZ, R15 ;  /* 0x000000ffff0c7224 */ /* 0x000fc400078e000f */
[----:B------:R-:W-:-:S07]  /*fa40*/  IMAD.MOV.U32 R13, RZ, RZ, R0 ;  /* 0x000000ffff0d7224 */ /* 0x000fce00078e0000 */
[C---:B---3--:R-:W-:Y:S01]  /*fa50*/  HMMA.16816.F32.BF16 R24, R16.reuse, R12, R24 ;  /* 0x0000000c1018723c */ /* 0x048fe20000041818 */
[----:B--2---:R-:W-:Y:S04]  /*fa60*/  STL.64 [R1+0x1a78], R6 ;  /* 0x001a780601007387 */ /* 0x004fe80000100a00 */
[----:B-----5:R0:W-:Y:S04]  /*fa70*/  STL.64 [R1+0x1a70], R4 ;  /* 0x001a700401007387 */ /* 0x0201e80000100a00 */
[----:B0-----:R-:W2:Y:S04]  /*fa80*/  LDL.LU.64 R4, [R1+0x380] ;  /* 0x0003800001047983 */ /* 0x001ea80000300a00 */
[----:B------:R-:W3:Y:S04]  /*fa90*/  LDL.LU.64 R6, [R1+0x388] ;  /* 0x0003880001067983 */ /* 0x000ee80000300a00 */
[----:B---3--:R-:W-:Y:S04]  /*faa0*/  STL.64 [R1+0x1a90], R6 ;  /* 0x001a900601007387 */ /* 0x008fe80000100a00 */
[----:B--2---:R0:W-:Y:S04]  /*fab0*/  STL.64 [R1+0x1a88], R4 ;  /* 0x001a880401007387 */ /* 0x0041e80000100a00 */
[----:B0-----:R-:W2:Y:S04]  /*fac0*/  LDL.LU.64 R4, [R1+0x390] ;  /* 0x0003900001047983 */ /* 0x001ea80000300a00 */
[----:B------:R-:W2:Y:S04]  /*fad0*/  LDL.LU.64 R6, [R1+0x398] ;  /* 0x0003980001067983 */ /* 0x000ea80000300a00 */
[----:B------:R0:W-:Y:S04]  /*fae0*/  STL.64 [R1+0x1d0], R24 ;  /* 0x0001d01801007387 */ /* 0x0001e80000100a00 */
[----:B------:R-:W-:Y:S04]  /*faf0*/  STL.64 [R1+0x1d8], R26 ;  /* 0x0001d81a01007387 */ /* 0x000fe80000100a00 */
[----:B0-----:R-:W3:Y:S02]  /*fb00*/  LDL.LU.64 R24, [R1+0x1ac0] ;  /* 0x001ac00001187983 */ /* 0x001ee40000300a00 */
[----:B---3--:R-:W-:Y:S01]  /*fb10*/  HMMA.16816.F32.BF16 R8, R16, R24, R8 ;  /* 0x000000181008723c */ /* 0x008fe20000041808 */
[----:B------:R-:W-:-:S15]  /*fb20*/  IMAD.MOV.U32 R0, RZ, RZ, R25 ;  /* 0x000000ffff007224 */ /* 0x000fde00078e0019 */
[----:B------:R-:W-:-:S03]  /*fb30*/  NOP ;  /* 0x0000000000007918 */ /* 0x000fc60000000000 */
[----:B------:R0:W-:Y:S04]  /*fb40*/  STL.64 [R1+0x1c0], R8 ;  /* 0x0001c00801007387 */ /* 0x0001e80000100a00 */
[----:B------:R-:W-:Y:S01]  /*fb50*/  STL.64 [R1+0x1c8], R10 ;  /* 0x0001c80a01007387 */ /* 0x000fe20000100a00 */
[----:B0-----:R-:W-:-:S03]  /*fb60*/  IMAD.MOV.U32 R8, RZ, RZ, R24 ;  /* 0x000000ffff087224 */ /* 0x001fc600078e0018 */
[----:B------:R-:W4:Y:S02]  /*fb70*/  LDL.LU.64 R24, [R1+0x1ab8] ;  /* 0x001ab80001187983 */ /* 0x000f240000300a00 */
[----:B----4-:R-:W-:Y:S02]  /*fb80*/  HMMA.16816.F32.BF16 R24, R16, R24, R20 ;  /* 0x000000181018723c */ /* 0x010fe40000041814 */
[----:B------:R-:W3:Y:S04]  /*fb90*/  LDL.LU.64 R22, [R1+0x1ab0] ;  /* 0x001ab00001167983 */ /* 0x000ee80000300a00 */
[----:B------:R-:W3:-:S13]  /*fba0*/  LDL.LU.64 R20, [R1+0x1aa8] ;  /* 0x001aa80001147983 */ /* 0x000eda0000300a00 */
[----:B------:R0:W-:Y:S04]  /*fbb0*/  STL.64 [R1+0x1b0], R24 ;  /* 0x0001b01801007387 */ /* 0x0001e80000100a00 */
[----:B------:R-:W-:Y:S04]  /*fbc0*/  STL.64 [R1+0x1b8], R26 ;  /* 0x0001b81a01007387 */ /* 0x000fe80000100a00 */
[----:B0-----:R-:W3:Y:S02]  /*fbd0*/  LDL.LU.64 R24, [R1+0x1aa0] ;  /* 0x001aa00001187983 */ /* 0x001ee40000300a00 */
[----:B---3--:R-:W-:-:S15]  /*fbe0*/  HMMA.16816.F32.BF16 R20, R16, R24, R20 ;  /* 0x000000181014723c */ /* 0x008fde0000041814 */
[----:B------:R-:W-:-:S04]  /*fbf0*/  NOP ;  /* 0x0000000000007918 */ /* 0x000fc80000000000 */
[----:B------:R0:W-:Y:S04]  /*fc00*/  STL.64 [R1+0x1a0], R20 ;  /* 0x0001a01401007387 */ /* 0x0001e80000100a00 */
[----:B------:R-:W-:Y:S04]  /*fc10*/  STL.64 [R1+0x1a8], R22 ;  /* 0x0001a81601007387 */ /* 0x000fe80000100a00 */
[----:B0-----:R-:W2:Y:S04]  /*fc20*/  LDL.LU.64 R20, [R1+0x1a98] ;  /* 0x001a980001147983 */ /* 0x001ea80000300a00 */
[----:B------:R0:W-:Y:S04]  /*fc30*/  STL.64 [R1+0x1a28], R24 ;  /* 0x001a281801007387 */ /* 0x0001e80000100a00 */
[----:B0-----:R-:W3:Y:S04]  /*fc40*/  LDL.LU.64 R24, [R1+0x300] ;  /* 0x0003000001187983 */ /* 0x001ee80000300a00 */
[----:B------:R-:W3:Y:S01]  /*fc50*/  LDL.LU.64 R26, [R1+0x308] ;  /* 0x00030800011a7983 */ /* 0x000ee20000300a00 */
[----:B--2---:R-:W-:Y:S03]  /*fc60*/  HMMA.16816.F32.BF16 R20, R16, R20, R4 ;  /* 0x000000141014723c */ /* 0x004fe60000041804 */
[----:B------:R-:W2:Y:S04]  /*fc70*/  LDL.LU.64 R6, [R1+0x1a90] ;  /* 0x001a900001067983 */ /* 0x000ea80000300a00 */
[----:B------:R-:W2:-:S12]  /*fc80*/  LDL.LU.64 R4, [R1+0x1a88] ;  /* 0x001a880001047983 */ /* 0x000e980000300a00 */
[----:B------:R0:W-:Y:S04]  /*fc90*/  STL.64 [R1+0x190], R20 ;  /* 0x0001901401007387 */ /* 0x0001e80000100a00 */
[----:B------:R2:W-:Y:S04]  /*fca0*/  STL.64 [R1+0x198], R22 ;  /* 0x0001981601007387 */ /* 0x0005e80000100a00 */
[----:B0-----:R-:W2:Y:S02]  /*fcb0*/  LDL.LU.64 R20, [R1+0x1a80] ;  /* 0x001a800001147983 */ /* 0x001ea40000300a00 */
[----:B--2---:R-:W-:Y:S02]  /*fcc0*/  HMMA.16816.F32.BF16 R20, R16, R20, R4 ;  /* 0x000000141014723c */ /* 0x004fe40000041804 */
[----:B------:R-:W2:Y:S04]  /*fcd0*/  LDL.LU.64 R6, [R1+0x1a78] ;  /* 0x001a780001067983 */ /* 0x000ea80000300a00 */
[----:B------:R-:W2:-:S13]  /*fce0*/  LDL.LU.64 R4, [R1+0x1a70] ;  /* 0x001a700001047983 */ /* 0x000e9a0000300a00 */
[----:B------:R0:W-:Y:S04]  /*fcf0*/  STL.64 [R1+0x180], R20 ;  /* 0x0001801401007387 */ /* 0x0001e80000100a00 */
[----:B------:R2:W-:Y:S04]  /*fd00*/  STL.64 [R1+0x188], R22 ;  /* 0x0001881601007387 */ /* 0x0005e80000100a00 */
[----:B0-----:R-:W2:Y:S02]  /*fd10*/  LDL.LU.64 R20, [R1+0x1a68] ;  /* 0x001a680001147983 */ /* 0x001ea40000300a00 */
[----:B--2---:R-:W-:Y:S02]  /*fd20*/  HMMA.16816.F32.BF16 R20, R16, R20, R4 ;  /* 0x000000141014723c */ /* 0x004fe40000041804 */
[----:B------:R-:W2:Y:S04]  /*fd30*/  LDL.LU.64 R6, [R1+0x1a60] ;  /* 0x001a600001067983 */ /* 0x000ea80000300a00 */
[----:B------:R-:W3:-:S13]  /*fd40*/  LDL.LU.64 R4, [R1+0x1a58] ;  /* 0x001a580001047983 */ /* 0x000eda0000300a00 */
[----:B------:R-:W-:Y:S04]  /*fd50*/  STL.64 [R1+0x170], R20 ;  /* 0x0001701401007387 */ /* 0x000fe80000100a00 */
[----:B------:R0:W-:Y:S04]  /*fd60*/  STL.64 [R1+0x178], R22 ;  /* 0x0001781601007387 */ /* 0x0001e80000100a00 */
[----:B0-----:R-:W4:Y:S04]  /*fd70*/  LDL.LU.64 R22, [R1+0x1a50] ;  /* 0x001a500001167983 */ /* 0x001f280000300a00 */
[----:B------:R-:W4:Y:S01]  /*fd80*/  LDL.LU.64 R20, [R1+0x1a48] ;  /* 0x001a480001147983 */ /* 0x000f220000300a00 */
[----:B---3--:R-:W-:Y:S03]  /*fd90*/  HMMA.16816.F32.BF16 R16, R16, R4, R24 ;  /* 0x000000041010723c */ /* 0x008fe60000041818 */
[----:B--2---:R-:W-:Y:S04]  /*fda0*/  STL.64 [R1+0x19c8], R6 ;  /* 0x0019c80601007387 */ /* 0x004fe80000100a00 */
[----:B------:R0:W-:-:S12]  /*fdb0*/  STL.64 [R1+0x19c0], R4 ;  /* 0x0019c00401007387 */ /* 0x0001d80000100a00 */
[----:B------:R-:W-:Y:S04]  /*fdc0*/  STL.64 [R1+0x160], R16 ;  /* 0x0001601001007387 */ /* 0x000fe80000100a00 */
[----:B------:R-:W-:Y:S04]  /*fdd0*/  STL.64 [R1+0x168], R18 ;  /* 0x0001681201007387 */ /* 0x000fe80000100a00 */
[----:B0-----:R-:W2:Y:S04]  /*fde0*/  LDL.LU.64 R4, [R1] ;  /* 0x0000000001047983 */ /* 0x001ea80000300a00 */
[----:B--2---:R0:W-:Y:S04]  /*fdf0*/  STL.64 [R1+0x19e0], R4 ;  /* 0x0019e00401007387 */ /* 0x0041e80000100a00 */
[----:B0-----:R-:W2:Y:S01]  /*fe00*/  LDL.LU.64 R4, [R1+0x10] ;  /* 0x0000100001047983 */ /* 0x001ea20000300a00 */
[----:B------:R-:W-:-:S02]  /*fe10*/  IMAD.MOV.U32 R16, RZ, RZ, R8 ;  /* 0x000000ffff107224 */ /* 0x000fc400078e0008 */
[----:B------:R-:W-:Y:S01]  /*fe20*/  IMAD.MOV.U32 R17, RZ, RZ, R0 ;  /* 0x000000ffff117224 */ /* 0x000fe200078e0000 */
[----:B--2---:R0:W-:Y:S04]  /*fe30*/  STL.64 [R1+0x19f8], R4 ;  /* 0x0019f80401007387 */ /* 0x0041e80000100a00 */
[----:B0-----:R-:W2:Y:S04]  /*fe40*/  LDL.LU.64 R4, [R1+0x20] ;  /* 0x0000200001047983 */ /* 0x001ea80000300a00 */
[----:B--2---:R-:W-:Y:S04]  /*fe50*/  STL.64 [R1+0x1a10], R4 ;  /* 0x001a100401007387 */ /* 0x004fe80000100a00 */
[----:B------:R0:W-:Y:S04]  /*fe60*/  STL.64 [R1+0x1a40], R16 ;  /* 0x001a401001007387 */ /* 0x0001e80000100a00 */
[----:B0-----:R-:W4:Y:S04]  /*fe70*/  LDL.LU.64 R16, [R1+0x440] ;  /* 0x0004400001107983 */ /* 0x001f280000300a00 */
[----:B------:R-:W4:Y:S04]  /*fe80*/  LDL.LU.64 R18, [R1+0x448] ;  /* 0x0004480001127983 */ /* 0x000f280000300a00 */
[----:B------:R-:W2:Y:S04]  /*fe90*/  LDL.LU.64 R24, [R1+0x3b0] ;  /* 0x0003b00001187983 */ /* 0x000ea80000300a00 */
[----:B------:R-:W3:Y:S04]  /*fea0*/  LDL.LU.64 R26, [R1+0x3b8] ;  /* 0x0003b800011a7983 */ /* 0x000ee80000300a00 */
[----:B---3--:R-:W-:Y:S04]  /*feb0*/  STL.64 [R1+0x1a38], R26 ;  /* 0x001a381a01007387 */ /* 0x008fe80000100a00 */
[----:B--2---:R0:W-:Y:S04]  /*fec0*/  STL.64 [R1+0x1a30], R24 ;  /* 0x001a301801007387 */ /* 0x0041e80000100a00 */
[----:B0-----:R-:W2:Y:S04]  /*fed0*/  LDL.LU.64 R24, [R1+0x430] ;  /* 0x0004300001187983 */ /* 0x001ea80000300a00 */
[----:B------:R-:W2:Y:S04]  /*fee0*/  LDL.LU.64 R26, [R1+0x438] ;  /* 0x00043800011a7983 */ /* 0x000ea80000300a00 */
[----:B------:R-:W3:Y:S04]  /*fef0*/  LDL.LU.64 R4, [R1+0x3a0] ;  /* 0x0003a00001047983 */ /* 0x000ee80000300a00 */
[----:B------:R-:W5:Y:S04]  /*ff00*/  LDL.LU.64 R6, [R1+0x3a8] ;  /* 0x0003a80001067983 */ /* 0x000f680000300a00 */
[----:B-----5:R-:W-:Y:S04]  /*ff10*/  STL.64 [R1+0x1a20], R6 ;  /* 0x001a200601007387 */ /* 0x020fe80000100a00 */
[----:B---3--:R0:W-:Y:S04]  /*ff20*/  STL.64 [R1+0x1a18], R4 ;  /* 0x001a180401007387 */ /* 0x0081e80000100a00 */
[----:B0-----:R-:W3:Y:S04]  /*ff30*/  LDL.LU.64 R4, [R1+0x40] ;  /* 0x0000400001047983 */ /* 0x001ee80000300a00 */
[----:B------:R-:W5:Y:S04]  /*ff40*/  LDL.LU.64 R8, [R1+0x2c0] ;  /* 0x0002c00001087983 */ /* 0x000f680000300a00 */
[----:B------:R-:W2:Y:S04]  /*ff50*/  LDL.LU.64 R10, [R1+0x2c8] ;  /* 0x0002c800010a7983 */ /* 0x000ea80000300a00 */
[----:B--2---:R-:W-:Y:S04]  /*ff60*/  STL.64 [R1+0x19d8], R10 ;  /* 0x0019d80a01007387 */ /* 0x004fe80000100a00 */
[----:B-----5:R0:W-:Y:S04]  /*ff70*/  STL.64 [R1+0x19d0], R8 ;  /* 0x0019d00801007387 */ /* 0x0201e80000100a00 */
[----:B0-----:R-:W2:Y:S04]  /*ff80*/  LDL.LU.64 R8, [R1+0x2e0] ;  /* 0x0002e00001087983 */ /* 0x001ea80000300a00 */
[----:B------:R-:W5:Y:S01]  /*ff90*/  LDL.LU.64 R10, [R1+0x2e8] ;  /* 0x0002e800010a7983 */ /* 0x000f620000300a00 */
[C---:B----4-:R-:W-:Y:S03]  /*ffa0*/  HMMA.16816.F32.BF16 R16, R20.reuse, R12, R16 ;  /* 0x0000000c1410723c */ /* 0x050fe60000041810 */
[----:B-----5:R-:W-:Y:S04]  /*ffb0*/  STL.64 [R1+0x19f0], R10 ;  /* 0x0019f00a01007387 */ /* 0x020fe80000100a00 */
[----:B--2---:R0:W-:Y:S04]  /*ffc0*/  STL.64 [R1+0x19e8], R8 ;  /* 0x0019e80801007387 */ /* 0x0041e80000100a00 */
[----:B0-----:R-:W2:Y:S04]  /*ffd0*/  LDL.LU.64 R8, [R1+0x330] ;  /* 0x0003300001087983 */ /* 0x001ea80000300a00 */
[----:B------:R-:W4:Y:S04]  /*ffe0*/  LDL.LU.64 R10, [R1+0x338] ;  /* 0x00033800010a7983 */ /* 0x000f280000300a00 */
[----:B----4-:R-:W-:Y:S04]  /*fff0*/  STL.64 [R1+0x1a08], R10 ;  /* 0x001a080a01007387 */ /* 0x010fe80000100a00 */
[----:B--2---:R0:W-:Y:S04]  /*10000*/  STL.64 [R1+0x1a00], R8 ;  /* 0x001a000801007387 */ /* 0x0041e80000100a00 */
[----:B0-----:R-:W2:Y:S04]  /*10010*/  LDL.LU.64 R8, [R1+0x340] ;  /* 0x0003400001087983 */ /* 0x001ea80000300a00 */
[----:B------:R-:W2:Y:S04]  /*10020*/  LDL.LU.64 R10, [R1+0x348] ;  /* 0x00034800010a7983 */ /* 0x000ea80000300a00 */
[----:B------:R0:W-:Y:S04]  /*10030*/  STL.64 [R1+0x150], R16 ;  /* 0x0001501001007387 */ /* 0x0001e80000100a00 */
[----:B------:R-:W-:Y:S04]  /*10040*/  STL.64 [R1+0x158], R18 ;  /* 0x0001581201007387 */ /* 0x000fe80000100a00 */
[----:B0-----:R-:W4:Y:S02]  /*10050*/  LDL.LU.64 R16, [R1+0x1a40] ;  /* 0x001a400001107983 */ /* 0x001f240000300a00 */
[----:B----4-:R-:W-:-:S15]  /*10060*/  HMMA.16816.F32.BF16 R24, R20, R16, R24 ;  /* 0x000000101418723c */ /* 0x010fde0000041818 */
[----:B------:R-:W-:-:S04]  /*10070*/  NOP ;  /* 0x0000000000007918 */ /* 0x000fc80000000000 */
[----:B------:R-:W-:Y:S04]  /*10080*/  STL.64 [R1+0x140], R24 ;  /* 0x0001401801007387 */ /* 0x000fe80000100a00 */
[----:B------:R0:W-:Y:S04]  /*10090*/  STL.64 [R1+0x148], R26 ;  /* 0x0001481a01007387 */ /* 0x0001e80000100a00 */
[----:B0-----:R-:W3:Y:S04]  /*100a0*/  LDL.LU.64 R26, [R1+0x1a38] ;  /* 0x001a3800011a7983 */ /* 0x001ee80000300a00 */
[----:B------:R-:W3:Y:S02]  /*100b0*/  LDL.LU.64 R24, [R1+0x1a30] ;  /* 0x001a300001187983 */ /* 0x000ee40000300a00 */
[----:B---3--:R-:W-:-:S15]  /*100c0*/  HMMA.16816.F32.BF16 R24, R20, R4, R24 ;  /* 0x000000041418723c */ /* 0x008fde0000041818 */
[----:B------:R-:W-:-:S04]  /*100d0*/  NOP ;  /* 0x0000000000007918 */ /* 0x000fc80000000000 */
[----:B------:R0:W-:Y:S04]  /*100e0*/  STL.64 [R1+0x130], R24 ;  /* 0x0001301801007387 */ /* 0x0001e80000100a00 */
[----:B------:R1:W-:Y:S04]  /*100f0*/  STL.64 [R1+0x138], R26 ;  /* 0x0001381a01007387 */ /* 0x0003e80000100a00 */
[----:B0-----:R-:W3:Y:S01]  /*10100*/  LDL.LU.64 R24, [R1+0x1a28] ;  /* 0x001a280001187983 */ /* 0x001ee20000300a00 */
[----:B-1----:R-:W-:-:S03]  /*10110*/  IMAD.MOV.U32 R27, RZ, RZ, R4 ;  /* 0x000000ffff1b7224 */ /* 0x002fc600078e0004 */
[----:B------:R-:W3:Y:S01]  /*10120*/  LDL.LU.64 R6, [R1+0x1a20] ;  /* 0x001a200001067983 */ /* 0x000ee20000300a00 */
[----:B------:R-:W-:-:S03]  /*10130*/  IMAD.MOV.U32 R26, RZ, RZ, R5 ;  /* 0x000000ffff1a7224 */ /* 0x000fc600078e0005 */
[----:B------:R-:W3:Y:S02]  /*10140*/  LDL.LU.64 R4, [R1+0x1a18] ;  /* 0x001a180001047983 */ /* 0x000ee40000300a00 */
[----:B---3--:R-:W-:-:S15]  /*10150*/  HMMA.16816.F32.BF16 R4, R20, R24, R4 ;  /* 0x000000181404723c */ /* 0x008fde0000041804 */
[----:B------:R-:W-:-:S04]  /*10160*/  NOP ;  /* 0x0000000000007918 */ /* 0x000fc80000000000 */
[----:B------:R0:W-:Y:S04]  /*10170*/  STL.64 [R1+0x120], R4 ;  /* 0x0001200401007387 */ /* 0x0001e80000100a00 */
[----:B------:R-:W-:Y:S04]  /*10180*/  STL.64 [R1+0x128], R6 ;  /* 0x0001280601007387 */ /* 0x000fe80000100a00 */
[----:B0-----:R-:W2:Y:S04]  /*10190*/  LDL.LU.64 R4, [R1+0x1a10] ;  /* 0x001a100001047983 */ /* 0x001ea80000300a00 */
[----:B------:R-:W-:Y:S01]  /*101a0*/  STL.64 [R1+0x19a8], R24 ;  /* 0x0019a81801007387 */ /* 0x000fe20000100a00 */
[----:B--2---:R-:W-:Y:S01]  /*101b0*/  HMMA.16816.F32.BF16 R8, R20, R4, R8 ;  /* 0x000000041408723c */ /* 0x004fe20000041808 */
[----:B------:R-:W-:-:S02]  /*101c0*/  IMAD.MOV.U32 R14, RZ, RZ, R4 ;  /* 0x000000ffff0e7224 */ /* 0x000fc400078e0004 */
[----:B------:R-:W-:-:S15]  /*101d0*/  IMAD.MOV.U32 R0, RZ, RZ, R5 ;  /* 0x000000ffff007224 */ /* 0x000fde00078e0005 */
[----:B------:R-:W-:Y:S01]  /*101e0*/  NOP ;  /* 0x0000000000007918 */ /* 0x000fe20000000000 */
[----:B------:R-:W-:Y:S04]  /*101f0*/  STL.64 [R1+0x110], R8 ;  /* 0x0001100801007387 */ /* 0x000fe80000100a00 */
[----:B------:R0:W-:Y:S04]  /*10200*/  STL.64 [R1+0x118], R10 ;  /* 0x0001180a01007387 */ /* 0x0001e80000100a00 */
[----:B0-----:R-:W2:Y:S04]  /*10210*/  LDL.LU.64 R10, [R1+0x1a08] ;  /* 0x001a0800010a7983 */ /* 0x001ea80000300a00 */
[----:B------:R-:W2:Y:S04]  /*10220*/  LDL.LU.64 R8, [R1+0x1a00] ;  /* 0x001a000001087983 */ /* 0x000ea80000300a00 */
[----:B------:R-:W2:Y:S02]  /*10230*/  LDL.LU.64 R4, [R1+0x19f8] ;  /* 0x0019f80001047983 */ /* 0x000ea40000300a00 */
        /* <DEDUP_REMOVED lines=17> */
[----:B------:R-:W3:Y:S04]  /*10350*/  LDL.LU.64 R6, [R1+0x19c8] ;  /* 0x0019c80001067983 */ /* 0x000ee80000300a00 */
[----:B------:R-:W2:Y:S02]  /*10360*/  LDL.LU.64 R4, [R1+0x19c0] ;  /* 0x0019c00001047983 */ /* 0x000ea40000300a00 */
[----:B--2---:R-:W-:Y:S02]  /*10370*/  HMMA.16816.F32.BF16 R20, R20, R4, R8 ;  /* 0x000000041414723c */ /* 0x004fe40000041808 */
[----:B------:R-:W2:Y:S04]  /*10380*/  LDL.LU.64 R10, [R1+0x19b8] ;  /* 0x0019b800010a7983 */ /* 0x000ea80000300a00 */
[----:B------:R-:W2:-:S13]  /*10390*/  LDL.LU.64 R8, [R1+0x19b0] ;  /* 0x0019b00001087983 */ /* 0x000e9a0000300a00 */
[----:B------:R0:W-:Y:S04]  /*103a0*/  STL.64 [R1+0xe0], R20 ;  /* 0x0000e01401007387 */ /* 0x0001e80000100a00 */
[----:B------:R-:W-:Y:S04]  /*103b0*/  STL.64 [R1+0xe8], R22 ;  /* 0x0000e81601007387 */ /* 0x000fe80000100a00 */
[----:B---3--:R-:W-:Y:S04]  /*103c0*/  STL.64 [R1+0x1988], R6 ;  /* 0x0019880601007387 */ /* 0x008fe80000100a00 */
[----:B------:R1:W-:Y:S01]  /*103d0*/  STL.64 [R1+0x1980], R4 ;  /* 0x0019800401007387 */ /* 0x0003e20000100a00 */
[----:B0-----:R-:W-:-:S02]  /*103e0*/  IMAD.MOV.U32 R20, RZ, RZ, R27 ;  /* 0x000000ffff147224 */ /* 0x001fc400078e001b */
[----:B------:R-:W-:Y:S02]  /*103f0*/  IMAD.MOV.U32 R21, RZ, RZ, R26 ;  /* 0x000000ffff157224 */ /* 0x000fe400078e001a */
[----:B-1----:R-:W-:Y:S02]  /*10400*/  IMAD.MOV.U32 R4, RZ, RZ, R24 ;  /* 0x000000ffff047224 */ /* 0x002fe400078e0018 */
[----:B------:R-:W-:Y:S01]  /*10410*/  IMAD.MOV.U32 R5, RZ, RZ, R15 ;  /* 0x000000ffff057224 */ /* 0x000fe200078e000f */
[----:B------:R-:W3:Y:S04]  /*10420*/  LDL.LU.64 R24, [R1+0x3f0] ;  /* 0x0003f00001187983 */ /* 0x000ee80000300a00 */
[----:B------:R-:W3:Y:S04]  /*10430*/  LDL.LU.64 R26, [R1+0x3f8] ;  /* 0x0003f800011a7983 */ /* 0x000ee80000300a00 */
[----:B------:R0:W-:Y:S02]  /*10440*/  STL.64 [R1+0x1998], R4 ;  /* 0x0019980401007387 */ /* 0x0001e40000100a00 */
[----:B0-----:R-:W-:-:S02]  /*10450*/  IMAD.MOV.U32 R4, RZ, RZ, R14 ;  /* 0x000000ffff047224 */ /* 0x001fc400078e000e */
[----:B------:R-:W-:-:S05]  /*10460*/  IMAD.MOV.U32 R5, RZ, RZ, R0 ;  /* 0x000000ffff057224 */ /* 0x000fca00078e0000 */
[----:B------:R0:W-:Y:S04]  /*10470*/  STL.64 [R1+0x19a0], R4 ;  /* 0x0019a00401007387 */ /* 0x0001e80000100a00 */
[----:B0-----:R-:W2:Y:S04]  /*10480*/  LDL.LU.64 R4, [R1+0x400] ;  /* 0x0004000001047983 */ /* 0x001ea80000300a00 */
[----:B------:R-:W2:Y:S02]  /*10490*/  LDL.LU.64 R6, [R1+0x408] ;  /* 0x0004080001067983 */ /* 0x000ea40000300a00 */
[----:B--2---:R-:W-:-:S15]  /*104a0*/  HMMA.16816.F32.BF16 R12, R8, R12, R4 ;  /* 0x0000000c080c723c */ /* 0x004fde0000041804 */
[----:B------:R-:W-:-:S04]  /*104b0*/  NOP ;  /* 0x0000000000007918 */ /* 0x000fc80000000000 */
[----:B------:R-:W-:Y:S01]  /*104c0*/  STL.64 [R1+0xd0], R12 ;  /* 0x0000d00c01007387 */ /* 0x000fe20000100a00 */
[----:B------:R-:W-:-:S03]  /*104d0*/  IMAD.MOV.U32 R0, RZ, RZ, R15 ;  /* 0x000000ffff007224 */ /* 0x000fc600078e000f */
[----:B------:R-:W-:Y:S04]  /*104e0*/  STL [R1+0xd8], R14 ;  /* 0x0000d80e01007387 */ /* 0x000fe80000100800 */
[----:B------:R-:W0:Y:S04]  /*104f0*/  LDSM.16.MT88.4 R12, [R29+0x2000] ;  /* 0x002000001d0c783b */ /* 0x000e280000004200 */
[----:B------:R-:W-:Y:S04]  /*10500*/  STL [R1+0x17ec], R0 ;  /* 0x0017ec0001007387 */ /* 0x000fe80000100800 */
[----:B0-----:R-:W-:Y:S04]  /*10510*/  STL.64 [R1+0x1960], R14 ;  /* 0x0019600e01007387 */ /* 0x001fe80000100a00 */
[----:B------:R0:W-:Y:S04]  /*10520*/  STL.64 [R1+0x1958], R12 ;  /* 0x0019580c01007387 */ /* 0x0001e80000100a00 */
[----:B------:R-:W2:Y:S04]  /*10530*/  LDL.LU.64 R4, [R1+0x360] ;  /* 0x0003600001047983 */ /* 0x000ea80000300a00 */
[----:B------:R-:W2:Y:S01]  /*10540*/  LDL.LU.64 R6, [R1+0x368] ;  /* 0x0003680001067983 */ /* 0x000ea20000300a00 */
[----:B0-----:R-:W-:-:S02]  /*10550*/  IMAD.MOV.U32 R12, RZ, RZ, R19 ;  /* 0x000000ffff0c7224 */ /* 0x001fc400078e0013 */
[----:B------:R-:W-:-:S05]  /*10560*/  IMAD.MOV.U32 R13, RZ, RZ, R18 ;  /* 0x000000ffff0d7224 */ /* 0x000fca00078e0012 */
[----:B------:R0:W-:Y:S04]  /*10570*/  STL.64 [R1+0x1990], R12 ;  /* 0x0019900c01007387 */ /* 0x0001e80000100a00 */
[----:B0-----:R-:W4:Y:S04]  /*10580*/  LDL.LU.64 R12, [R1+0x370] ;  /* 0x00037000010c7983 */ /* 0x001f280000300a00 */
[----:B------:R-:W4:Y:S01]  /*10590*/  LDL.LU.64 R14, [R1+0x378] ;  /* 0x00037800010e7983 */ /* 0x000f220000300a00 */
[----:B---3--:R-:W-:Y:S03]  /*105a0*/  HMMA.16816.F32.BF16 R16, R8, R16, R24 ;  /* 0x000000100810723c */ /* 0x008fe60000041818 */
[----:B------:R-:W2:-:S15]  /*105b0*/  LDL.LU.64 R24, [R1+0x19a8] ;  /* 0x0019a80001187983 */ /* 0x000e9e0000300a00 */
[----:B------:R-:W-:Y:S01]  /*105c0*/  NOP ;  /* 0x0000000000007918 */ /* 0x000fe20000000000 */
[----:B------:R-:W-:Y:S04]  /*105d0*/  STL.64 [R1+0xc0], R16 ;  /* 0x0000c01001007387 */ /* 0x000fe80000100a00 */
[----:B------:R-:W-:Y:S04]  /*105e0*/  STL.64 [R1+0xc8], R18 ;  /* 0x0000c81201007387 */ /* 0x000fe80000100a00 */
[----:B------:R-:W0:Y:S04]  /*105f0*/  LDSM.16.MT88.4 R16, [R29+0x2080] ;  /* 0x002080001d10783b */ /* 0x000e280000004200 */
[----:B0-----:R-:W-:Y:S01]  /*10600*/  STL [R1+0x18c0], R19 ;  /* 0x0018c01301007387 */ /* 0x001fe20000100800 */
[C---:B----4-:R-:W-:Y:S03]  /*10610*/  HMMA.16816.F32.BF16 R12, R8.reuse, R20, R12 ;  /* 0x00000014080c723c */ /* 0x050fe6000004180c */
[----:B------:R-:W0:Y:S05]  /*10620*/  LDSM.16.MT88.4 R20, [R29+0x2100] ;  /* 0x002100001d14783b */ /* 0x000e2a0000004200 */
[C---:B--2---:R-:W-:Y:S11]  /*10630*/  HMMA.16816.F32.BF16 R24, R8.reuse, R24, R4 ;  /* 0x000000180818723c */ /* 0x044ff60000041804 */
[----:B------:R-:W-:Y:S01]  /*10640*/  IMAD.MOV.U32 R0, RZ, RZ, R15 ;  /* 0x000000ffff007224 */ /* 0x000fe200078e000f */
[----:B------:R1:W-:Y:S04]  /*10650*/  STL.64 [R1+0xb0], R12 ;  /* 0x0000b00c01007387 */ /* 0x0003e80000100a00 */
[----:B------:R2:W-:Y:S04]  /*10660*/  STL [R1+0xb8], R14 ;  /* 0x0000b80e01007387 */ /* 0x0005e80000100800 */
[----:B-1----:R-:W3:Y:S04]  /*10670*/  LDL.LU.64 R12, [R1+0x2d0] ;  /* 0x0002d000010c7983 */ /* 0x002ee80000300a00 */
[----:B--2---:R-:W3:Y:S04]  /*10680*/  LDL.LU.64 R14, [R1+0x2d8] ;  /* 0x0002d800010e7983 */ /* 0x004ee80000300a00 */
[----:B------:R-:W-:Y:S04]  /*10690*/  STL [R1+0x1830], R0 ;  /* 0x0018300001007387 */ /* 0x000fe80000100800 */
[----:B0-----:R-:W-:Y:S04]  /*106a0*/  STL [R1+0x1840], R20 ;  /* 0x0018401401007387 */ /* 0x001fe80000100800 */
[----:B------:R0:W-:Y:S04]  /*106b0*/  STL [R1+0x183c], R21 ;  /* 0x00183c1501007387 */ /* 0x0001e80000100800 */
[----:B------:R-:W-:Y:S04]  /*106c0*/  STL [R1+0x1838], R22 ;  /* 0x0018381601007387 */ /* 0x000fe80000100800 */
[----:B------:R1:W-:Y:S04]  /*106d0*/  STL [R1+0x1834], R23 ;  /* 0x0018341701007387 */ /* 0x0003e80000100800 */
[----:B0-----:R-:W2:Y:S04]  /*106e0*/  LDL.LU.64 R20, [R1+0x2f0] ;  /* 0x0002f00001147983 */ /* 0x001ea80000300a00 */
[----:B-1----:R-:W2:Y:S04]  /*106f0*/  LDL.LU.64 R22, [R1+0x2f8] ;  /* 0x0002f80001167983 */ /* 0x002ea80000300a00 */
[----:B------:R-:W2:Y:S04]  /*10700*/  LDL.LU.64 R4, [R1+0x19a0] ;  /* 0x0019a00001047983 */ /* 0x000ea80000300a00 */
[----:B------:R-:W-:Y:S04]  /*10710*/  STL.64 [R1+0xa0], R24 ;  /* 0x0000a01801007387 */ /* 0x000fe80000100a00 */
[----:B------:R-:W-:Y:S04]  /*10720*/  STL.64 [R1+0xa8], R26 ;  /* 0x0000a81a01007387 */ /* 0x000fe80000100a00 */
[----:B------:R-:W0:Y:S04]  /*10730*/  LDSM.16.MT88.4 R24, [R29+0x2180] ;  /* 0x002180001d18783b */ /* 0x000e280000004200 */
[----:B------:R-:W-:Y:S04]  /*10740*/  STL [R1+0x1844], R29 ;  /* 0x0018441d01007387 */ /* 0x000fe80000100800 */
[----:B0-----:R0:W-:Y:S04]  /*10750*/  STL.64 [R1+0x17c0], R26 ;  /* 0x0017c01a01007387 */ /* 0x0011e80000100a00 */
[----:B------:R-:W-:Y:S04]  /*10760*/  STL.64 [R1+0x17b8], R24 ;  /* 0x0017b81801007387 */ /* 0x000fe80000100a00 */
[----:B0-----:R-:W4:Y:S04]  /*10770*/  LDL R26, [R1+0x48] ;  /* 0x00004800011a7983 */ /* 0x001f280000100800 */
[----:B------:R-:W4:Y:S01]  /*10780*/  LDL R27, [R1+0x4c] ;  /* 0x00004c00011b7983 */ /* 0x000f220000100800 */
[----:B--2---:R-:W-:-:S15]  /*10790*/  HMMA.16816.F32.BF16 R4, R8, R4, R20 ;  /* 0x000000040804723c */ /* 0x004fde0000041814 */
[----:B------:R-:W-:-:S04]  /*107a0*/  NOP ;  /* 0x0000000000007918 */ /* 0x000fc80000000000 */
[----:B------:R0:W-:Y:S01]  /*107b0*/  STL [R1+0x94], R5 ;  /* 0x0000940501007387 */ /* 0x0001e20000100800 */
[----:B------:R-:W-:-:S03]  /*107c0*/  IMAD.MOV.U32 R23, RZ, RZ, R4 ;  /* 0x000000ffff177224 */ /* 0x000fc600078e0004 */
[----:B------:R3:W-:Y:S04]  /*107d0*/  STL [R1+0x98], R6 ;  /* 0x0000980601007387 */ /* 0x0007e80000100800 */
[----:B0-----:R-:W3:Y:S01]  /*107e0*/  LDL.LU.64 R4, [R1+0x1998] ;  /* 0x0019980001047983 */ /* 0x001ee20000300a00 */
[----:B------:R-:W-:Y:S02]  /*107f0*/  IMAD.MOV.U32 R0, RZ, RZ, R7 ;  /* 0x000000ffff007224 */ /* 0x000fe400078e0007 */
[----:B---3--:R-:W-:Y:S01]  /*10800*/  HMMA.16816.F32.BF16 R4, R8, R4, R12 ;  /* 0x000000040804723c */ /* 0x008fe2000004180c */
[----:B------:R-:W2:-:S15]  /*10810*/  LDL.LU.64 R12, [R1+0x1990] ;  /* 0x00199000010c7983 */ /* 0x000e9e0000300a00 */
[----:B------:R-:W-:-:S03]  /*10820*/  NOP ;  /* 0x0000000000007918 */ /* 0x000fc60000000000 */
[----:B------:R-:W-:Y:S01]  /*10830*/  STL [R1+0x84], R5 ;  /* 0x0000840501007387 */ /* 0x000fe20000100800 */
[----:B------:R-:W-:Y:S02]  /*10840*/  IMAD.MOV.U32 R25, RZ, RZ, R7 ;  /* 0x000000ffff197224 */ /* 0x000fe400078e0007 */
[----:B------:R-:W-:Y:S01]  /*10850*/  IMAD.MOV.U32 R19, RZ, RZ, R4 ;  /* 0x000000ffff137224 */ /* 0x000fe200078e0004 */
[----:B------:R0:W-:Y:S04]  /*10860*/  STL [R1+0x88], R6 ;  /* 0x0000880601007387 */ /* 0x0001e80000100800 */
[----:B0-----:R-:W3:Y:S04]  /*10870*/  LDL.LU.64 R6, [R1+0x1988] ;  /* 0x0019880001067983 */ /* 0x001ee80000300a00 */
[----:B------:R-:W5:Y:S04]  /*10880*/  LDL.LU.64 R4, [R1+0x1980] ;  /* 0x0019800001047983 */ /* 0x000f680000300a00 */
[----:B----4-:R-:W-:Y:S04]  /*10890*/  STL.64 [R1+0x1938], R26 ;  /* 0x0019381a01007387 */ /* 0x010fe80000100a00 */
[----:B------:R0:W-:Y:S04]  /*108a0*/  STL [R1+0x1930], R25 ;  /* 0x0019301901007387 */ /* 0x0001e80000100800 */
[----:B0-----:R-:W2:Y:S04]  /*108b0*/  LDL.LU.64 R24, [R1+0x2b0] ;  /* 0x0002b00001187983 */ /* 0x001ea80000300a00 */
[----:B------:R-:W2:Y:S04]  /*108c0*/  LDL.LU.64 R26, [R1+0x2b8] ;  /* 0x0002b800011a7983 */ /* 0x000ea80000300a00 */
[----:B------:R-:W-:Y:S04]  /*108d0*/  STL.64 [R1+0x18d0], R18 ;  /* 0x0018d01201007387 */ /* 0x000fe80000100a00 */
[----:B------:R0:W-:Y:S04]  /*108e0*/  STL.64 [R1+0x18c8], R16 ;  /* 0x0018c81001007387 */ /* 0x0001e80000100a00 */
[----:B0-----:R-:W4:Y:S04]  /*108f0*/  LDL.LU R16, [R1+0x1e0] ;  /* 0x0001e00001107983 */ /* 0x001f280000300800 */
[----:B------:R-:W4:Y:S01]  /*10900*/  LDL.LU R17, [R1+0x1e4] ;  /* 0x0001e40001117983 */ /* 0x000f220000300800 */
[----:B---3--:R-:W-:-:S02]  /*10910*/  IMAD.MOV.U32 R18, RZ, RZ, R6 ;  /* 0x000000ffff127224 */ /* 0x008fc400078e0006 */
[----:B------:R-:W-:Y:S01]  /*10920*/  IMAD.MOV.U32 R19, RZ, RZ, R7 ;  /* 0x000000ffff137224 */ /* 0x000fe200078e0007 */
[----:B------:R-:W3:Y:S04]  /*10930*/  LDL.LU R6, [R1+0x197c] ;  /* 0x00197c0001067983 */ /* 0x000ee80000300800 */
[----:B------:R-:W3:Y:S01]  /*10940*/  LDL.LU R7, [R1+0x1978] ;  /* 0x0019780001077983 */ /* 0x000ee20000300800 */
[----:B--2---:R-:W-:-:S15]  /*10950*/  HMMA.16816.F32.BF16 R12, R8, R12, R24 ;  /* 0x0000000c080c723c */ /* 0x004fde0000041818 */
[----:B------:R-:W-:-:S04]  /*10960*/  NOP ;  /* 0x0000000000007918 */ /* 0x000fc80000000000 */
[----:B------:R-:W-:Y:S02]  /*10970*/  IMAD.MOV.U32 R29, RZ, RZ, R12 ;  /* 0x000000ffff1d7224 */ /* 0x000fe400078e000c */
[----:B------:R-:W-:Y:S02]  /*10980*/  IMAD.MOV.U32 R20, RZ, RZ, R13 ;  /* 0x000000ffff147224 */ /* 0x000fe400078e000d */
[----:B------:R-:W-:Y:S01]  /*10990*/  IMAD.MOV.U32 R21, RZ, RZ, R14 ;  /* 0x000000ffff157224 */ /* 0x000fe200078e000e */
[----:B------:R-:W5:Y:S01]  /*109a0*/  LDL.LU.64 R12, [R1+0x2a0] ;  /* 0x0002a000010c7983 */ /* 0x000f620000300a00 */
[----:B------:R-:W-:-:S03]  /*109b0*/  IMAD.MOV.U32 R22, RZ, RZ, R15 ;  /* 0x000000ffff167224 */ /* 0x000fc600078e000f */
[----:B------:R-:W5:Y:S04]  /*109c0*/  LDL.LU.64 R14, [R1+0x2a8] ;  /* 0x0002a800010e7983 */ /* 0x000f680000300a00 */
[----:B------:R0:W-:Y:S04]  /*109d0*/  STL.64 [R1+0x18e0], R18 ;  /* 0x0018e01201007387 */ /* 0x0001e80000100a00 */
[----:B----4-:R1:W-:Y:S04]  /*109e0*/  STL.64 [R1+0x18d8], R16 ;  /* 0x0018d81001007387 */ /* 0x0103e80000100a00 */
[----:B0-----:R-:W2:Y:S04]  /*109f0*/  LDL.LU.64 R18, [R1+0x8] ;  /* 0x0000080001127983 */ /* 0x001ea80000300a00 */
[----:B--2---:R3:W-:Y:S04]  /*10a00*/  STL.64 [R1+0x18e8], R18 ;  /* 0x0018e81201007387 */ /* 0x0047e80000100a00 */
[----:B-1----:R-:W2:Y:S04]  /*10a10*/  LDL.LU R16, [R1+0x200] ;  /* 0x0002000001107983 */ /* 0x002ea80000300800 */
[----:B------:R-:W2:Y:S01]  /*10a20*/  LDL.LU R17, [R1+0x204] ;  /* 0x0002040001117983 */ /* 0x000ea20000300800 */
[----:B---3--:R-:W-:-:S02]  /*10a30*/  IMAD.MOV.U32 R18, RZ, RZ, R7 ;  /* 0x000000ffff127224 */ /* 0x008fc400078e0007 */
[----:B------:R-:W-:Y:S01]  /*10a40*/  IMAD.MOV.U32 R19, RZ, RZ, R6 ;  /* 0x000000ffff137224 */ /* 0x000fe200078e0006 */
[----:B------:R-:W3:Y:S04]  /*10a50*/  LDL.LU R7, [R1+0x1974] ;  /* 0x0019740001077983 */ /* 0x000ee80000300800 */
[----:B------:R-:W4:Y:S04]  /*10a60*/  LDL.LU R6, [R1+0x1970] ;  /* 0x0019700001067983 */ /* 0x000f280000300800 */
[----:B------:R0:W-:Y:S04]  /*10a70*/  STL.64 [R1+0x1900], R18 ;  /* 0x0019001201007387 */ /* 0x0001e80000100a00 */
[----:B--2---:R-:W-:Y:S04]  /*10a80*/  STL.64 [R1+0x18f8], R16 ;  /* 0x0018f81001007387 */ /* 0x004fe80000100a00 */
[----:B0-----:R-:W2:Y:S04]  /*10a90*/  LDL.LU.64 R18, [R1+0x28] ;  /* 0x0000280001127983 */ /* 0x001ea80000300a00 */
[----:B--2---:R0:W-:Y:S04]  /*10aa0*/  STL.64 [R1+0x1910], R18 ;  /* 0x0019101201007387 */ /* 0x0041e80000100a00 */
[----:B------:R-:W2:Y:S04]  /*10ab0*/  LDL.64 R26, [R1+0x58] ;  /* 0x00005800011a7983 */ /* 0x000ea80000100a00 */
[----:B0-----:R-:W3:Y:S04]  /*10ac0*/  LDL R18, [R1+0x38] ;  /* 0x0000380001127983 */ /* 0x001ee80000100800 */
[----:B------:R-:W3:Y:S04]  /*10ad0*/  LDL R19, [R1+0x3c] ;  /* 0x00003c0001137983 */ /* 0x000ee80000100800 */
[----:B--2---:R0:W-:Y:S04]  /*10ae0*/  STL.64 [R1+0x1940], R26 ;  /* 0x0019401a01007387 */ /* 0x0041e80000100a00 */
[----:B0-----:R-:W2:Y:S04]  /*10af0*/  LDL.64 R26, [R1+0x68] ;  /* 0x00006800011a7983 */ /* 0x001ea80000100a00 */
[----:B---3--:R4:W-:Y:S04]  /*10b00*/  STL.64 [R1+0x1928], R18 ;  /* 0x0019281201007387 */ /* 0x0089e80000100a00 */
[----:B------:R-:W3:Y:S04]  /*10b10*/  LDL.LU R16, [R1+0x230] ;  /* 0x0002300001107983 */ /* 0x000ee80000300800 */
[----:B------:R-:W3:Y:S01]  /*10b20*/  LDL.LU R17, [R1+0x234] ;  /* 0x0002340001117983 */ /* 0x000ee20000300800 */
[----:B----4-:R-:W-:-:S03]  /*10b30*/  IMAD.MOV.U32 R18, RZ, RZ, R6 ;  /* 0x000000ffff127224 */ /* 0x010fc600078e0006 */
[----:B------:R-:W4:Y:S01]  /*10b40*/  LDL.LU R6, [R1+0x196c] ;  /* 0x00196c0001067983 */ /* 0x000f220000300800 */
[----:B------:R-:W-:-:S03]  /*10b50*/  IMAD.MOV.U32 R19, RZ, RZ, R7 ;  /* 0x000000ffff137224 */ /* 0x000fc600078e0007 */
[----:B------:R-:W4:Y:S04]  /*10b60*/  LDL.LU R7, [R1+0x1968] ;  /* 0x0019680001077983 */ /* 0x000f280000300800 */
[----:B------:R-:W-:Y:S01]  /*10b70*/  STL.64 [R1+0x1950], R18 ;  /* 0x0019501201007387 */ /* 0x000fe20000100a00 */
[----:B-----5:R-:W-:Y:S03]  /*10b80*/  HMMA.16816.F32.BF16 R8, R8, R4, R12 ;  /* 0x000000040808723c */ /* 0x020fe6000004180c */
[----:B---3--:R0:W-:Y:S04]  /*10b90*/  STL.64 [R1+0x1948], R16 ;  /* 0x0019481001007387 */ /* 0x0081e80000100a00 */
[----:B0-----:R-:W2:Y:S04]  /*10ba0*/  LDL.LU R16, [R1+0x250] ;  /* 0x0002500001107983 */ /* 0x001ea80000300800 */
[----:B------:R-:W2:Y:S04]  /*10bb0*/  LDL.LU R17, [R1+0x254] ;  /* 0x0002540001117983 */ /* 0x000ea80000300800 */
[----:B------:R-:W2:Y:S04]  /*10bc0*/  LDL.LU R18, [R1+0x258] ;  /* 0x0002580001127983 */ /* 0x000ea80000300800 */
[----:B------:R-:W2:Y:S04]  /*10bd0*/  LDL.LU R19, [R1+0x25c] ;  /* 0x00025c0001137983 */ /* 0x000ea80000300800 */
[----:B------:R-:W-:Y:S04]  /*10be0*/  STL.64 [R1+0x1850], R22 ;  /* 0x0018501601007387 */ /* 0x000fe80000100a00 */
[----:B------:R0:W-:Y:S04]  /*10bf0*/  STL.64 [R1+0x1848], R20 ;  /* 0x0018481401007387 */ /* 0x0001e80000100a00 */
[----:B0-----:R-:W3:Y:S04]  /*10c00*/  LDL.LU R20, [R1+0x240] ;  /* 0x0002400001147983 */ /* 0x001ee80000300800 */
[----:B------:R-:W3:Y:S04]  /*10c10*/  LDL.LU R21, [R1+0x244] ;  /* 0x0002440001157983 */ /* 0x000ee80000300800 */
[----:B------:R-:W3:Y:S04]  /*10c20*/  LDL.LU R22, [R1+0x248] ;  /* 0x0002480001167983 */ /* 0x000ee80000300800 */
[----:B------:R-:W3:Y:S04]  /*10c30*/  LDL.LU R23, [R1+0x24c] ;  /* 0x00024c0001177983 */ /* 0x000ee80000300800 */
[----:B------:R-:W2:Y:S04]  /*10c40*/  LDL.LU.64 R14, [R1+0x1960] ;  /* 0x00196000010e7983 */ /* 0x000ea80000300a00 */
[----:B------:R-:W2:Y:S04]  /*10c50*/  LDL.LU.64 R12, [R1+0x1958] ;  /* 0x00195800010c7983 */ /* 0x000ea80000300a00 */
[----:B----4-:R0:W-:Y:S04]  /*10c60*/  STL.64 [R1+0x18f0], R6 ;  /* 0x0018f00601007387 */ /* 0x0101e80000100a00 */
[----:B0-----:R-:W4:Y:S04]  /*10c70*/  LDL.64 R6, [R1+0x18] ;  /* 0x0000180001067983 */ /* 0x001f280000100a00 */
[----:B----4-:R0:W-:Y:S04]  /*10c80*/  STL.64 [R1+0x1908], R6 ;  /* 0x0019080601007387 */ /* 0x0101e80000100a00 */
[----:B------:R-:W4:Y:S04]  /*10c90*/  LDL.LU R4, [R1+0x210] ;  /* 0x0002100001047983 */ /* 0x000f280000300800 */
[----:B------:R-:W4:Y:S04]  /*10ca0*/  LDL.LU R5, [R1+0x214] ;  /* 0x0002140001057983 */ /* 0x000f280000300800 */
[----:B0-----:R-:W5:Y:S04]  /*10cb0*/  LDL.LU R6, [R1+0x218] ;  /* 0x0002180001067983 */ /* 0x001f680000300800 */
[----:B------:R-:W5:Y:S01]  /*10cc0*/  LDL.LU R7, [R1+0x21c] ;  /* 0x00021c0001077983 */ /* 0x000f620000300800 */
[----:B--2---:R-:W-:Y:S03]  /*10cd0*/  HMMA.16816.F32.BF16 R16, R12, R26, R16 ;  /* 0x0000001a0c10723c */ /* 0x004fe60000041810 */
[----:B-----5:R-:W-:Y:S04]  /*10ce0*/  STL.64 [R1+0x1920], R6 ;  /* 0x0019200601007387 */ /* 0x020fe80000100a00 */
[----:B----4-:R0:W-:Y:S04]  /*10cf0*/  STL.64 [R1+0x1918], R4 ;  /* 0x0019180401007387 */ /* 0x0101e80000100a00 */
[----:B0-----:R-:W2:Y:S04]  /*10d00*/  LDL.LU R4, [R1+0x220] ;  /* 0x0002200001047983 */ /* 0x001ea80000300800 */
[----:B------:R-:W2:Y:S04]  /*10d10*/  LDL.LU R5, [R1+0x224] ;  /* 0x0002240001057983 */ /* 0x000ea80000300800 */
[----:B------:R-:W2:Y:S04]  /*10d20*/  LDL.LU R6, [R1+0x228] ;  /* 0x0002280001067983 */ /* 0x000ea80000300800 */
[----:B------:R-:W2:Y:S04]  /*10d30*/  LDL.LU R7, [R1+0x22c] ;  /* 0x00022c0001077983 */ /* 0x000ea80000300800 */
[----:B------:R0:W-:Y:S04]  /*10d40*/  STL.64 [R1+0x1730], R10 ;  /* 0x0017300a01007387 */ /* 0x0001e80000100a00 */
[----:B------:R1:W-:Y:S01]  /*10d50*/  STL.64 [R1+0x1728], R8 ;  /* 0x0017280801007387 */ /* 0x0003e20000100a00 */
[----:B0-----:R-:W-:-:S03]  /*10d60*/  IMAD.MOV.U32 R10, RZ, RZ, R3 ;  /* 0x000000ffff0a7224 */ /* 0x001fc600078e0003 */
[----:B-1----:R-:W4:Y:S01]  /*10d70*/  LDL.LU R8, [R1+0x1f0] ;  /* 0x0001f00001087983 */ /* 0x002f220000300800 */
[----:B------:R-:W-:-:S03]  /*10d80*/  IMAD.MOV.U32 R11, RZ, RZ, R2 ;  /* 0x000000ffff0b7224 */ /* 0x000fc600078e0002 */
[----:B------:R-:W-:Y:S01]  /*10d90*/  STL.64 [R1+0x260], R16 ;  /* 0x0002601001007387 */ /* 0x000fe20000100a00 */
[----:B------:R-:W-:-:S03]  /*10da0*/  IMAD.MOV.U32 R3, RZ, RZ, R26 ;  /* 0x000000ffff037224 */ /* 0x000fc600078e001a */
[----:B------:R0:W-:Y:S01]  /*10db0*/  STL.64 [R1+0x268], R18 ;  /* 0x0002681201007387 */ /* 0x0001e20000100a00 */
[----:B------:R-:W-:-:S03]  /*10dc0*/  IMAD.MOV.U32 R2, RZ, RZ, R27 ;  /* 0x000000ffff027224 */ /* 0x000fc600078e001b */
[----:B0-----:R-:W5:Y:S04]  /*10dd0*/  LDL.LU.64 R18, [R1+0x1950] ;  /* 0x0019500001127983 */ /* 0x001f680000300a00 */
[----:B------:R-:W5:Y:S04]  /*10de0*/  LDL.LU.64 R16, [R1+0x1948] ;  /* 0x0019480001107983 */ /* 0x000f680000300a00 */
[----:B------:R-:W3:Y:S02]  /*10df0*/  LDL.LU.64 R26, [R1+0x1940] ;  /* 0x00194000011a7983 */ /* 0x000ee40000300a00 */
[----:B---3--:R-:W-:-:S15]  /*10e00*/  HMMA.16816.F32.BF16 R20, R12, R26, R20 ;  /* 0x0000001a0c14723c */ /* 0x008fde0000041814 */
[----:B------:R-:W-:-:S04]  /*10e10*/  NOP ;  /* 0x0000000000007918 */ /* 0x000fc80000000000 */
[----:B------:R-:W-:Y:S04]  /*10e20*/  STL.64 [R1+0x250], R20 ;  /* 0x0002501401007387 */ /* 0x000fe80000100a00 */
[----:B------:R0:W-:Y:S02]  /*10e30*/  STL.64 [R1+0x258], R22 ;  /* 0x0002581601007387 */ /* 0x0001e40000100a00 */
[----:B0-----:R-:W-:Y:S02]  /*10e40*/  IMAD.MOV.U32 R23, RZ, RZ, R26 ;  /* 0x000000ffff177224 */ /* 0x001fe400078e001a */
[----:B------:R-:W-:Y:S02]  /*10e50*/  IMAD.MOV.U32 R22, RZ, RZ, R27 ;  /* 0x000000ffff167224 */ /* 0x000fe400078e001b */
[----:B------:R-:W5:Y:S04]  /*10e60*/  LDL.LU.64 R26, [R1+0x1938] ;  /* 0x00193800011a7983 */ /* 0x000f680000300a00 */
[----:B------:R-:W3:Y:S01]  /*10e70*/  LDL.LU R25, [R1+0x1930] ;  /* 0x0019300001197983 */ /* 0x000ee20000300800 */
[----:B-----5:R-:W-:-:S15]  /*10e80*/  HMMA.16816.F32.BF16 R16, R12, R26, R16 ;  /* 0x0000001a0c10723c */ /* 0x020fde0000041810 */
[----:B------:R-:W-:-:S04]  /*10e90*/  NOP ;  /* 0x0000000000007918 */ /* 0x000fc80000000000 */
[----:B------:R-:W-:Y:S04]  /*10ea0*/  STL.64 [R1+0x240], R16 ;  /* 0x0002401001007387 */ /* 0x000fe80000100a00 */
[----:B------:R0:W-:Y:S04]  /*10eb0*/  STL.64 [R1+0x248], R18 ;  /* 0x0002481201007387 */ /* 0x0001e80000100a00 */
[----:B0-----:R-:W2:Y:S04]  /*10ec0*/  LDL.LU.64 R18, [R1+0x1928] ;  /* 0x0019280001127983 */ /* 0x001ea80000300a00 */
[----:B------:R0:W-:Y:S02]  /*10ed0*/  STL.64 [R1+0x18a8], R26 ;  /* 0x0018a81a01007387 */ /* 0x0001e40000100a00 */
[----:B0-----:R-:W-:-:S02]  /*10ee0*/  IMAD.MOV.U32 R26, RZ, RZ, R3 ;  /* 0x000000ffff1a7224 */ /* 0x001fc400078e0003 */
[----:B------:R-:W-:Y:S01]  /*10ef0*/  IMAD.MOV.U32 R27, RZ, RZ, R2 ;  /* 0x000000ffff1b7224 */ /* 0x000fe200078e0002 */
[----:B--2---:R-:W-:Y:S01]  /*10f00*/  HMMA.16816.F32.BF16 R16, R12, R18, R4 ;  /* 0x000000120c10723c */ /* 0x004fe20000041804 */
[----:B------:R-:W2:Y:S04]  /*10f10*/  LDL.LU.64 R6, [R1+0x1920] ;  /* 0x0019200001067983 */ /* 0x000ea80000300a00 */
[----:B------:R-:W2:-:S14]  /*10f20*/  LDL.LU.64 R4, [R1+0x1918] ;  /* 0x0019180001047983 */ /* 0x000e9c0000300a00 */
[----:B------:R-:W-:Y:S01]  /*10f30*/  IMAD.MOV.U32 R3, RZ, RZ, R18 ;  /* 0x000000ffff037224 */ /* 0x000fe200078e0012 */
[----:B------:R-:W-:Y:S01]  /*10f40*/  STL [R1+0x230], R16 ;  /* 0x0002301001007387 */ /* 0x000fe20000100800 */
[----:B------:R-:W-:-:S03]  /*10f50*/  IMAD.MOV.U32 R2, RZ, RZ, R19 ;  /* 0x000000ffff027224 */ /* 0x000fc600078e0013 */
[----:B------:R-:W2:Y:S01]  /*10f60*/  LDL.LU.64 R18, [R1+0x1910] ;  /* 0x0019100001127983 */ /* 0x000ea20000300a00 */
[----:B------:R-:W-:Y:S02]  /*10f70*/  IMAD.MOV.U32 R9, RZ, RZ, R28 ;  /* 0x000000ffff097224 */ /* 0x000fe400078e001c */
[----:B------:R-:W-:Y:S01]  /*10f80*/  IMAD.MOV.U32 R28, RZ, RZ, R17 ;  /* 0x000000ffff1c7224 */ /* 0x000fe200078e0011 */
[----:B------:R-:W-:Y:S04]  /*10f90*/  STL [R1+0x1718], R2 ;  /* 0x0017180201007387 */ /* 0x000fe80000100800 */
[----:B------:R-:W-:Y:S04]  /*10fa0*/  STL [R1+0x1714], R28 ;  /* 0x0017141c01007387 */ /* 0x000fe80000100800 */
[----:B------:R0:W-:Y:S01]  /*10fb0*/  STL [R1+0x1710], R3 ;  /* 0x0017100301007387 */ /* 0x0001e20000100800 */
[----:B--2---:R-:W-:Y:S01]  /*10fc0*/  HMMA.16816.F32.BF16 R4, R12, R18, R4 ;  /* 0x000000120c04723c */ /* 0x004fe20000041804 */
[----:B------:R-:W-:-:S02]  /*10fd0*/  IMAD.MOV.U32 R24, RZ, RZ, R18 ;  /* 0x000000ffff187224 */ /* 0x000fc400078e0012 */
[----:B0-----:R-:W-:-:S15]  /*10fe0*/  IMAD.MOV.U32 R3, RZ, RZ, R19 ;  /* 0x000000ffff037224 */ /* 0x001fde00078e0013 */
        /* <DEDUP_REMOVED lines=8> */
[----:B------:R-:W-:Y:S02]  /*11070*/  IMAD.MOV.U32 R20, RZ, RZ, R7 ;  /* 0x000000ffff147224 */ /* 0x000fe400078e0007 */
[----:B------:R-:W2:-:S14]  /*11080*/  LDL.LU.64 R6, [R1+0x18f0] ;  /* 0x0018f00001067983 */ /* 0x000e9c0000300a00 */
[----:B------:R-:W-:Y:S01]  /*11090*/  STL.64 [R1+0x210], R16 ;  /* 0x0002101001007387 */ /* 0x000fe20000100a00 */
[----:B------:R-:W-:-:S03]  /*110a0*/  IMAD.MOV.U32 R2, RZ, RZ, R19 ;  /* 0x000000ffff027224 */ /* 0x000fc600078e0013 */
[----:B------:R0:W-:Y:S04]  /*110b0*/  STL [R1+0x218], R18 ;  /* 0x0002181201007387 */ /* 0x0001e80000100800 */
[----:B0-----:R-:W4:Y:S04]  /*110c0*/  LDL.LU.64 R18, [R1+0x18e8] ;  /* 0x0018e80001127983 */ /* 0x001f280000300a00 */
[----:B------:R-:W-:Y:S01]  /*110d0*/  STL [R1+0x171c], R2 ;  /* 0x00171c0201007387 */ /* 0x000fe20000100800 */
[----:B----4-:R-:W-:-:S15]  /*110e0*/  HMMA.16816.F32.BF16 R8, R12, R18, R8 ;  /* 0x000000120c08723c */ /* 0x010fde0000041808 */
[----:B------:R-:W-:-:S04]  /*110f0*/  NOP ;  /* 0x0000000000007918 */ /* 0x000fc80000000000 */
[----:B------:R0:W-:Y:S04]  /*11100*/  STL.64 [R1+0x200], R8 ;  /* 0x0002000801007387 */ /* 0x0001e80000100a00 */
[----:B------:R-:W-:Y:S01]  /*11110*/  STL.64 [R1+0x208], R10 ;  /* 0x0002080a01007387 */ /* 0x000fe20000100a00 */
[----:B0-----:R-:W-:Y:S02]  /*11120*/  IMAD.MOV.U32 R9, RZ, RZ, R18 ;  /* 0x000000ffff097224 */ /* 0x001fe400078e0012 */
[----:B------:R-:W-:Y:S02]  /*11130*/  IMAD.MOV.U32 R8, RZ, RZ, R19 ;  /* 0x000000ffff087224 */ /* 0x000fe400078e0013 */
[----:B------:R-:W2:Y:S04]  /*11140*/  LDL.LU.64 R18, [R1+0x18e0] ;  /* 0x0018e00001127983 */ /* 0x000ea80000300a00 */
[----:B------:R-:W2:Y:S02]  /*11150*/  LDL.LU.64 R16, [R1+0x18d8] ;  /* 0x0018d80001107983 */ /* 0x000ea40000300a00 */
[----:B--2---:R-:W-:Y:S02]  /*11160*/  HMMA.16816.F32.BF16 R12, R12, R6, R16 ;  /* 0x000000060c0c723c */ /* 0x004fe40000041810 */
[----:B------:R-:W2:Y:S04]  /*11170*/  LDL.LU.64 R18, [R1+0x18d0] ;  /* 0x0018d00001127983 */ /* 0x000ea80000300a00 */
[----:B------:R-:W4:-:S13]  /*11180*/  LDL.LU.64 R16, [R1+0x18c8] ;  /* 0x0018c80001107983 */ /* 0x000f1a0000300a00 */
[----:B------:R-:W-:Y:S01]  /*11190*/  STL.64 [R1+0x1e0], R12 ;  /* 0x0001e00c01007387 */ /* 0x000fe20000100a00 */
[----:B------:R-:W-:Y:S02]  /*111a0*/  IMAD.MOV.U32 R2, RZ, RZ, R15 ;  /* 0x000000ffff027224 */ /* 0x000fe400078e000f */
[----:B------:R-:W-:Y:S01]  /*111b0*/  IMAD.MOV.U32 R15, RZ, RZ, R8 ;  /* 0x000000ffff0f7224 */ /* 0x000fe200078e0008 */
[----:B------:R0:W-:Y:S04]  /*111c0*/  STL [R1+0x1e8], R14 ;  /* 0x0001e80e01007387 */ /* 0x0001e80000100800 */
[----:B------:R1:W-:Y:S04]  /*111d0*/  STL.64 [R1+0x1858], R6 ;  /* 0x0018580601007387 */ /* 0x0003e80000100a00 */
[----:B------:R-:W4:Y:S01]  /*111e0*/  LDL.LU R4, [R1+0x1d0] ;  /* 0x0001d00001047983 */ /* 0x000f220000300800 */
[----:B0-----:R-:W-:-:S03]  /*111f0*/  IMAD.MOV.U32 R14, RZ, RZ, R9 ;  /* 0x000000ffff0e7224 */ /* 0x001fc600078e0009 */
[----:B------:R-:W4:Y:S04]  /*11200*/  LDL.LU R5, [R1+0x1d4] ;  /* 0x0001d40001057983 */ /* 0x000f280000300800 */
[----:B-1----:R-:W4:Y:S04]  /*11210*/  LDL.LU R6, [R1+0x1d8] ;  /* 0x0001d80001067983 */ /* 0x002f280000300800 */
[----:B------:R-:W4:Y:S04]  /*11220*/  LDL.LU R7, [R1+0x1dc] ;  /* 0x0001dc0001077983 */ /* 0x000f280000300800 */
[----:B------:R-:W-:Y:S01]  /*11230*/  STL.64 [R1+0x1890], R14 ;  /* 0x0018900e01007387 */ /* 0x000fe20000100a00 */
[----:B--2---:R-:W-:-:S03]  /*11240*/  IMAD.MOV.U32 R8, RZ, RZ, R19 ;  /* 0x000000ffff087224 */ /* 0x004fc600078e0013 */
[----:B------:R-:W4:Y:S04]  /*11250*/  LDL.LU R19, [R1+0x18c0] ;  /* 0x0018c00001137983 */ /* 0x000f280000300800 */
[----:B------:R-:W2:Y:S04]  /*11260*/  LDL.LU R9, [R1+0x84] ;  /* 0x0000840001097983 */ /* 0x000ea80000300800 */
[----:B------:R-:W5:Y:S01]  /*11270*/  LDL.LU R10, [R1+0x88] ;  /* 0x00008800010a7983 */ /* 0x000f620000300800 */
[----:B---3--:R-:W-:Y:S01]  /*11280*/  IMAD.MOV.U32 R11, RZ, RZ, R25 ;  /* 0x000000ffff0b7224 */ /* 0x008fe200078e0019 */
[----:B----4-:R-:W-:Y:S04]  /*11290*/  HMMA.16816.F32.BF16 R4, R16, R26, R4 ;  /* 0x0000001a1004723c */ /* 0x010fe80000041804 */
[----:B-----5:R0:W-:Y:S04]  /*112a0*/  STL.64 [R1+0x1740], R10 ;  /* 0x0017400a01007387 */ /* 0x0201e80000100a00 */
[----:B--2---:R-:W-:Y:S01]  /*112b0*/  STL.64 [R1+0x1738], R8 ;  /* 0x0017380801007387 */ /* 0x004fe20000100a00 */
[----:B0-----:R-:W-:-:S02]  /*112c0*/  IMAD.MOV.U32 R10, RZ, RZ, R24 ;  /* 0x000000ffff0a7224 */ /* 0x001fc400078e0018 */
[----:B------:R-:W-:-:S08]  /*112d0*/  IMAD.MOV.U32 R11, RZ, RZ, R3 ;  /* 0x000000ffff0b7224 */ /* 0x000fd000078e0003 */
[----:B------:R-:W-:Y:S01]  /*112e0*/  IMAD.MOV.U32 R28, RZ, RZ, R4 ;  /* 0x000000ffff1c7224 */ /* 0x000fe200078e0004 */
[----:B------:R-:W-:Y:S01]  /*112f0*/  STL.64 [R1+0x1888], R10 ;  /* 0x0018880a01007387 */ /* 0x000fe20000100a00 */
[----:B------:R-:W-:-:S03]  /*11300*/  IMAD.MOV.U32 R3, RZ, RZ, R5 ;  /* 0x000000ffff037224 */ /* 0x000fc600078e0005 */
[----:B------:R-:W-:Y:S04]  /*11310*/  STL [R1+0x1720], R2 ;  /* 0x0017200201007387 */ /* 0x000fe80000100800 */
[----:B------:R0:W-:Y:S04]  /*11320*/  STL.64 [R1+0x1d8], R6 ;  /* 0x0001d80601007387 */ /* 0x0001e80000100a00 */
[----:B------:R-:W2:Y:S04]  /*11330*/  LDL.LU R4, [R1+0x170] ;  /* 0x0001700001047983 */ /* 0x000ea80000300800 */
[----:B------:R-:W2:Y:S04]  /*11340*/  LDL.LU R5, [R1+0x174] ;  /* 0x0001740001057983 */ /* 0x000ea80000300800 */
[----:B0-----:R-:W3:Y:S04]  /*11350*/  LDL.LU R6, [R1+0x178] ;  /* 0x0001780001067983 */ /* 0x001ee80000300800 */
[----:B------:R-:W3:Y:S04]  /*11360*/  LDL.LU R7, [R1+0x17c] ;  /* 0x00017c0001077983 */ /* 0x000ee80000300800 */
[----:B---3--:R-:W-:Y:S04]  /*11370*/  STL.64 [R1+0x1868], R6 ;  /* 0x0018680601007387 */ /* 0x008fe80000100a00 */
[----:B--2---:R-:W-:Y:S04]  /*11380*/  STL.64 [R1+0x1860], R4 ;  /* 0x0018600401007387 */ /* 0x004fe80000100a00 */
[----:B------:R-:W2:Y:S04]  /*11390*/  LDL.LU R12, [R1+0x1a0] ;  /* 0x0001a000010c7983 */ /* 0x000ea80000300800 */
[----:B------:R-:W2:Y:S04]  /*113a0*/  LDL.LU R13, [R1+0x1a4] ;  /* 0x0001a400010d7983 */ /* 0x000ea80000300800 */
[----:B------:R-:W3:Y:S04]  /*113b0*/  LDL.LU R14, [R1+0x1a8] ;  /* 0x0001a800010e7983 */ /* 0x000ee80000300800 */
[----:B------:R-:W3:Y:S04]  /*113c0*/  LDL.LU R15, [R1+0x1ac] ;  /* 0x0001ac00010f7983 */ /* 0x000ee80000300800 */
[----:B---3--:R-:W-:Y:S04]  /*113d0*/  STL.64 [R1+0x18a0], R14 ;  /* 0x0018a00e01007387 */ /* 0x008fe80000100a00 */
[----:B--2---:R0:W-:Y:S04]  /*113e0*/  STL.64 [R1+0x1898], R12 ;  /* 0x0018980c01007387 */ /* 0x0041e80000100a00 */
[----:B0-----:R-:W2:Y:S04]  /*113f0*/  LDL.LU R12, [R1+0x1b0] ;  /* 0x0001b000010c7983 */ /* 0x001ea80000300800 */
[----:B------:R-:W2:Y:S04]  /*11400*/  LDL.LU R13, [R1+0x1b4] ;  /* 0x0001b400010d7983 */ /* 0x000ea80000300800 */
[----:B------:R-:W3:Y:S04]  /*11410*/  LDL.LU R14, [R1+0x1b8] ;  /* 0x0001b800010e7983 */ /* 0x000ee80000300800 */
[----:B------:R-:W3:Y:S01]  /*11420*/  LDL.LU R15, [R1+0x1bc] ;  /* 0x0001bc00010f7983 */ /* 0x000ee20000300800 */
[----:B------:R-:W-:-:S02]  /*11430*/  IMAD.MOV.U32 R6, RZ, RZ, R21 ;  /* 0x000000ffff067224 */ /* 0x000fc400078e0015 */
[----:B------:R-:W-:Y:S02]  /*11440*/  IMAD.MOV.U32 R7, RZ, RZ, R20 ;  /* 0x000000ffff077224 */ /* 0x000fe400078e0014 */
[----:B------:R-:W-:Y:S02]  /*11450*/  IMAD.MOV.U32 R27, RZ, RZ, R22 ;  /* 0x000000ffff1b7224 */ /* 0x000fe400078e0016 */
[----:B------:R-:W-:Y:S01]  /*11460*/  IMAD.MOV.U32 R26, RZ, RZ, R23 ;  /* 0x000000ffff1a7224 */ /* 0x000fe200078e0017 */
[----:B---3--:R-:W-:Y:S04]  /*11470*/  STL.64 [R1+0x18b8], R14 ;  /* 0x0018b80e01007387 */ /* 0x008fe80000100a00 */
[----:B--2---:R0:W-:Y:S04]  /*11480*/  STL.64 [R1+0x18b0], R12 ;  /* 0x0018b00c01007387 */ /* 0x0041e80000100a00 */
[----:B0-----:R-:W2:Y:S04]  /*11490*/  LDL.LU R12, [R1+0x1c0] ;  /* 0x0001c000010c7983 */ /* 0x001ea80000300800 */
[----:B------:R-:W2:Y:S04]  /*114a0*/  LDL.LU R13, [R1+0x1c4] ;  /* 0x0001c400010d7983 */ /* 0x000ea80000300800 */
[----:B------:R-:W2:Y:S04]  /*114b0*/  LDL.LU R14, [R1+0x1c8] ;  /* 0x0001c800010e7983 */ /* 0x000ea80000300800 */
[----:B------:R-:W2:Y:S04]  /*114c0*/  LDL.LU R15, [R1+0x1cc] ;  /* 0x0001cc00010f7983 */ /* 0x000ea80000300800 */
[----:B------:R-:W3:Y:S04]  /*114d0*/  LDL.LU.64 R10, [R1+0x38] ;  /* 0x00003800010a7983 */ /* 0x000ee80000300a00 */
[----:B------:R0:W-:Y:S04]  /*114e0*/  STL.64 [R1+0x1880], R6 ;  /* 0x0018800601007387 */ /* 0x0001e80000100a00 */
[----:B------:R-:W4:Y:S04]  /*114f0*/  LDL.LU R4, [R1+0x190] ;  /* 0x0001900001047983 */ /* 0x000f280000300800 */
[----:B------:R-:W4:Y:S04]  /*11500*/  LDL.LU R5, [R1+0x194] ;  /* 0x0001940001057983 */ /* 0x000f280000300800 */
[----:B0-----:R-:W4:Y:S04]  /*11510*/  LDL.LU R6, [R1+0x198] ;  /* 0x0001980001067983 */ /* 0x001f280000300800 */
[----:B------:R-:W4:Y:S04]  /*11520*/  LDL.LU R7, [R1+0x19c] ;  /* 0x00019c0001077983 */ /* 0x000f280000300800 */
[----:B------:R-:W5:Y:S04]  /*11530*/  LDL.LU R20, [R1+0x160] ;  /* 0x0001600001147983 */ /* 0x000f680000300800 */
[----:B------:R-:W5:Y:S04]  /*11540*/  LDL.LU R21, [R1+0x164] ;  /* 0x0001640001157983 */ /* 0x000f680000300800 */
[----:B------:R-:W3:Y:S04]  /*11550*/  LDL.LU R22, [R1+0x168] ;  /* 0x0001680001167983 */ /* 0x000ee80000300800 */
[----:B------:R-:W3:Y:S01]  /*11560*/  LDL.LU R23, [R1+0x16c] ;  /* 0x00016c0001177983 */ /* 0x000ee20000300800 */
[----:B--2---:R-:W-:-:S15]  /*11570*/  HMMA.16816.F32.BF16 R24, R16, R26, R12 ;  /* 0x0000001a1018723c */ /* 0x004fde000004180c */
[----:B------:R-:W-:-:S04]  /*11580*/  NOP ;  /* 0x0000000000007918 */ /* 0x000fc80000000000 */
[----:B------:R-:W-:Y:S01]  /*11590*/  IMAD.MOV.U32 R2, RZ, RZ, R26 ;  /* 0x000000ffff027224 */ /* 0x000fe200078e001a */
[----:B---3--:R-:W-:Y:S04]  /*115a0*/  STL.64 [R1+0x1878], R22 ;  /* 0x0018781601007387 */ /* 0x008fe80000100a00 */
[----:B-----5:R0:W-:Y:S04]  /*115b0*/  STL.64 [R1+0x1870], R20 ;  /* 0x0018701401007387 */ /* 0x0201e80000100a00 */
[----:B0-----:R-:W2:Y:S04]  /*115c0*/  LDL.LU R20, [R1+0x180] ;  /* 0x0001800001147983 */ /* 0x001ea80000300800 */
[----:B------:R-:W2:Y:S04]  /*115d0*/  LDL.LU R21, [R1+0x184] ;  /* 0x0001840001157983 */ /* 0x000ea80000300800 */
[----:B------:R-:W2:Y:S04]  /*115e0*/  LDL.LU R22, [R1+0x188] ;  /* 0x0001880001167983 */ /* 0x000ea80000300800 */
[----:B------:R-:W2:Y:S04]  /*115f0*/  LDL.LU R23, [R1+0x18c] ;  /* 0x00018c0001177983 */ /* 0x000ea80000300800 */
[----:B------:R-:W3:Y:S04]  /*11600*/  LDL.LU.64 R14, [R1+0x18b8] ;  /* 0x0018b800010e7983 */ /* 0x000ee80000300a00 */
[----:B------:R-:W3:Y:S04]  /*11610*/  LDL.LU.64 R12, [R1+0x18b0] ;  /* 0x0018b000010c7983 */ /* 0x000ee80000300a00 */
[----:B------:R-:W-:Y:S04]  /*11620*/  STL.64 [R1+0x1c0], R24 ;  /* 0x0001c01801007387 */ /* 0x000fe80000100a00 */
[----:B------:R0:W-:Y:S04]  /*11630*/  STL [R1+0x1cc], R27 ;  /* 0x0001cc1b01007387 */ /* 0x0001e80000100800 */
[----:B0-----:R-:W3:Y:S02]  /*11640*/  LDL.LU.64 R26, [R1+0x18a8] ;  /* 0x0018a800011a7983 */ /* 0x001ee40000300a00 */
[----:B---3--:R-:W-:Y:S02]  /*11650*/  HMMA.16816.F32.BF16 R24, R16, R26, R12 ;  /* 0x0000001a1018723c */ /* 0x008fe4000004180c */
[----:B------:R-:W3:Y:S04]  /*11660*/  LDL.LU.64 R14, [R1+0x18a0] ;  /* 0x0018a000010e7983 */ /* 0x000ee80000300a00 */
[----:B------:R-:W3:-:S13]  /*11670*/  LDL.LU.64 R12, [R1+0x1898] ;  /* 0x00189800010c7983 */ /* 0x000eda0000300a00 */
[----:B------:R0:W-:Y:S04]  /*11680*/  STL.64 [R1+0x1b0], R24 ;  /* 0x0001b01801007387 */ /* 0x0001e80000100a00 */
[----:B------:R1:W-:Y:S04]  /*11690*/  STL.64 [R1+0x1b8], R26 ;  /* 0x0001b81a01007387 */ /* 0x0003e80000100a00 */
[----:B0-----:R-:W5:Y:S04]  /*116a0*/  LDL.LU R24, [R1+0x120] ;  /* 0x0001200001187983 */ /* 0x001f680000300800 */
[----:B------:R-:W5:Y:S04]  /*116b0*/  LDL.LU R25, [R1+0x124] ;  /* 0x0001240001197983 */ /* 0x000f680000300800 */
[----:B-1----:R-:W2:Y:S04]  /*116c0*/  LDL.LU R26, [R1+0x128] ;  /* 0x00012800011a7983 */ /* 0x002ea80000300800 */
[----:B------:R-:W2:Y:S04]  /*116d0*/  LDL.LU R27, [R1+0x12c] ;  /* 0x00012c00011b7983 */ /* 0x000ea80000300800 */
[----:B--2---:R-:W-:Y:S04]  /*116e0*/  STL.64 [R1+0x1808], R26 ;  /* 0x0018081a01007387 */ /* 0x004fe80000100a00 */
[----:B-----5:R0:W-:Y:S04]  /*116f0*/  STL.64 [R1+0x1800], R24 ;  /* 0x0018001801007387 */ /* 0x0201e80000100a00 */
[----:B0-----:R-:W2:Y:S04]  /*11700*/  LDL.LU R24, [R1+0x130] ;  /* 0x0001300001187983 */ /* 0x001ea80000300800 */
[----:B------:R-:W2:Y:S04]  /*11710*/  LDL.LU R25, [R1+0x134] ;  /* 0x0001340001197983 */ /* 0x000ea80000300800 */
[----:B------:R-:W5:Y:S04]  /*11720*/  LDL.LU R26, [R1+0x138] ;  /* 0x00013800011a7983 */ /* 0x000f680000300800 */
[----:B------:R-:W5:Y:S01]  /*11730*/  LDL.LU R27, [R1+0x13c] ;  /* 0x00013c00011b7983 */ /* 0x000f620000300800 */
[----:B---3--:R-:W-:Y:S03]  /*11740*/  HMMA.16816.F32.BF16 R12, R16, R10, R12 ;  /* 0x0000000a100c723c */ /* 0x008fe6000004180c */
[----:B-----5:R0:W-:Y:S04]  /*11750*/  STL.64 [R1+0x1818], R26 ;  /* 0x0018181a01007387 */ /* 0x0201e80000100a00 */
[----:B--2---:R-:W-:Y:S04]  /*11760*/  STL.64 [R1+0x1810], R24 ;  /* 0x0018101801007387 */ /* 0x004fe80000100a00 */
[----:B0-----:R-:W2:Y:S04]  /*11770*/  LDL.LU.64 R26, [R1+0x58] ;  /* 0x00005800011a7983 */ /* 0x001ea80000300a00 */
[----:B--2---:R0:W-:Y:S04]  /*11780*/  STL.64 [R1+0x1820], R26 ;  /* 0x0018201a01007387 */ /* 0x0041e80000100a00 */
[----:B0-----:R-:W2:Y:S04]  /*11790*/  LDL.LU.64 R26, [R1+0x68] ;  /* 0x00006800011a7983 */ /* 0x001ea80000300a00 */
[----:B------:R0:W-:Y:S04]  /*117a0*/  STL.64 [R1+0x1a0], R12 ;  /* 0x0001a00c01007387 */ /* 0x0001e80000100a00 */
[----:B------:R1:W-:Y:S01]  /*117b0*/  STL.64 [R1+0x1a8], R14 ;  /* 0x0001a80e01007387 */ /* 0x0003e20000100a00 */
[----:B0-----:R-:W-:-:S02]  /*117c0*/  IMAD.MOV.U32 R13, RZ, RZ, R10 ;  /* 0x000000ffff0d7224 */ /* 0x001fc400078e000a */
[----:B------:R-:W-:Y:S01]  /*117d0*/  IMAD.MOV.U32 R12, RZ, RZ, R11 ;  /* 0x000000ffff0c7224 */ /* 0x000fe200078e000b */
[----:B-1----:R-:W3:Y:S04]  /*117e0*/  LDL.LU.64 R14, [R1+0x1890] ;  /* 0x00189000010e7983 */ /* 0x002ee80000300a00 */
[----:B------:R-:W4:Y:S02]  /*117f0*/  LDL.LU.64 R10, [R1+0x1888] ;  /* 0x00188800010a7983 */ /* 0x000f240000300a00 */
[----:B----4-:R-:W-:-:S15]  /*11800*/  HMMA.16816.F32.BF16 R4, R16, R10, R4 ;  /* 0x0000000a1004723c */ /* 0x010fde0000041804 */
[----:B------:R-:W-:-:S04]  /*11810*/  NOP ;  /* 0x0000000000007918 */ /* 0x000fc80000000000 */
[----:B------:R-:W-:Y:S04]  /*11820*/  STL.64 [R1+0x190], R4 ;  /* 0x0001900401007387 */ /* 0x000fe80000100a00 */
[----:B------:R0:W-:Y:S04]  /*11830*/  STL.64 [R1+0x198], R6 ;  /* 0x0001980601007387 */ /* 0x0001e80000100a00 */
[----:B0-----:R-:W4:Y:S04]  /*11840*/  LDL.LU.64 R6, [R1+0x1880] ;  /* 0x0018800001067983 */ /* 0x001f280000300a00 */
[----:B------:R0:W-:Y:S04]  /*11850*/  STL.64 [R1+0x1828], R10 ;  /* 0x0018280a01007387 */ /* 0x0001e80000100a00 */
[----:B------:R-:W2:Y:S04]  /*11860*/  LDL.LU R8, [R1+0x150] ;  /* 0x0001500001087983 */ /* 0x000ea80000300800 */
[----:B------:R-:W2:Y:S04]  /*11870*/  LDL.LU R9, [R1+0x154] ;  /* 0x0001540001097983 */ /* 0x000ea80000300800 */
[----:B0-----:R-:W2:Y:S04]  /*11880*/  LDL.LU R10, [R1+0x158] ;  /* 0x00015800010a7983 */ /* 0x001ea80000300800 */
[----:B------:R-:W2:Y:S01]  /*11890*/  LDL.LU R11, [R1+0x15c] ;  /* 0x00015c00010b7983 */ /* 0x000ea20000300800 */
[----:B----4-:R-:W-:Y:S03]  /*118a0*/  HMMA.16816.F32.BF16 R4, R16, R6, R20 ;  /* 0x000000061004723c */ /* 0x010fe60000041814 */
[----:B------:R-:W4:Y:S04]  /*118b0*/  LDL.LU.64 R22, [R1+0x1878] ;  /* 0x0018780001167983 */ /* 0x000f280000300a00 */
[----:B------:R-:W4:-:S12]  /*118c0*/  LDL.LU.64 R20, [R1+0x1870] ;  /* 0x0018700001147983 */ /* 0x000f180000300a00 */
[----:B------:R-:W-:Y:S04]  /*118d0*/  STL.64 [R1+0x180], R4 ;  /* 0x0001800401007387 */ /* 0x000fe80000100a00 */
[----:B------:R0:W-:Y:S04]  /*118e0*/  STL.64 [R1+0x188], R6 ;  /* 0x0001880601007387 */ /* 0x0001e80000100a00 */
[----:B0-----:R-:W3:Y:S04]  /*118f0*/  LDL.LU.64 R6, [R1+0x1868] ;  /* 0x0018680001067983 */ /* 0x001ee80000300a00 */
[----:B------:R-:W3:Y:S02]  /*11900*/  LDL.LU.64 R4, [R1+0x1860] ;  /* 0x0018600001047983 */ /* 0x000ee40000300a00 */
[----:B---3--:R-:W-:-:S15]  /*11910*/  HMMA.16816.F32.BF16 R4, R16, R14, R4 ;  /* 0x0000000e1004723c */ /* 0x008fde0000041804 */
[----:B------:R-:W-:-:S04]  /*11920*/  NOP ;  /* 0x0000000000007918 */ /* 0x000fc80000000000 */
[----:B------:R-:W-:Y:S04]  /*11930*/  STL.64 [R1+0x170], R4 ;  /* 0x0001700401007387 */ /* 0x000fe80000100a00 */
[----:B------:R0:W-:Y:S04]  /*11940*/  STL.64 [R1+0x178], R6 ;  /* 0x0001780601007387 */ /* 0x0001e80000100a00 */
[----:B0-----:R-:W4:Y:S04]  /*11950*/  LDL.LU.64 R6, [R1+0x1858] ;  /* 0x0018580001067983 */ /* 0x001f280000300a00 */
[----:B------:R0:W-:Y:S04]  /*11960*/  STL.64 [R1+0x17d8], R14 ;  /* 0x0017d80e01007387 */ /* 0x0001e80000100a00 */
[----:B0-----:R-:W3:Y:S01]  /*11970*/  LDL.LU.64 R14, [R1+0x48] ;  /* 0x00004800010e7983 */ /* 0x001ee20000300a00 */
[----:B----4-:R-:W-:Y:S03]  /*11980*/  HMMA.16816.F32.BF16 R16, R16, R6, R20 ;  /* 0x000000061010723c */ /* 0x010fe60000041814 */
[----:B------:R-:W4:Y:S04]  /*11990*/  LDL.LU.64 R22, [R1+0x1850] ;  /* 0x0018500001167983 */ /* 0x000f280000300a00 */
[----:B------:R-:W5:Y:S04]  /*119a0*/  LDL.LU.64 R20, [R1+0x1848] ;  /* 0x0018480001147983 */ /* 0x000f680000300a00 */
[----:B------:R0:W-:Y:S04]  /*119b0*/  STL.64 [R1+0x17e0], R6 ;  /* 0x0017e00601007387 */ /* 0x0001e80000100a00 */
[----:B------:R-:W2:Y:S04]  /*119c0*/  LDL.LU R4, [R1+0x140] ;  /* 0x0001400001047983 */ /* 0x000ea80000300800 */
[----:B------:R1:W-:Y:S04]  /*119d0*/  STL.64 [R1+0x160], R16 ;  /* 0x0001601001007387 */ /* 0x0003e80000100a00 */
[----:B------:R4:W-:Y:S04]  /*119e0*/  STL.64 [R1+0x168], R18 ;  /* 0x0001681201007387 */ /* 0x0009e80000100a00 */
[----:B------:R-:W2:Y:S04]  /*119f0*/  LDL.LU R5, [R1+0x144] ;  /* 0x0001440001057983 */ /* 0x000ea80000300800 */
[----:B0-----:R-:W2:Y:S01]  /*11a00*/  LDL.LU R6, [R1+0x148] ;  /* 0x0001480001067983 */ /* 0x001ea20000300800 */
[----:B-1----:R-:W-:-:S03]  /*11a10*/  IMAD.MOV.U32 R16, RZ, RZ, R29 ;  /* 0x000000ffff107224 */ /* 0x002fc600078e001d */
[----:B------:R-:W2:Y:S04]  /*11a20*/  LDL.LU R7, [R1+0x14c] ;  /* 0x00014c0001077983 */ /* 0x000ea80000300800 */
[----:B------:R-:W2:Y:S01]  /*11a30*/  LDL.LU R29, [R1+0x1844] ;  /* 0x00184400011d7983 */ /* 0x000ea20000300800 */
[----:B----4-:R-:W-:Y:S02]  /*11a40*/  IMAD.MOV.U32 R19, RZ, RZ, R22 ;  /* 0x000000ffff137224 */ /* 0x010fe400078e0016 */
[----:B-----5:R-:W-:Y:S02]  /*11a50*/  IMAD.MOV.U32 R18, RZ, RZ, R21 ;  /* 0x000000ffff127224 */ /* 0x020fe400078e0015 */
[----:B------:R-:W-:Y:S02]  /*11a60*/  IMAD.MOV.U32 R17, RZ, RZ, R20 ;  /* 0x000000ffff117224 */ /* 0x000fe400078e0014 */
[----:B------:R-:W2:Y:S04]  /*11a70*/  LDL.LU R20, [R1+0x1840] ;  /* 0x0018400001147983 */ /* 0x000ea80000300800 */
[----:B------:R-:W2:Y:S04]  /*11a80*/  LDL.LU R21, [R1+0x183c] ;  /* 0x00183c0001157983 */ /* 0x000ea80000300800 */
[----:B------:R-:W2:Y:S04]  /*11a90*/  LDL.LU R22, [R1+0x1838] ;  /* 0x0018380001167983 */ /* 0x000ea80000300800 */
[----:B------:R-:W-:Y:S04]  /*11aa0*/  STL.64 [R1+0x1750], R18 ;  /* 0x0017501201007387 */ /* 0x000fe80000100a00 */
[----:B------:R0:W-:Y:S02]  /*11ab0*/  STL.64 [R1+0x1748], R16 ;  /* 0x0017481001007387 */ /* 0x0001e40000100a00 */
[----:B0-----:R-:W-:-:S02]  /*11ac0*/  IMAD.MOV.U32 R16, RZ, RZ, R23 ;  /* 0x000000ffff107224 */ /* 0x001fc400078e0017 */
[----:B------:R-:W2:Y:S04]  /*11ad0*/  LDL.LU R23, [R1+0x1834] ;  /* 0x0018340001177983 */ /* 0x000ea80000300800 */
[----:B------:R-:W4:Y:S04]  /*11ae0*/  LDL.LU R17, [R1+0x94] ;  /* 0x0000940001117983 */ /* 0x000f280000300800 */
[----:B------:R-:W5:Y:S01]  /*11af0*/  LDL.LU R18, [R1+0x98] ;  /* 0x0000980001127983 */ /* 0x000f620000300800 */
[----:B------:R-:W-:-:S03]  /*11b00*/  IMAD.MOV.U32 R19, RZ, RZ, R0 ;  /* 0x000000ffff137224 */ /* 0x000fc600078e0000 */
[----:B------:R-:W3:Y:S01]  /*11b10*/  LDL.LU R0, [R1+0x1830] ;  /* 0x0018300001007983 */ /* 0x000ee20000300800 */
[----:B--2---:R-:W-:Y:S03]  /*11b20*/  HMMA.16816.F32.BF16 R8, R20, R26, R8 ;  /* 0x0000001a1408723c */ /* 0x004fe60000041808 */
[----:B-----5:R-:W-:Y:S04]  /*11b30*/  STL.64 [R1+0x1760], R18 ;  /* 0x0017601201007387 */ /* 0x020fe80000100a00 */
[----:B----4-:R-:W-:-:S12]  /*11b40*/  STL.64 [R1+0x1758], R16 ;  /* 0x0017581001007387 */ /* 0x010fd80000100a00 */
[----:B------:R0:W-:Y:S04]  /*11b50*/  STL.64 [R1+0x150], R8 ;  /* 0x0001500801007387 */ /* 0x0001e80000100a00 */
[----:B------:R1:W-:Y:S01]  /*11b60*/  STL.64 [R1+0x158], R10 ;  /* 0x0001580a01007387 */ /* 0x0003e20000100a00 */
[----:B0-----:R-:W-:Y:S02]  /*11b70*/  IMAD.MOV.U32 R9, RZ, RZ, R26 ;  /* 0x000000ffff097224 */ /* 0x001fe400078e001a */
[----:B------:R-:W-:Y:S01]  /*11b80*/  IMAD.MOV.U32 R8, RZ, RZ, R27 ;  /* 0x000000ffff087224 */ /* 0x000fe200078e001b */
[----:B-1----:R-:W2:Y:S04]  /*11b90*/  LDL.LU.64 R10, [R1+0x1828] ;  /* 0x00182800010a7983 */ /* 0x002ea80000300a00 */
[----:B------:R-:W4:Y:S02]  /*11ba0*/  LDL.LU.64 R26, [R1+0x1820] ;  /* 0x00182000011a7983 */ /* 0x000f240000300a00 */
[----:B----4-:R-:W-:-:S15]  /*11bb0*/  HMMA.16816.F32.BF16 R4, R20, R26, R4 ;  /* 0x0000001a1404723c */ /* 0x010fde0000041804 */
[----:B------:R-:W-:-:S04]  /*11bc0*/  NOP ;  /* 0x0000000000007918 */ /* 0x000fc80000000000 */
[----:B------:R0:W-:Y:S04]  /*11bd0*/  STL.64 [R1+0x140], R4 ;  /* 0x0001400401007387 */ /* 0x0001e80000100a00 */
[----:B------:R-:W-:Y:S01]  /*11be0*/  STL.64 [R1+0x148], R6 ;  /* 0x0001480601007387 */ /* 0x000fe20000100a00 */
[----:B0-----:R-:W-:Y:S02]  /*11bf0*/  IMAD.MOV.U32 R5, RZ, RZ, R26 ;  /* 0x000000ffff057224 */ /* 0x001fe400078e001a */
[----:B------:R-:W-:Y:S02]  /*11c00*/  IMAD.MOV.U32 R4, RZ, RZ, R27 ;  /* 0x000000ffff047224 */ /* 0x000fe400078e001b */
[----:B------:R-:W3:Y:S04]  /*11c10*/  LDL.LU.64 R26, [R1+0x1818] ;  /* 0x00181800011a7983 */ /* 0x000ee80000300a00 */
[----:B------:R-:W3:Y:S02]  /*11c20*/  LDL.LU.64 R24, [R1+0x1810] ;  /* 0x0018100001187983 */ /* 0x000ee40000300a00 */
[----:B---3--:R-:W-:-:S15]  /*11c30*/  HMMA.16816.F32.BF16 R24, R20, R14, R24 ;  /* 0x0000000e1418723c */ /* 0x008fde0000041818 */
[----:B------:R-:W-:-:S04]  /*11c40*/  NOP ;  /* 0x0000000000007918 */ /* 0x000fc80000000000 */
[----:B------:R-:W-:Y:S04]  /*11c50*/  STL.64 [R1+0x130], R24 ;  /* 0x0001301801007387 */ /* 0x000fe80000100a00 */
[----:B------:R0:W-:Y:S04]  /*11c60*/  STL.64 [R1+0x138], R26 ;  /* 0x0001381a01007387 */ /* 0x0001e80000100a00 */
[----:B0-----:R-:W3:Y:S04]  /*11c70*/  LDL.LU.64 R26, [R1+0x1808] ;  /* 0x00180800011a7983 */ /* 0x001ee80000300a00 */
[----:B------:R-:W3:Y:S01]  /*11c80*/  LDL.LU.64 R24, [R1+0x1800] ;  /* 0x0018000001187983 */ /* 0x000ee20000300a00 */
[----:B------:R-:W-:-:S02]  /*11c90*/  IMAD.MOV.U32 R18, RZ, RZ, R13 ;  /* 0x000000ffff127224 */ /* 0x000fc400078e000d */
[----:B------:R-:W-:Y:S02]  /*11ca0*/  IMAD.MOV.U32 R19, RZ, RZ, R12 ;  /* 0x000000ffff137224 */ /* 0x000fe400078e000c */
[----:B------:R-:W-:Y:S02]  /*11cb0*/  IMAD.MOV.U32 R7, RZ, RZ, R14 ;  /* 0x000000ffff077224 */ /* 0x000fe400078e000e */
[----:B------:R-:W-:Y:S01]  /*11cc0*/  IMAD.MOV.U32 R6, RZ, RZ, R15 ;  /* 0x000000ffff067224 */ /* 0x000fe200078e000f */
[----:B------:R0:W-:Y:S02]  /*11cd0*/  STL.64 [R1+0x1770], R18 ;  /* 0x0017701201007387 */ /* 0x0001e40000100a00 */
[----:B---3--:R-:W-:Y:S01]  /*11ce0*/  HMMA.16816.F32.BF16 R12, R20, R18, R24 ;  /* 0x00000012140c723c */ /* 0x008fe20000041818 */
[----:B0-----:R-:W-:Y:S02]  /*11cf0*/  IMAD.MOV.U32 R18, RZ, RZ, R7 ;  /* 0x000000ffff127224 */ /* 0x001fe400078e0007 */
[----:B------:R-:W-:-:S15]  /*11d00*/  IMAD.MOV.U32 R19, RZ, RZ, R6 ;  /* 0x000000ffff137224 */ /* 0x000fde00078e0006 */
[----:B------:R-:W-:Y:S01]  /*11d10*/  NOP ;  /* 0x0000000000007918 */ /* 0x000fe20000000000 */
[----:B------:R-:W-:Y:S04]  /*11d20*/  STL.64 [R1+0x120], R12 ;  /* 0x0001200c01007387 */ /* 0x000fe80000100a00 */
[----:B------:R-:W-:Y:S04]  /*11d30*/  STL.64 [R1+0x128], R14 ;  /* 0x0001280e01007387 */ /* 0x000fe80000100a00 */
[----:B------:R0:W-:Y:S04]  /*11d40*/  STL.64 [R1+0x1788], R18 ;  /* 0x0017881201007387 */ /* 0x0001e80000100a00 */
[----:B------:R-:W3:Y:S04]  /*11d50*/  LDL.LU R24, [R1+0xe0] ;  /* 0x0000e00001187983 */ /* 0x000ee80000300800 */
[----:B------:R-:W3:Y:S04]  /*11d60*/  LDL.LU R25, [R1+0xe4] ;  /* 0x0000e40001197983 */ /* 0x000ee80000300800 */
[----:B------:R-:W4:Y:S01]  /*11d70*/  LDL.LU R26, [R1+0xe8] ;  /* 0x0000e800011a7983 */ /* 0x000f220000300800 */
[----:B0-----:R-:W-:-:S02]  /*11d80*/  IMAD.MOV.U32 R19, RZ, RZ, R4 ;  /* 0x000000ffff137224 */ /* 0x001fc400078e0004 */
[----:B------:R-:W-:Y:S01]  /*11d90*/  IMAD.MOV.U32 R18, RZ, RZ, R5 ;  /* 0x000000ffff127224 */ /* 0x000fe200078e0005 */
[----:B------:R-:W4:Y:S04]  /*11da0*/  LDL.LU R27, [R1+0xec] ;  /* 0x0000ec00011b7983 */ /* 0x000f280000300800 */
[----:B------:R-:W5:Y:S04]  /*11db0*/  LDL.LU R4, [R1+0x100] ;  /* 0x0001000001047983 */ /* 0x000f680000300800 */
[----:B------:R-:W5:Y:S04]  /*11dc0*/  LDL.LU R5, [R1+0x104] ;  /* 0x0001040001057983 */ /* 0x000f680000300800 */
[----:B------:R-:W2:Y:S04]  /*11dd0*/  LDL.LU R6, [R1+0x108] ;  /* 0x0001080001067983 */ /* 0x000ea80000300800 */
[----:B------:R-:W2:Y:S04]  /*11de0*/  LDL.LU R7, [R1+0x10c] ;  /* 0x00010c0001077983 */ /* 0x000ea80000300800 */
[----:B--2---:R-:W-:Y:S04]  /*11df0*/  STL.64 [R1+0x17f8], R6 ;  /* 0x0017f80601007387 */ /* 0x004fe80000100a00 */
[----:B-----5:R0:W-:Y:S04]  /*11e00*/  STL.64 [R1+0x17f0], R4 ;  /* 0x0017f00401007387 */ /* 0x0201e80000100a00 */
[----:B0-----:R-:W2:Y:S04]  /*11e10*/  LDL.LU R4, [R1+0x110] ;  /* 0x0001100001047983 */ /* 0x001ea80000300800 */
[----:B------:R-:W2:Y:S04]  /*11e20*/  LDL.LU R5, [R1+0x114] ;  /* 0x0001140001057983 */ /* 0x000ea80000300800 */
[----:B------:R-:W2:Y:S04]  /*11e30*/  LDL.LU R6, [R1+0x118] ;  /* 0x0001180001067983 */ /* 0x000ea80000300800 */
[----:B------:R-:W2:Y:S04]  /*11e40*/  LDL.LU R7, [R1+0x11c] ;  /* 0x00011c0001077983 */ /* 0x000ea80000300800 */
[----:B------:R-:W5:Y:S04]  /*11e50*/  LDL.LU.64 R14, [R1+0x18] ;  /* 0x00001800010e7983 */ /* 0x000f680000300a00 */
[----:B----4-:R-:W-:Y:S04]  /*11e60*/  STL.64 [R1+0x17d0], R26 ;  /* 0x0017d01a01007387 */ /* 0x010fe80000100a00 */
[----:B---3--:R0:W-:Y:S04]  /*11e70*/  STL.64 [R1+0x17c8], R24 ;  /* 0x0017c81801007387 */ /* 0x0081e80000100a00 */
[----:B0-----:R-:W3:Y:S04]  /*11e80*/  LDL.LU R24, [R1+0xf0] ;  /* 0x0000f00001187983 */ /* 0x001ee80000300800 */
[----:B------:R-:W3:Y:S04]  /*11e90*/  LDL.LU R25, [R1+0xf4] ;  /* 0x0000f40001197983 */ /* 0x000ee80000300800 */
[----:B------:R-:W3:Y:S04]  /*11ea0*/  LDL.LU R26, [R1+0xf8] ;  /* 0x0000f800011a7983 */ /* 0x000ee80000300800 */
[----:B------:R-:W3:Y:S04]  /*11eb0*/  LDL.LU R27, [R1+0xfc] ;  /* 0x0000fc00011b7983 */ /* 0x000ee80000300800 */
[----:B------:R0:W-:Y:S02]  /*11ec0*/  STL.64 [R1+0x17a0], R18 ;  /* 0x0017a01201007387 */ /* 0x0001e40000100a00 */
[----:B0-----:R-:W-:-:S02]  /*11ed0*/  IMAD.MOV.U32 R19, RZ, RZ, R8 ;  /* 0x000000ffff137224 */ /* 0x001fc400078e0008 */
[----:B------:R-:W-:Y:S01]  /*11ee0*/  IMAD.MOV.U32 R18, RZ, RZ, R9 ;  /* 0x000000ffff127224 */ /* 0x000fe200078e0009 */
[----:B--2---:R-:W-:-:S15]  /*11ef0*/  HMMA.16816.F32.BF16 R4, R20, R10, R4 ;  /* 0x0000000a1404723c */ /* 0x004fde0000041804 */
[----:B------:R-:W-:-:S04]  /*11f00*/  NOP ;  /* 0x0000000000007918 */ /* 0x000fc80000000000 */
[----:B------:R-:W-:Y:S04]  /*11f10*/  STL.64 [R1+0x110], R4 ;  /* 0x0001100401007387 */ /* 0x000fe80000100a00 */
[----:B------:R0:W-:Y:S04]  /*11f20*/  STL.64 [R1+0x118], R6 ;  /* 0x0001180601007387 */ /* 0x0001e80000100a00 */
[----:B0-----:R-:W5:Y:S04]  /*11f30*/  LDL.LU.64 R6, [R1+0x17f8] ;  /* 0x0017f80001067983 */ /* 0x001f680000300a00 */
[----:B------:R-:W5:Y:S04]  /*11f40*/  LDL.LU.64 R4, [R1+0x17f0] ;  /* 0x0017f00001047983 */ /* 0x000f680000300a00 */
[----:B------:R0:W-:Y:S04]  /*11f50*/  STL.64 [R1+0x1768], R10 ;  /* 0x0017680a01007387 */ /* 0x0001e80000100a00 */
[----:B------:R-:W2:Y:S04]  /*11f60*/  LDL.LU R8, [R1+0xa0] ;  /* 0x0000a00001087983 */ /* 0x000ea80000300800 */
[----:B------:R-:W2:Y:S04]  /*11f70*/  LDL.LU R9, [R1+0xa4] ;  /* 0x0000a40001097983 */ /* 0x000ea80000300800 */
[----:B0-----:R-:W4:Y:S04]  /*11f80*/  LDL.LU R10, [R1+0xa8] ;  /* 0x0000a800010a7983 */ /* 0x001f280000300800 */
[----:B------:R-:W4:Y:S04]  /*11f90*/  LDL.LU R11, [R1+0xac] ;  /* 0x0000ac00010b7983 */ /* 0x000f280000300800 */
[----:B----4-:R-:W-:Y:S04]  /*11fa0*/  STL.64 [R1+0x1780], R10 ;  /* 0x0017800a01007387 */ /* 0x010fe80000100a00 */
[----:B--2---:R0:W-:Y:S04]  /*11fb0*/  STL.64 [R1+0x1778], R8 ;  /* 0x0017780801007387 */ /* 0x0041e80000100a00 */
[----:B0-----:R-:W2:Y:S04]  /*11fc0*/  LDL.LU R8, [R1+0xb0] ;  /* 0x0000b00001087983 */ /* 0x001ea80000300800 */
[----:B------:R-:W2:Y:S04]  /*11fd0*/  LDL.LU R9, [R1+0xb4] ;  /* 0x0000b40001097983 */ /* 0x000ea80000300800 */
[----:B------:R-:W4:Y:S01]  /*11fe0*/  LDL.LU R10, [R1+0xb8] ;  /* 0x0000b800010a7983 */ /* 0x000f220000300800 */
[----:B------:R-:W-:-:S03]  /*11ff0*/  IMAD.MOV.U32 R11, RZ, RZ, R0 ;  /* 0x000000ffff0b7224 */ /* 0x000fc600078e0000 */
[----:B------:R-:W2:Y:S01]  /*12000*/  LDL.LU R0, [R1+0x17ec] ;  /* 0x0017ec0001007983 */ /* 0x000ea20000300800 */
[----:B-----5:R-:W-:Y:S03]  /*12010*/  HMMA.16816.F32.BF16 R4, R20, R14, R4 ;  /* 0x0000000e1404723c */ /* 0x020fe60000041804 */
[----:B----4-:R-:W-:Y:S04]  /*12020*/  STL.64 [R1+0x1798], R10 ;  /* 0x0017980a01007387 */ /* 0x010fe80000100a00 */
[----:B--2---:R0:W-:Y:S04]  /*12030*/  STL.64 [R1+0x1790], R8 ;  /* 0x0017900801007387 */ /* 0x0041e80000100a00 */
[----:B0-----:R-:W2:Y:S04]  /*12040*/  LDL.LU R8, [R1+0xc0] ;  /* 0x0000c00001087983 */ /* 0x001ea80000300800 */
[----:B------:R-:W2:Y:S04]  /*12050*/  LDL.LU R9, [R1+0xc4] ;  /* 0x0000c40001097983 */ /* 0x000ea80000300800 */
[----:B------:R-:W4:Y:S04]  /*12060*/  LDL.LU R10, [R1+0xc8] ;  /* 0x0000c800010a7983 */ /* 0x000f280000300800 */
[----:B------:R-:W4:Y:S04]  /*12070*/  LDL.LU R11, [R1+0xcc] ;  /* 0x0000cc00010b7983 */ /* 0x000f280000300800 */
[----:B----4-:R0:W-:Y:S04]  /*12080*/  STL.64 [R1+0x17b0], R10 ;  /* 0x0017b00a01007387 */ /* 0x0101e80000100a00 */
[----:B--2---:R1:W-:Y:S01]  /*12090*/  STL.64 [R1+0x17a8], R8 ;  /* 0x0017a80801007387 */ /* 0x0043e20000100a00 */
[----:B0-----:R-:W-:-:S03]  /*120a0*/  IMAD.MOV.U32 R11, RZ, RZ, R0 ;  /* 0x000000ffff0b7224 */ /* 0x001fc600078e0000 */
[----:B-1----:R-:W2:Y:S04]  /*120b0*/  LDL.LU R8, [R1+0xd0] ;  /* 0x0000d00001087983 */ /* 0x002ea80000300800 */
[----:B------:R-:W2:Y:S04]  /*120c0*/  LDL.LU R9, [R1+0xd4] ;  /* 0x0000d40001097983 */ /* 0x000ea80000300800 */
[----:B------:R-:W2:Y:S04]  /*120d0*/  LDL.LU R10, [R1+0xd8] ;  /* 0x0000d800010a7983 */ /* 0x000ea80000300800 */
[----:B------:R-:W4:Y:S04]  /*120e0*/  LDL.LU R0, [R1+0x17e8] ;  /* 0x0017e80001007983 */ /* 0x000f280000300800 */
[----:B------:R0:W-:Y:S04]  /*120f0*/  STL.64 [R1+0x100], R4 ;  /* 0x0001000401007387 */ /* 0x0001e80000100a00 */
[----:B------:R1:W-:Y:S01]  /*12100*/  STL.64 [R1+0x108], R6 ;  /* 0x0001080601007387 */ /* 0x0003e20000100a00 */
[----:B0-----:R-:W-:-:S02]  /*12110*/  IMAD.MOV.U32 R5, RZ, RZ, R14 ;  /* 0x000000ffff057224 */ /* 0x001fc400078e000e */
[----:B------:R-:W-:Y:S01]  /*12120*/  IMAD.MOV.U32 R4, RZ, RZ, R15 ;  /* 0x000000ffff047224 */ /* 0x000fe200078e000f */
[----:B-1----:R-:W5:Y:S04]  /*12130*/  LDL.LU.64 R6, [R1+0x17e0] ;  /* 0x0017e00001067983 */ /* 0x002f680000300a00 */
[----:B------:R-:W3:Y:S02]  /*12140*/  LDL.LU.64 R14, [R1+0x17d8] ;  /* 0x0017d800010e7983 */ /* 0x000ee40000300a00 */
[----:B---3--:R-:W-:-:S15]  /*12150*/  HMMA.16816.F32.BF16 R24, R20, R14, R24 ;  /* 0x0000000e1418723c */ /* 0x008fde0000041818 */
[----:B------:R-:W-:-:S04]  /*12160*/  NOP ;  /* 0x0000000000007918 */ /* 0x000fc80000000000 */
[----:B------:R-:W-:Y:S04]  /*12170*/  STL.64 [R1+0xf0], R24 ;  /* 0x0000f01801007387 */ /* 0x000fe80000100a00 */
[----:B------:R0:W-:Y:S04]  /*12180*/  STL.64 [R1+0xf8], R26 ;  /* 0x0000f81a01007387 */ /* 0x0001e80000100a00 */
[----:B0-----:R-:W5:Y:S04]  /*12190*/  LDL.LU.64 R26, [R1+0x17d0] ;  /* 0x0017d000011a7983 */ /* 0x001f680000300a00 */
[----:B------:R-:W5:Y:S02]  /*121a0*/  LDL.LU.64 R24, [R1+0x17c8] ;  /* 0x0017c80001187983 */ /* 0x000f640000300a00 */
[----:B-----5:R-:W-:Y:S02]  /*121b0*/  HMMA.16816.F32.BF16 R20, R20, R6, R24 ;  /* 0x000000061414723c */ /* 0x020fe40000041818 */
[----:B------:R-:W2:Y:S04]  /*121c0*/  LDL.LU.64 R26, [R1+0x17c0] ;  /* 0x0017c000011a7983 */ /* 0x000ea80000300a00 */
[----:B------:R-:W2:-:S13]  /*121d0*/  LDL.LU.64 R24, [R1+0x17b8] ;  /* 0x0017b80001187983 */ /* 0x000e9a0000300a00 */
[----:B------:R-:W-:Y:S04]  /*121e0*/  STL.64 [R1+0xe0], R20 ;  /* 0x0000e01401007387 */ /* 0x000fe80000100a00 */
[----:B------:R-:W-:Y:S01]  /*121f0*/  STL.64 [R1+0xe8], R22 ;  /* 0x0000e81601007387 */ /* 0x000fe20000100a00 */
[----:B--2---:R-:W-:Y:S03]  /*12200*/  HMMA.16816.F32.BF16 R16, R24, R18, R8 ;  /* 0x000000121810723c */ /* 0x004fe60000041808 */
[----:B------:R-:W2:Y:S04]  /*12210*/  LDL.LU.64 R10, [R1+0x17b0] ;  /* 0x0017b000010a7983 */ /* 0x000ea80000300a00 */
[----:B------:R-:W2:-:S12]  /*12220*/  LDL.LU.64 R8, [R1+0x17a8] ;  /* 0x0017a80001087983 */ /* 0x000e980000300a00 */
[----:B------:R-:W-:Y:S04]  /*12230*/  STL.64 [R1+0xd0], R16 ;  /* 0x0000d01001007387 */ /* 0x000fe80000100a00 */
[----:B------:R0:W-:Y:S04]  /*12240*/  STL.64 [R1+0xd8], R18 ;  /* 0x0000d81201007387 */ /* 0x0001e80000100a00 */
[----:B0-----:R-:W2:Y:S02]  /*12250*/  LDL.LU.64 R18, [R1+0x17a0] ;  /* 0x0017a00001127983 */ /* 0x001ea40000300a00 */
[----:B--2---:R-:W-:Y:S02]  /*12260*/  HMMA.16816.F32.BF16 R16, R24, R18, R8 ;  /* 0x000000121810723c */ /* 0x004fe40000041808 */
[----:B------:R-:W2:Y:S04]  /*12270*/  LDL.LU.64 R10, [R1+0x1798] ;  /* 0x00179800010a7983 */ /* 0x000ea80000300a00 */
[----:B------:R-:W2:-:S13]  /*12280*/  LDL.LU.64 R8, [R1+0x1790] ;  /* 0x0017900001087983 */ /* 0x000e9a0000300a00 */
        /* <DEDUP_REMOVED lines=10> */
[----:B------:R-:W2:-:S15]  /*12330*/  LDL.LU.64 R10, [R1+0x1768] ;  /* 0x00176800010a7983 */ /* 0x000e9e0000300a00 */
[----:B------:R-:W-:Y:S02]  /*12340*/  NOP ;  /* 0x0000000000007918 */ /* 0x000fe40000000000 */
[----:B------:R-:W-:Y:S04]  /*12350*/  STL.64 [R1+0xa0], R16 ;  /* 0x0000a01001007387 */ /* 0x000fe80000100a00 */
[----:B------:R0:W-:Y:S04]  /*12360*/  STL.64 [R1+0xa8], R18 ;  /* 0x0000a81201007387 */ /* 0x0001e80000100a00 */
[----:B0-----:R-:W2:Y:S04]  /*12370*/  LDL.LU.64 R18, [R1+0x1760] ;  /* 0x0017600001127983 */ /* 0x001ea80000300a00 */
[----:B------:R-:W2:Y:S02]  /*12380*/  LDL.LU.64 R16, [R1+0x1758] ;  /* 0x0017580001107983 */ /* 0x000ea40000300a00 */
[----:B--2---:R-:W-:Y:S02]  /*12390*/  HMMA.16816.F32.BF16 R8, R24, R10, R16 ;  /* 0x0000000a1808723c */ /* 0x004fe40000041810 */
[----:B------:R-:W2:Y:S04]  /*123a0*/  LDL.LU.64 R18, [R1+0x1750] ;  /* 0x0017500001127983 */ /* 0x000ea80000300a00 */
[----:B------:R-:W2:-:S13]  /*123b0*/  LDL.LU.64 R16, [R1+0x1748] ;  /* 0x0017480001107983 */ /* 0x000e9a0000300a00 */
[----:B------:R-:W-:Y:S04]  /*123c0*/  STL.64 [R1+0x90], R8 ;  /* 0x0000900801007387 */ /* 0x000fe80000100a00 */
[----:B------:R0:W-:Y:S04]  /*123d0*/  STL.64 [R1+0x98], R10 ;  /* 0x0000980a01007387 */ /* 0x0001e80000100a00 */
[----:B0-----:R-:W3:Y:S04]  /*123e0*/  LDL.LU.64 R10, [R1+0x1740] ;  /* 0x00174000010a7983 */ /* 0x001ee80000300a00 */
[----:B------:R-:W3:Y:S01]  /*123f0*/  LDL.LU.64 R8, [R1+0x1738] ;  /* 0x0017380001087983 */ /* 0x000ee20000300a00 */
[----:B------:R-:W-:-:S02]  /*12400*/  IMAD.MOV.U32 R22, RZ, RZ, R5 ;  /* 0x000000ffff167224 */ /* 0x000fc400078e0005 */
[----:B------:R-:W-:-:S07]  /*12410*/  IMAD.MOV.U32 R23, RZ, RZ, R4 ;  /* 0x000000ffff177224 */ /* 0x000fce00078e0004 */
[C---:B---3--:R-:W-:Y:S01]  /*12420*/  HMMA.16816.F32.BF16 R20, R24.reuse, R22, R8 ;  /* 0x000000161814723c */ /* 0x048fe20000041808 */
[----:B------:R-:W3:Y:S04]  /*12430*/  LDL.LU.64 R10, [R1+0x1730] ;  /* 0x00173000010a7983 */ /* 0x000ee80000300a00 */
[----:B------:R-:W3:Y:S03]  /*12440*/  LDL.LU.64 R8, [R1+0x1728] ;  /* 0x0017280001087983 */ /* 0x000ee60000300a00 */
[----:B--2---:R-:W-:Y:S01]  /*12450*/  HMMA.16816.F32.BF16 R12, R24, R14, R16 ;  /* 0x0000000e180c723c */ /* 0x004fe20000041810 */
[----:B----4-:R-:W-:-:S05]  /*12460*/  LOP3.LUT R0, R0, 0x40, RZ, 0x3c, !PT ;  /* 0x0000004000007812 */ /* 0x010fca00078e3cff */
[----:B------:R-:W-:Y:S05]  /*12470*/  LDSM.16.M88.4 R16, [R0+UR6+0x12000] ;  /* 0x012000060010783b */ /* 0x000fea0008000200 */
[----:B------:R-:W-:Y:S04]  /*12480*/  STL.64 [R1+0x80], R20 ;  /* 0x0000801401007387 */ /* 0x000fe80000100a00 */
[----:B------:R-:W-:Y:S04]  /*12490*/  STL.64 [R1+0x88], R22 ;  /* 0x0000881601007387 */ /* 0x000fe80000100a00 */
[----:B------:R-:W-:Y:S04]  /*124a0*/  STL.64 [R1+0x70], R12 ;  /* 0x0000700c01007387 */ /* 0x000fe80000100a00 */
[----:B------:R-:W-:Y:S04]  /*124b0*/  STL.64 [R1+0x78], R14 ;  /* 0x0000780e01007387 */ /* 0x000fe80000100a00 */
[----:B------:R-:W-:Y:S04]  /*124c0*/  LDSM.16.M88.4 R20, [R0+UR6+0x1a000] ;  /* 0x01a000060014783b */ /* 0x000fe80008000200 */
[----:B------:R-:W-:Y:S01]  /*124d0*/  LDSM.16.MT88.4 R12, [R29+0x4000] ;  /* 0x004000001d0c783b */ /* 0x000fe20000004200 */
[----:B---3--:R-:W-:Y:S03]  /*124e0*/  HMMA.16816.F32.BF16 R4, R24, R6, R8 ;  /* 0x000000061804723c */ /* 0x008fe60000041808 */
[----:B------:R-:W0:Y:S04]  /*124f0*/  LDSM.16.M88.4 R8, [R0+UR6+0x10000] ;  /* 0x010000060008783b */ /* 0x000e280008000200 */
[----:B------:R-:W-:-:S12]  /*12500*/  LDSM.16.M88.4 R24, [R0+UR6+0x18000] ;  /* 0x018000060018783b */ /* 0x000fd80008000200 */
[----:B------:R-:W-:Y:S04]  /*12510*/  STL.64 [R1+0x1f0], R4 ;  /* 0x0001f00401007387 */ /* 0x000fe80000100a00 */
[----:B------:R-:W-:Y:S04]  /*12520*/  STL.64 [R1+0x1f8], R6 ;  /* 0x0001f80601007387 */ /* 0x000fe80000100a00 */
[----:B------:R-:W1:Y:S04]  /*12530*/  LDSM.16.M88.4 R4, [R0+UR6+0x14000] ;  /* 0x014000060004783b */ /* 0x000e680008000200 */
[----:B0-----:R0:W-:Y:S04]  /*12540*/  STL.64 [R1+0x60], R8 ;  /* 0x0000600801007387 */ /* 0x0011e80000100a00 */
[----:B------:R-:W-:Y:S04]  /*12550*/  STL.64 [R1+0x68], R10 ;  /* 0x0000680a01007387 */ /* 0x000fe80000100a00 */
[----:B------:R-:W-:Y:S04]  /*12560*/  STL.64 [R1+0x50], R16 ;  /* 0x0000501001007387 */ /* 0x000fe80000100a00 */
[----:B------:R-:W-:Y:S04]  /*12570*/  STL.64 [R1+0x58], R18 ;  /* 0x0000581201007387 */ /* 0x000fe80000100a00 */
[----:B------:R-:W-:Y:S04]  /*12580*/  LDSM.16.M88.4 R16, [R0+UR6+0x1c000] ;  /* 0x01c000060010783b */ /* 0x000fe80008000200 */
[----:B-1----:R-:W-:Y:S01]  /*12590*/  STL.64 [R1+0x40], R4 ;  /* 0x0000400401007387 */ /* 0x002fe20000100a00 */
[----:B0-----:R-:W-:-:S02]  /*125a0*/  IMAD.MOV.U32 R9, RZ, RZ, R4 ;  /* 0x000000ffff097224 */ /* 0x001fc400078e0004 */
[----:B------:R-:W-:Y:S01]  /*125b0*/  IMAD.MOV.U32 R8, RZ, RZ, R5 ;  /* 0x000000ffff087224 */ /* 0x000fe200078e0005 */
[----:B------:R-:W-:Y:S04]  /*125c0*/  STL.64 [R1+0x48], R6 ;  /* 0x0000480601007387 */ /* 0x000fe80000100a00 */
[----:B------:R-:W0:Y:S04]  /*125d0*/  LDSM.16.M88.4 R4, [R0+UR6+0x16000] ;  /* 0x016000060004783b */ /* 0x000e280008000200 */
[----:B0-----:R-:W-:Y:S04]  /*125e0*/  STL.64 [R1+0x30], R4 ;  /* 0x0000300401007387 */ /* 0x001fe80000100a00 */
[----:B------:R-:W-:Y:S04]  /*125f0*/  STL.64 [R1+0x38], R6 ;  /* 0x0000380601007387 */ /* 0x000fe80000100a00 */
[----:B------:R-:W0:Y:S04]  /*12600*/  LDSM.16.M88.4 R4, [R0+UR6+0x1e000] ;  /* 0x01e000060004783b */ /* 0x000e280008000200 */
[----:B------:R-:W-:Y:S04]  /*12610*/  STL.64 [R1+0x10], R20 ;  /* 0x0000101401007387 */ /* 0x000fe80000100a00 */
[----:B------:R-:W-:Y:S04]  /*12620*/  STL.64 [R1+0x18], R22 ;  /* 0x0000181601007387 */ /* 0x000fe80000100a00 */
[----:B------:R-:W-:Y:S04]  /*12630*/  LDSM.16.MT88.4 R20, [R29+0x4100] ;  /* 0x004100001d14783b */ /* 0x000fe80000004200 */
[----:B0-----:R-:W-:Y:S04]  /*12640*/  STL.64 [R1+0x1688], R6 ;  /* 0x0016880601007387 */ /* 0x001fe80000100a00 */
[----:B------:R-:W-:Y:S04]  /*12650*/  STL.64 [R1], R16 ;  /* 0x0000001001007387 */ /* 0x000fe80000100a00 */
[----:B------:R-:W-:Y:S04]  /*12660*/  STL.64 [R1+0x8], R18 ;  /* 0x0000081201007387 */ /* 0x000fe80000100a00 */
[----:B------:R-:W0:Y:S04]  /*12670*/  LDSM.16.MT88.4 R16, [R29+0x4080] ;  /* 0x004080001d10783b */ /* 0x000e280000004200 */
[----:B------:R-:W-:Y:S04]  /*12680*/  STL.64 [R1+0x1680], R4 ;  /* 0x0016800401007387 */ /* 0x000fe80000100a00 */
[----:B------:R-:W-:Y:S04]  /*12690*/  STL.64 [R1+0x28], R26 ;  /* 0x0000281a01007387 */ /* 0x000fe80000100a00 */
[----:B------:R-:W-:Y:S04]  /*126a0*/  STL.64 [R1+0x1708], R24 ;  /* 0x0017081801007387 */ /* 0x000fe80000100a00 */
[----:B------:R-:W-:Y:S04]  /*126b0*/  STL [R1+0xf38], R0 ;  /* 0x000f380001007387 */ /* 0x000fe80000100800 */
[----:B0-----:R-:W-:Y:S04]  /*126c0*/  STL.64 [R1+0x1678], R18 ;  /* 0x0016781201007387 */ /* 0x001fe80000100a00 */
[----:B------:R-:W-:Y:S04]  /*126d0*/  STL.64 [R1+0x1670], R16 ;  /* 0x0016701001007387 */ /* 0x000fe80000100a00 */
[----:B------:R0:W-:Y:S04]  /*126e0*/  STL.64 [R1+0x15e8], R22 ;  /* 0x0015e81601007387 */ /* 0x0001e80000100a00 */
[----:B------:R1:W-:Y:S01]  /*126f0*/  STL.64 [R1+0x15e0], R20 ;  /* 0x0015e01401007387 */ /* 0x0003e20000100a00 */
[----:B0-----:R-:W-:-:S03]  /*12700*/  IMAD.MOV.U32 R22, RZ, RZ, R2 ;  /* 0x000000ffff167224 */ /* 0x001fc600078e0002 */
[----:B-1----:R-:W2:Y:S04]  /*12710*/  LDL.LU R20, [R1+0x1c0] ;  /* 0x0001c00001147983 */ /* 0x002ea80000300800 */
[----:B------:R-:W2:Y:S04]  /*12720*/  LDL.LU R21, [R1+0x1c4] ;  /* 0x0001c40001157983 */ /* 0x000ea80000300800 */
[----:B------:R-:W3:Y:S04]  /*12730*/  LDL.LU R2, [R1+0x1720] ;  /* 0x0017200001027983 */ /* 0x000ee80000300800 */
[----:B------:R-:W4:Y:S04]  /*12740*/  LDL.LU R23, [R1+0x1cc] ;  /* 0x0001cc0001177983 */ /* 0x000f280000300800 */
[----:B------:R-:W5:Y:S01]  /*12750*/  LDL.64 R4, [R1] ;  /* 0x0000000001047983 */ /* 0x000f620000100a00 */
[----:B---3--:R-:W-:-:S03]  /*12760*/  IMAD.MOV.U32 R19, RZ, RZ, R2 ;  /* 0x000000ffff137224 */ /* 0x008fc600078e0002 */
[----:B-----5:R0:W-:Y:S04]  /*12770*/  STL.64 [R1+0x16a0], R4 ;  /* 0x0016a00401007387 */ /* 0x0201e80000100a00 */
[----:B------:R-:W3:Y:S04]  /*12780*/  LDL.LU R16, [R1+0x1e0] ;  /* 0x0001e00001107983 */ /* 0x000ee80000300800 */
[----:B------:R-:W3:Y:S04]  /*12790*/  LDL.LU R17, [R1+0x1e4] ;  /* 0x0001e40001117983 */ /* 0x000ee80000300800 */
[----:B------:R-:W5:Y:S04]  /*127a0*/  LDL.LU R18, [R1+0x1e8] ;  /* 0x0001e80001127983 */ /* 0x000f680000300800 */
[----:B------:R-:W2:Y:S04]  /*127b0*/  LDL.LU R2, [R1+0x171c] ;  /* 0x00171c0001027983 */ /* 0x000ea80000300800 */
[----:B0-----:R-:W2:Y:S04]  /*127c0*/  LDL.64 R4, [R1+0x10] ;  /* 0x0000100001047983 */ /* 0x001ea80000100a00 */
[----:B--2---:R0:W-:Y:S04]  /*127d0*/  STL.64 [R1+0x16b8], R4 ;  /* 0x0016b80401007387 */ /* 0x0041e80000100a00 */
[----:B0-----:R-:W2:Y:S04]  /*127e0*/  LDL.LU R4, [R1+0x220] ;  /* 0x0002200001047983 */ /* 0x001ea80000300800 */
[----:B------:R-:W2:Y:S04]  /*127f0*/  LDL.LU R5, [R1+0x224] ;  /* 0x0002240001057983 */ /* 0x000ea80000300800 */
[----:B------:R-:W2:Y:S04]  /*12800*/  LDL.LU R6, [R1+0x228] ;  /* 0x0002280001067983 */ /* 0x000ea80000300800 */
[----:B------:R-:W2:Y:S04]  /*12810*/  LDL.LU R7, [R1+0x22c] ;  /* 0x00022c0001077983 */ /* 0x000ea80000300800 */
[----:B--2---:R-:W-:Y:S04]  /*12820*/  STL.64 [R1+0x16c8], R6 ;  /* 0x0016c80601007387 */ /* 0x004fe80000100a00 */
[----:B------:R0:W-:Y:S04]  /*12830*/  STL.64 [R1+0x16c0], R4 ;  /* 0x0016c00401007387 */ /* 0x0001e80000100a00 */
[----:B0-----:R-:W2:Y:S04]  /*12840*/  LDL.64 R4, [R1+0x30] ;  /* 0x0000300001047983 */ /* 0x001ea80000100a00 */
[----:B--2---:R0:W-:Y:S02]  /*12850*/  STL.64 [R1+0x16d0], R4 ;  /* 0x0016d00401007387 */ /* 0x0041e40000100a00 */
[----:B0-----:R-:W-:-:S02]  /*12860*/  IMAD.MOV.U32 R4, RZ, RZ, R9 ;  /* 0x000000ffff047224 */ /* 0x001fc400078e0009 */
[----:B------:R-:W-:Y:S02]  /*12870*/  IMAD.MOV.U32 R5, RZ, RZ, R8 ;  /* 0x000000ffff057224 */ /* 0x000fe400078e0008 */
[----:B------:R-:W0:Y:S04]  /*12880*/  LDSM.16.MT88.4 R8, [R29+0x4180] ;  /* 0x004180001d08783b */ /* 0x000e280000004200 */
[----:B------:R1:W-:Y:S04]  /*12890*/  STL.64 [R1+0x16e8], R4 ;  /* 0x0016e80401007387 */ /* 0x0003e80000100a00 */
[----:B-1----:R-:W2:Y:S04]  /*128a0*/  LDL.LU.64 R4, [R1+0x50] ;  /* 0x0000500001047983 */ /* 0x002ea80000300a00 */
[----:B--2---:R-:W-:Y:S04]  /*128b0*/  STL.64 [R1+0x1700], R4 ;  /* 0x0017000401007387 */ /* 0x004fe80000100a00 */
[----:B-----5:R-:W-:Y:S04]  /*128c0*/  STL.64 [R1+0x1698], R18 ;  /* 0x0016981201007387 */ /* 0x020fe80000100a00 */
[----:B---3--:R1:W-:Y:S04]  /*128d0*/  STL.64 [R1+0x1690], R16 ;  /* 0x0016901001007387 */ /* 0x0083e80000100a00 */
[----:B-1----:R-:W2:Y:S04]  /*128e0*/  LDL.LU R16, [R1+0x200] ;  /* 0x0002000001107983 */ /* 0x002ea80000300800 */
[----:B------:R-:W2:Y:S04]  /*128f0*/  LDL.LU R17, [R1+0x204] ;  /* 0x0002040001117983 */ /* 0x000ea80000300800 */
[----:B------:R-:W3:Y:S04]  /*12900*/  LDL.LU R18, [R1+0x208] ;  /* 0x0002080001127983 */ /* 0x000ee80000300800 */
[----:B------:R-:W3:Y:S04]  /*12910*/  LDL.LU R19, [R1+0x20c] ;  /* 0x00020c0001137983 */ /* 0x000ee80000300800 */
[----:B------:R-:W5:Y:S04]  /*12920*/  LDL.LU R24, [R1+0x260] ;  /* 0x0002600001187983 */ /* 0x000f680000300800 */
[----:B------:R-:W5:Y:S04]  /*12930*/  LDL.LU R25, [R1+0x264] ;  /* 0x0002640001197983 */ /* 0x000f680000300800 */
[----:B------:R-:W5:Y:S04]  /*12940*/  LDL.LU R26, [R1+0x268] ;  /* 0x00026800011a7983 */ /* 0x000f680000300800 */
[----:B------:R-:W5:Y:S04]  /*12950*/  LDL.LU R27, [R1+0x26c] ;  /* 0x00026c00011b7983 */ /* 0x000f680000300800 */
[----:B------:R-:W5:Y:S04]  /*12960*/  LDL.64 R4, [R1+0x60] ;  /* 0x0000600001047983 */ /* 0x000f680000100a00 */
[----:B---3--:R-:W-:Y:S04]  /*12970*/  STL.64 [R1+0x16b0], R18 ;  /* 0x0016b01201007387 */ /* 0x008fe80000100a00 */
[----:B--2---:R1:W-:Y:S04]  /*12980*/  STL.64 [R1+0x16a8], R16 ;  /* 0x0016a81001007387 */ /* 0x0043e80000100a00 */
[----:B-1----:R-:W2:Y:S04]  /*12990*/  LDL.LU R16, [R1+0x210] ;  /* 0x0002100001107983 */ /* 0x002ea80000300800 */
[----:B------:R-:W2:Y:S04]  /*129a0*/  LDL.LU R17, [R1+0x214] ;  /* 0x0002140001117983 */ /* 0x000ea80000300800 */
[----:B------:R-:W3:Y:S01]  /*129b0*/  LDL.LU R18, [R1+0x218] ;  /* 0x0002180001127983 */ /* 0x000ee20000300800 */
[----:B------:R-:W-:-:S03]  /*129c0*/  IMAD.MOV.U32 R19, RZ, RZ, R2 ;  /* 0x000000ffff137224 */ /* 0x000fc600078e0002 */
[----:B------:R-:W2:Y:S04]  /*129d0*/  LDL.LU R2, [R1+0x1718] ;  /* 0x0017180001027983 */ /* 0x000ea80000300800 */
[----:B---3--:R-:W-:Y:S04]  /*129e0*/  STL.64 [R1+0x16e0], R18 ;  /* 0x0016e01201007387 */ /* 0x008fe80000100a00 */
[----:B--2---:R1:W-:Y:S04]  /*129f0*/  STL.64 [R1+0x16d8], R16 ;  /* 0x0016d81001007387 */ /* 0x0043e80000100a00 */
[----:B-1----:R-:W2:Y:S04]  /*12a00*/  LDL.LU R16, [R1+0x240] ;  /* 0x0002400001107983 */ /* 0x002ea80000300800 */
[----:B------:R-:W2:Y:S04]  /*12a10*/  LDL.LU R17, [R1+0x244] ;  /* 0x0002440001117983 */ /* 0x000ea80000300800 */
[----:B------:R-:W3:Y:S04]  /*12a20*/  LDL.LU R18, [R1+0x248] ;  /* 0x0002480001127983 */ /* 0x000ee80000300800 */
[----:B------:R-:W3:Y:S01]  /*12a30*/  LDL.LU R19, [R1+0x24c] ;  /* 0x00024c0001137983 */ /* 0x000ee20000300800 */
[----:B-----5:R-:W-:Y:S03]  /*12a40*/  HMMA.16816.F32.BF16 R24, R12, R4, R24 ;  /* 0x000000040c18723c */ /* 0x020fe60000041818 */
[----:B---3--:R-:W-:Y:S04]  /*12a50*/  STL.64 [R1+0x16f8], R18 ;  /* 0x0016f81201007387 */ /* 0x008fe80000100a00 */
[----:B--2---:R1:W-:Y:S04]  /*12a60*/  STL.64 [R1+0x16f0], R16 ;  /* 0x0016f01001007387 */ /* 0x0043e80000100a00 */
[----:B-1----:R-:W2:Y:S04]  /*12a70*/  LDL.LU R16, [R1+0x250] ;  /* 0x0002500001107983 */ /* 0x002ea80000300800 */
[----:B------:R-:W2:Y:S04]  /*12a80*/  LDL.LU R17, [R1+0x254] ;  /* 0x0002540001117983 */ /* 0x000ea80000300800 */
[----:B------:R-:W2:Y:S04]  /*12a90*/  LDL.LU R18, [R1+0x258] ;  /* 0x0002580001127983 */ /* 0x000ea80000300800 */
[----:B------:R-:W2:Y:S04]  /*12aa0*/  LDL.LU R19, [R1+0x25c] ;  /* 0x00025c0001137983 */ /* 0x000ea80000300800 */
[----:B----4-:R-:W-:Y:S04]  /*12ab0*/  STL.64 [R1+0x1668], R22 ;  /* 0x0016681601007387 */ /* 0x010fe80000100a00 */
[----:B------:R1:W-:Y:S02]  /*12ac0*/  STL.64 [R1+0x1660], R20 ;  /* 0x0016601401007387 */ /* 0x0003e40000100a00 */
[----:B-1----:R-:W-:-:S02]  /*12ad0*/  IMAD.MOV.U32 R20, RZ, RZ, R28 ;  /* 0x000000ffff147224 */ /* 0x002fc400078e001c */
[----:B------:R-:W3:Y:S01]  /*12ae0*/  LDL.LU R28, [R1+0x1714] ;  /* 0x00171400011c7983 */ /* 0x000ee20000300800 */
[----:B------:R-:W-:-:S03]  /*12af0*/  IMAD.MOV.U32 R21, RZ, RZ, R3 ;  /* 0x000000ffff157224 */ /* 0x000fc600078e0003 */
[----:B------:R-:W4:Y:S04]  /*12b00*/  LDL.LU R3, [R1+0x1710] ;  /* 0x0017100001037983 */ /* 0x000f280000300800 */
[----:B------:R-:W5:Y:S04]  /*12b10*/  LDL.LU R22, [R1+0x1d8] ;  /* 0x0001d80001167983 */ /* 0x000f680000300800 */
[----:B------:R-:W5:Y:S04]  /*12b20*/  LDL.LU R23, [R1+0x1dc] ;  /* 0x0001dc0001177983 */ /* 0x000f680000300800 */
[----:B0-----:R-:W-:Y:S04]  /*12b30*/  STL.64 [R1+0x1578], R10 ;  /* 0x0015780a01007387 */ /* 0x001fe80000100a00 */
[----:B------:R0:W-:Y:S04]  /*12b40*/  STL.64 [R1+0x1570], R8 ;  /* 0x0015700801007387 */ /* 0x0001e80000100a00 */
[----:B0-----:R-:W2:Y:S04]  /*12b50*/  LDL.LU R8, [R1+0x230] ;  /* 0x0002300001087983 */ /* 0x001ea80000300800 */
[----:B------:R-:W-:Y:S04]  /*12b60*/  STL [R1+0x1568], R29 ;  /* 0x0015681d01007387 */ /* 0x000fe80000100800 */
[----:B------:R0:W-:Y:S04]  /*12b70*/  STL.64 [R1+0x260], R24 ;  /* 0x0002601801007387 */ /* 0x0001e80000100a00 */
[----:B------:R1:W-:Y:S04]  /*12b80*/  STL.64 [R1+0x268], R26 ;  /* 0x0002681a01007387 */ /* 0x0003e80000100a00 */
[----:B0-----:R-:W2:Y:S01]  /*12b90*/  LDL.LU.64 R24, [R1+0x1708] ;  /* 0x0017080001187983 */ /* 0x001ea20000300a00 */
[----:B-1----:R-:W-:-:S02]  /*12ba0*/  IMAD.MOV.U32 R27, RZ, RZ, R4 ;  /* 0x000000ffff1b7224 */ /* 0x002fc400078e0004 */
[----:B------:R-:W-:Y:S02]  /*12bb0*/  IMAD.MOV.U32 R26, RZ, RZ, R5 ;  /* 0x000000ffff1a7224 */ /* 0x000fe400078e0005 */
[----:B------:R-:W2:Y:S01]  /*12bc0*/  LDL.LU.64 R4, [R1+0x1700] ;  /* 0x0017000001047983 */ /* 0x000ea20000300a00 */
[----:B------:R-:W-:Y:S02]  /*12bd0*/  IMAD.MOV.U32 R11, RZ, RZ, R2 ;  /* 0x000000ffff0b7224 */ /* 0x000fe400078e0002 */
[----:B----4-:R-:W-:Y:S01]  /*12be0*/  IMAD.MOV.U32 R10, RZ, RZ, R3 ;  /* 0x000000ffff0a7224 */ /* 0x010fe200078e0003 */
[----:B--2---:R-:W-:Y:S01]  /*12bf0*/  HMMA.16816.F32.BF16 R16, R12, R4, R16 ;  /* 0x000000040c10723c */ /* 0x004fe20000041810 */
[----:B------:R-:W-:Y:S02]  /*12c00*/  IMAD.MOV.U32 R3, RZ, RZ, R4 ;  /* 0x000000ffff037224 */ /* 0x000fe400078e0004 */
[----:B------:R-:W-:-:S15]  /*12c10*/  IMAD.MOV.U32 R2, RZ, RZ, R5 ;  /* 0x000000ffff027224 */ /* 0x000fde00078e0005 */
[----:B------:R-:W-:Y:S01]  /*12c20*/  NOP ;  /* 0x0000000000007918 */ /* 0x000fe20000000000 */
[----:B------:R-:W-:Y:S04]  /*12c30*/  STL.64 [R1+0x250], R16 ;  /* 0x0002501001007387 */ /* 0x000fe80000100a00 */
[----:B------:R0:W-:Y:S04]  /*12c40*/  STL.64 [R1+0x258], R18 ;  /* 0x0002581201007387 */ /* 0x0001e80000100a00 */
[----:B0-----:R-:W2:Y:S04]  /*12c50*/  LDL.LU.64 R18, [R1+0x16f8] ;  /* 0x0016f80001127983 */ /* 0x001ea80000300a00 */
[----:B------:R-:W2:Y:S04]  /*12c60*/  LDL.LU.64 R16, [R1+0x16f0] ;  /* 0x0016f00001107983 */ /* 0x000ea80000300a00 */
[----:B------:R-:W2:Y:S02]  /*12c70*/  LDL.LU.64 R4, [R1+0x16e8] ;  /* 0x0016e80001047983 */ /* 0x000ea40000300a00 */
[----:B--2---:R-:W-:Y:S02]  /*12c80*/  HMMA.16816.F32.BF16 R4, R12, R4, R16 ;  /* 0x000000040c04723c */ /* 0x004fe40000041810 */
[----:B------:R-:W2:Y:S04]  /*12c90*/  LDL.LU.64 R18, [R1+0x16e0] ;  /* 0x0016e00001127983 */ /* 0x000ea80000300a00 */
[----:B------:R-:W2:-:S13]  /*12ca0*/  LDL.LU.64 R16, [R1+0x16d8] ;  /* 0x0016d80001107983 */ /* 0x000e9a0000300a00 */
[----:B------:R0:W-:Y:S04]  /*12cb0*/  STL.64 [R1+0x240], R4 ;  /* 0x0002400401007387 */ /* 0x0001e80000100a00 */
[----:B------:R1:W-:Y:S04]  /*12cc0*/  STL [R1+0x248], R6 ;  /* 0x0002480601007387 */ /* 0x0003e80000100800 */
[----:B0-----:R-:W4:Y:S01]  /*12cd0*/  LDL.LU.64 R4, [R1+0x16d0] ;  /* 0x0016d00001047983 */ /* 0x001f220000300a00 */
[----:B---3--:R-:W-:Y:S02]  /*12ce0*/  IMAD.MOV.U32 R9, RZ, RZ, R28 ;  /* 0x000000ffff097224 */ /* 0x008fe400078e001c */
[----:B------:R-:W-:-:S05]  /*12cf0*/  IMAD.MOV.U32 R28, RZ, RZ, R7 ;  /* 0x000000ffff1c7224 */ /* 0x000fca00078e0007 */
[----:B------:R-:W-:Y:S01]  /*12d00*/  STL [R1+0x1510], R28 ;  /* 0x0015101c01007387 */ /* 0x000fe20000100800 */
[----:B----4-:R-:W-:-:S15]  /*12d10*/  HMMA.16816.F32.BF16 R8, R12, R4, R8 ;  /* 0x000000040c08723c */ /* 0x010fde0000041808 */
[----:B------:R-:W-:-:S04]  /*12d20*/  NOP ;  /* 0x0000000000007918 */ /* 0x000fc80000000000 */
[----:B------:R0:W-:Y:S04]  /*12d30*/  STL.64 [R1+0x230], R8 ;  /* 0x0002300801007387 */ /* 0x0001e80000100a00 */
[----:B------:R3:W-:Y:S04]  /*12d40*/  STL.64 [R1+0x238], R10 ;  /* 0x0002380a01007387 */ /* 0x0007e80000100a00 */
[----:B-1----:R-:W4:Y:S01]  /*12d50*/  LDL.LU.64 R6, [R1+0x16c8] ;  /* 0x0016c80001067983 */ /* 0x002f220000300a00 */
[----:B0-----:R-:W-:Y:S02]  /*12d60*/  IMAD.MOV.U32 R9, RZ, RZ, R5 ;  /* 0x000000ffff097224 */ /* 0x001fe400078e0005 */
[----:B---3--:R-:W-:-:S02]  /*12d70*/  IMAD.MOV.U32 R10, RZ, RZ, R4 ;  /* 0x000000ffff0a7224 */ /* 0x008fc400078e0004 */
[----:B------:R-:W4:Y:S02]  /*12d80*/  LDL.LU.64 R4, [R1+0x16c0] ;  /* 0x0016c00001047983 */ /* 0x000f240000300a00 */
[----:B----4-:R-:W-:-:S15]  /*12d90*/  HMMA.16816.F32.BF16 R4, R12, R24, R4 ;  /* 0x000000180c04723c */ /* 0x010fde0000041804 */
[----:B------:R-:W-:-:S04]  /*12da0*/  NOP ;  /* 0x0000000000007918 */ /* 0x000fc80000000000 */
[----:B------:R0:W-:Y:S04]  /*12db0*/  STL.64 [R1+0x220], R4 ;  /* 0x0002200401007387 */ /* 0x0001e80000100a00 */
[----:B------:R-:W-:Y:S04]  /*12dc0*/  STL [R1+0x228], R6 ;  /* 0x0002280601007387 */ /* 0x000fe80000100800 */
[----:B0-----:R-:W2:Y:S01]  /*12dd0*/  LDL.LU.64 R4, [R1+0x16b8] ;  /* 0x0016b80001047983 */ /* 0x001ea20000300a00 */
[----:B------:R-:W-:-:S03]  /*12de0*/  IMAD.MOV.U32 R0, RZ, RZ, R7 ;  /* 0x000000ffff007224 */ /* 0x000fc600078e0007 */
[----:B------:R-:W-:Y:S04]  /*12df0*/  STL.64 [R1+0x1630], R24 ;  /* 0x0016301801007387 */ /* 0x000fe80000100a00 */
[----:B------:R0:W-:Y:S01]  /*12e00*/  STL [R1+0x1514], R0 ;  /* 0x0015140001007387 */ /* 0x0001e20000100800 */
[----:B--2---:R-:W-:Y:S01]  /*12e10*/  HMMA.16816.F32.BF16 R16, R12, R4, R16 ;  /* 0x000000040c10723c */ /* 0x004fe20000041810 */
[----:B------:R-:W-:Y:S02]  /*12e20*/  IMAD.MOV.U32 R8, RZ, RZ, R4 ;  /* 0x000000ffff087224 */ /* 0x000fe400078e0004 */
        /* <DEDUP_REMOVED lines=18> */
[----:B------:R-:W5:Y:S04]  /*12f50*/  LDL.LU.64 R18, [R1+0x1678] ;  /* 0x0016780001127983 */ /* 0x000f680000300a00 */
[----:B------:R-:W5:Y:S04]  /*12f60*/  LDL.LU.64 R16, [R1+0x1670] ;  /* 0x0016700001107983 */ /* 0x000f680000300a00 */
[----:B---3--:R-:W-:Y:S04]  /*12f70*/  STL.64 [R1+0x15f8], R6 ;  /* 0x0015f80601007387 */ /* 0x008fe80000100a00 */
[----:B------:R0:W-:Y:S05]  /*12f80*/  STL.64 [R1+0x15f0], R4 ;  /* 0x0015f00401007387 */ /* 0x0001ea0000100a00 */
[----:B------:R1:W-:Y:S01]  /*12f90*/  STL.64 [R1+0x1e0], R12 ;  /* 0x0001e00c01007387 */ /* 0x0003e20000100a00 */
[----:B0-----:R-:W-:-:S02]  /*12fa0*/  IMAD.MOV.U32 R4, RZ, RZ, R27 ;  /* 0x000000ffff047224 */ /* 0x001fc400078e001b */
[----:B------:R-:W-:Y:S01]  /*12fb0*/  IMAD.MOV.U32 R5, RZ, RZ, R26 ;  /* 0x000000ffff057224 */ /* 0x000fe200078e001a */
[----:B------:R-:W-:Y:S06]  /*12fc0*/  STL.64 [R1+0x1e8], R14 ;  /* 0x0001e80e01007387 */ /* 0x000fec0000100a00 */
[----:B-----5:R-:W-:Y:S01]  /*12fd0*/  HMMA.16816.F32.BF16 R4, R16, R4, R20 ;  /* 0x000000041004723c */ /* 0x020fe20000041814 */
[----:B------:R-:W2:Y:S04]  /*12fe0*/  LDL.LU.64 R22, [R1+0x1668] ;  /* 0x0016680001167983 */ /* 0x000ea80000300a00 */
[----:B------:R-:W2:Y:S01]  /*12ff0*/  LDL.LU.64 R20, [R1+0x1660] ;  /* 0x0016600001147983 */ /* 0x000ea20000300a00 */
[----:B-1----:R-:W-:-:S02]  /*13000*/  IMAD.MOV.U32 R12, RZ, RZ, R3 ;  /* 0x000000ffff0c7224 */ /* 0x002fc400078e0003 */
[----:B------:R-:W-:-:S11]  /*13010*/  IMAD.MOV.U32 R13, RZ, RZ, R2 ;  /* 0x000000ffff0d7224 */ /* 0x000fd600078e0002 */
[----:B------:R-:W-:Y:S01]  /*13020*/  IMAD.MOV.U32 R3, RZ, RZ, R6 ;  /* 0x000000ffff037224 */ /* 0x000fe200078e0006 */
[----:B------:R2:W-:Y:S01]  /*13030*/  STL.64 [R1+0x1d0], R4 ;  /* 0x0001d00401007387 */ /* 0x0005e20000100a00 */
[----:B------:R-:W-:-:S05]  /*13040*/  IMAD.MOV.U32 R2, RZ, RZ, R7 ;  /* 0x000000ffff027224 */ /* 0x000fca00078e0007 */
[----:B------:R-:W-:Y:S04]  /*13050*/  STL [R1+0x14a4], R2 ;  /* 0x0014a40201007387 */ /* 0x000fe80000100800 */
[----:B------:R-:W-:Y:S01]  /*13060*/  STL [R1+0x14a0], R3 ;  /* 0x0014a00301007387 */ /* 0x000fe20000100800 */
[----:B--2---:R-:W-:Y:S03]  /*13070*/  HMMA.16816.F32.BF16 R4, R16, R12, R20 ;  /* 0x0000000c1004723c */ /* 0x004fe60000041814 */
[----:B------:R-:W2:-:S15]  /*13080*/  LDL.LU R20, [R1+0x160] ;  /* 0x0001600001147983 */ /* 0x000e9e0000300800 */
[----:B------:R-:W-:Y:S01]  /*13090*/  NOP ;  /* 0x0000000000007918 */ /* 0x000fe20000000000 */
[----:B------:R0:W-:Y:S04]  /*130a0*/  STL.64 [R1+0x1c0], R4 ;  /* 0x0001c00401007387 */ /* 0x0001e80000100a00 */
[----:B------:R-:W-:Y:S04]  /*130b0*/  STL.64 [R1+0x1c8], R6 ;  /* 0x0001c80601007387 */ /* 0x000fe80000100a00 */
[----:B------:R-:W2:Y:S04]  /*130c0*/  LDL.LU R21, [R1+0x164] ;  /* 0x0001640001157983 */ /* 0x000ea80000300800 */
[----:B------:R-:W3:Y:S04]  /*130d0*/  LDL.LU R22, [R1+0x168] ;  /* 0x0001680001167983 */ /* 0x000ee80000300800 */
[----:B------:R-:W3:Y:S01]  /*130e0*/  LDL.LU R23, [R1+0x16c] ;  /* 0x00016c0001177983 */ /* 0x000ee20000300800 */
[----:B0-----:R-:W-:-:S02]  /*130f0*/  IMAD.MOV.U32 R4, RZ, RZ, R24 ;  /* 0x000000ffff047224 */ /* 0x001fc400078e0018 */
[----:B------:R-:W-:Y:S02]  /*13100*/  IMAD.MOV.U32 R24, RZ, RZ, R10 ;  /* 0x000000ffff187224 */ /* 0x000fe400078e000a */
[----:B------:R-:W-:Y:S02]  /*13110*/  IMAD.MOV.U32 R25, RZ, RZ, R9 ;  /* 0x000000ffff197224 */ /* 0x000fe400078e0009 */
[----:B------:R-:W-:Y:S01]  /*13120*/  IMAD.MOV.U32 R5, RZ, RZ, R11 ;  /* 0x000000ffff057224 */ /* 0x000fe200078e000b */
[----:B---3--:R-:W-:Y:S04]  /*13130*/  STL.64 [R1+0x1608], R22 ;  /* 0x0016081601007387 */ /* 0x008fe80000100a00 */
[----:B--2---:R0:W-:Y:S04]  /*13140*/  STL.64 [R1+0x1600], R20 ;  /* 0x0016001401007387 */ /* 0x0041e80000100a00 */
[----:B------:R-:W-:Y:S04]  /*13150*/  STL.64 [R1+0x1648], R24 ;  /* 0x0016481801007387 */ /* 0x000fe80000100a00 */
[----:B------:R1:W-:Y:S04]  /*13160*/  STL.64 [R1+0x1610], R4 ;  /* 0x0016100401007387 */ /* 0x0003e80000100a00 */
[----:B0-----:R-:W2:Y:S04]  /*13170*/  LDL.LU R20, [R1+0x170] ;  /* 0x0001700001147983 */ /* 0x001ea80000300800 */
[----:B------:R-:W2:Y:S04]  /*13180*/  LDL.LU R21, [R1+0x174] ;  /* 0x0001740001157983 */ /* 0x000ea80000300800 */
[----:B------:R-:W3:Y:S04]  /*13190*/  LDL.LU R22, [R1+0x178] ;  /* 0x0001780001167983 */ /* 0x000ee80000300800 */
[----:B------:R-:W3:Y:S01]  /*131a0*/  LDL.LU R23, [R1+0x17c] ;  /* 0x00017c0001177983 */ /* 0x000ee20000300800 */
[----:B-1----:R-:W-:-:S02]  /*131b0*/  IMAD.MOV.U32 R4, RZ, RZ, R8 ;  /* 0x000000ffff047224 */ /* 0x002fc400078e0008 */
[----:B------:R-:W-:Y:S01]  /*131c0*/  IMAD.MOV.U32 R5, RZ, RZ, R0 ;  /* 0x000000ffff057224 */ /* 0x000fe200078e0000 */
[----:B------:R-:W4:Y:S04]  /*131d0*/  LDL.LU R24, [R1+0x1b0] ;  /* 0x0001b00001187983 */ /* 0x000f280000300800 */
[----:B------:R-:W4:Y:S04]  /*131e0*/  LDL.LU R25, [R1+0x1b4] ;  /* 0x0001b40001197983 */ /* 0x000f280000300800 */
[----:B------:R-:W4:Y:S04]  /*131f0*/  LDL.LU R26, [R1+0x1b8] ;  /* 0x0001b800011a7983 */ /* 0x000f280000300800 */
[----:B------:R-:W4:Y:S04]  /*13200*/  LDL.LU R27, [R1+0x1bc] ;  /* 0x0001bc00011b7983 */ /* 0x000f280000300800 */
[----:B---3--:R-:W-:Y:S04]  /*13210*/  STL.64 [R1+0x1620], R22 ;  /* 0x0016201601007387 */ /* 0x008fe80000100a00 */
[----:B--2---:R-:W-:Y:S04]  /*13220*/  STL.64 [R1+0x1618], R20 ;  /* 0x0016181401007387 */ /* 0x004fe80000100a00 */
[----:B------:R0:W-:Y:S04]  /*13230*/  STL.64 [R1+0x1628], R4 ;  /* 0x0016280401007387 */ /* 0x0001e80000100a00 */
[----:B0-----:R-:W2:Y:S04]  /*13240*/  LDL.LU R4, [R1+0x190] ;  /* 0x0001900001047983 */ /* 0x001ea80000300800 */
        /* <DEDUP_REMOVED lines=8> */
[----:B------:R-:W3:Y:S04]  /*132d0*/  LDL.LU R7, [R1+0x1ac] ;  /* 0x0001ac0001077983 */ /* 0x000ee80000300800 */
[----:B---3--:R-:W-:Y:S04]  /*132e0*/  STL.64 [R1+0x1658], R6 ;  /* 0x0016580601007387 */ /* 0x008fe80000100a00 */
[----:B--2---:R0:W-:Y:S04]  /*132f0*/  STL.64 [R1+0x1650], R4 ;  /* 0x0016500401007387 */ /* 0x0041e80000100a00 */
[----:B0-----:R-:W4:Y:S04]  /*13300*/  LDL.64 R4, [R1+0x40] ;  /* 0x0000400001047983 */ /* 0x001f280000100a00 */
[----:B------:R-:W2:Y:S04]  /*13310*/  LDL.LU R20, [R1+0x180] ;  /* 0x0001800001147983 */ /* 0x000ea80000300800 */
[----:B------:R-:W2:Y:S04]  /*13320*/  LDL.LU R21, [R1+0x184] ;  /* 0x0001840001157983 */ /* 0x000ea80000300800 */
[----:B------:R-:W2:Y:S04]  /*13330*/  LDL.LU R22, [R1+0x188] ;  /* 0x0001880001167983 */ /* 0x000ea80000300800 */
[----:B------:R-:W2:Y:S04]  /*13340*/  LDL.LU R23, [R1+0x18c] ;  /* 0x00018c0001177983 */ /* 0x000ea80000300800 */
[----:B------:R0:W-:Y:S04]  /*13350*/  STL.64 [R1+0x15d8], R12 ;  /* 0x0015d80c01007387 */ /* 0x0001e80000100a00 */
[----:B------:R-:W3:Y:S04]  /*13360*/  LDL.LU R8, [R1+0x130] ;  /* 0x0001300001087983 */ /* 0x000ee80000300800 */
[----:B------:R-:W3:Y:S04]  /*13370*/  LDL.LU R9, [R1+0x134] ;  /* 0x0001340001097983 */ /* 0x000ee80000300800 */
[----:B------:R-:W3:Y:S04]  /*13380*/  LDL.LU R10, [R1+0x138] ;  /* 0x00013800010a7983 */ /* 0x000ee80000300800 */
[----:B------:R-:W3:Y:S04]  /*13390*/  LDL.LU R11, [R1+0x13c] ;  /* 0x00013c00010b7983 */ /* 0x000ee80000300800 */
[----:B0-----:R-:W5:Y:S04]  /*133a0*/  LDL.LU R12, [R1+0x150] ;  /* 0x00015000010c7983 */ /* 0x001f680000300800 */
[----:B------:R-:W5:Y:S04]  /*133b0*/  LDL.LU R13, [R1+0x154] ;  /* 0x00015400010d7983 */ /* 0x000f680000300800 */
[----:B------:R-:W5:Y:S04]  /*133c0*/  LDL.LU R14, [R1+0x158] ;  /* 0x00015800010e7983 */ /* 0x000f680000300800 */
[----:B------:R-:W5:Y:S04]  /*133d0*/  LDL.LU R15, [R1+0x15c] ;  /* 0x00015c00010f7983 */ /* 0x000f680000300800 */
[----:B------:R-:W2:Y:S01]  /*133e0*/  LDL.LU.64 R6, [R1+0x1658] ;  /* 0x0016580001067983 */ /* 0x000ea20000300a00 */
[----:B----4-:R-:W-:Y:S01]  /*133f0*/  HMMA.16816.F32.BF16 R24, R16, R4, R24 ;  /* 0x000000041018723c */ /* 0x010fe20000041818 */
[----:B------:R-:W-:-:S02]  /*13400*/  IMAD.MOV.U32 R29, RZ, RZ, R5 ;  /* 0x000000ffff1d7224 */ /* 0x000fc400078e0005 */
[----:B------:R-:W2:-:S15]  /*13410*/  LDL.LU.64 R4, [R1+0x1650] ;  /* 0x0016500001047983 */ /* 0x000e9e0000300a00 */
[----:B------:R-:W-:Y:S01]  /*13420*/  NOP ;  /* 0x0000000000007918 */ /* 0x000fe20000000000 */
[----:B------:R0:W-:Y:S04]  /*13430*/  STL.64 [R1+0x1b0], R24 ;  /* 0x0001b01801007387 */ /* 0x0001e80000100a00 */
[----:B0-----:R-:W2:Y:S01]  /*13440*/  LDL.LU.64 R24, [R1+0x1648] ;  /* 0x0016480001187983 */ /* 0x001ea20000300a00 */
[----:B------:R-:W-:Y:S02]  /*13450*/  IMAD.MOV.U32 R2, RZ, RZ, R26 ;  /* 0x000000ffff027224 */ /* 0x000fe400078e001a */
[----:B------:R-:W-:-:S05]  /*13460*/  IMAD.MOV.U32 R3, RZ, RZ, R27 ;  /* 0x000000ffff037224 */ /* 0x000fca00078e001b */
[----:B------:R-:W-:Y:S04]  /*13470*/  STL [R1+0x151c], R3 ;  /* 0x00151c0301007387 */ /* 0x000fe80000100800 */
[----:B------:R-:W-:Y:S01]  /*13480*/  STL [R1+0x1518], R2 ;  /* 0x0015180201007387 */ /* 0x000fe20000100800 */
[----:B--2---:R-:W-:Y:S03]  /*13490*/  HMMA.16816.F32.BF16 R24, R16, R24, R4 ;  /* 0x000000181018723c */ /* 0x004fe60000041804 */
[----:B------:R-:W2:Y:S04]  /*134a0*/  LDL.LU.64 R6, [R1+0x1640] ;  /* 0x0016400001067983 */ /* 0x000ea80000300a00 */
[----:B------:R-:W2:-:S12]  /*134b0*/  LDL.LU.64 R4, [R1+0x1638] ;  /* 0x0016380001047983 */ /* 0x000e980000300a00 */
[----:B------:R0:W-:Y:S04]  /*134c0*/  STL.64 [R1+0x1a0], R24 ;  /* 0x0001a01801007387 */ /* 0x0001e80000100a00 */
[----:B------:R-:W-:Y:S04]  /*134d0*/  STL.64 [R1+0x1a8], R26 ;  /* 0x0001a81a01007387 */ /* 0x000fe80000100a00 */
[----:B0-----:R-:W2:Y:S02]  /*134e0*/  LDL.LU.64 R24, [R1+0x1630] ;  /* 0x0016300001187983 */ /* 0x001ea40000300a00 */
[----:B--2---:R-:W-:-:S15]  /*134f0*/  HMMA.16816.F32.BF16 R4, R16, R24, R4 ;  /* 0x000000181004723c */ /* 0x004fde0000041804 */
[----:B------:R-:W-:-:S04]  /*13500*/  NOP ;  /* 0x0000000000007918 */ /* 0x000fc80000000000 */
[----:B------:R-:W-:Y:S02]  /*13510*/  IMAD.MOV.U32 R3, RZ, RZ, R4 ;  /* 0x000000ffff037224 */ /* 0x000fe400078e0004 */
[----:B------:R-:W-:Y:S02]  /*13520*/  IMAD.MOV.U32 R2, RZ, RZ, R5 ;  /* 0x000000ffff027224 */ /* 0x000fe400078e0005 */
[----:B------:R-:W2:Y:S01]  /*13530*/  LDL.LU.64 R4, [R1+0x1628] ;  /* 0x0016280001047983 */ /* 0x000ea20000300a00 */
[----:B------:R-:W-:Y:S02]  /*13540*/  IMAD.MOV.U32 R0, RZ, RZ, R6 ;  /* 0x000000ffff007224 */ /* 0x000fe400078e0006 */
[----:B------:R-:W-:Y:S01]  /*13550*/  IMAD.MOV.U32 R28, RZ, RZ, R7 ;  /* 0x000000ffff1c7224 */ /* 0x000fe200078e0007 */
[----:B------:R0:W-:Y:S04]  /*13560*/  STL.64 [R1+0x15c0], R24 ;  /* 0x0015c01801007387 */ /* 0x0001e80000100a00 */
[----:B0-----:R-:W4:Y:S04]  /*13570*/  LDL.LU R24, [R1+0x140] ;  /* 0x0001400001187983 */ /* 0x001f280000300800 */
[----:B------:R-:W4:Y:S04]  /*13580*/  LDL.LU R25, [R1+0x144] ;  /* 0x0001440001197983 */ /* 0x000f280000300800 */
[----:B------:R-:W4:Y:S04]  /*13590*/  LDL.LU R26, [R1+0x148] ;  /* 0x00014800011a7983 */ /* 0x000f280000300800 */
[----:B------:R-:W4:Y:S04]  /*135a0*/  LDL.LU R27, [R1+0x14c] ;  /* 0x00014c00011b7983 */ /* 0x000f280000300800 */
[----:B------:R-:W-:Y:S04]  /*135b0*/  STL [R1+0x152c], R28 ;  /* 0x00152c1c01007387 */ /* 0x000fe80000100800 */
[----:B------:R-:W-:Y:S04]  /*135c0*/  STL [R1+0x1528], R0 ;  /* 0x0015280001007387 */ /* 0x000fe80000100800 */
[----:B------:R-:W-:Y:S04]  /*135d0*/  STL [R1+0x1524], R2 ;  /* 0x0015240201007387 */ /* 0x000fe80000100800 */
[----:B------:R-:W-:Y:S01]  /*135e0*/  STL [R1+0x1520], R3 ;  /* 0x0015200301007387 */ /* 0x000fe20000100800 */
        /* <DEDUP_REMOVED lines=9> */
[----:B------:R-:W-:Y:S04]  /*13680*/  STL.64 [R1+0x170], R4 ;  /* 0x0001700401007387 */ /* 0x000fe80000100a00 */
[----:B------:R0:W-:Y:S04]  /*13690*/  STL.64 [R1+0x178], R6 ;  /* 0x0001780601007387 */ /* 0x0001e80000100a00 */
[----:B0-----:R-:W2:Y:S04]  /*136a0*/  LDL.LU.64 R6, [R1+0x15f8] ;  /* 0x0015f80001067983 */ /* 0x001ea80000300a00 */
[----:B------:R-:W2:Y:S02]  /*136b0*/  LDL.LU.64 R4, [R1+0x15f0] ;  /* 0x0015f00001047983 */ /* 0x000ea40000300a00 */
[----:B--2---:R-:W-:Y:S02]  /*136c0*/  HMMA.16816.F32.BF16 R16, R16, R4, R20 ;  /* 0x000000041010723c */ /* 0x004fe40000041814 */
[----:B------:R-:W5:Y:S04]  /*136d0*/  LDL.LU.64 R22, [R1+0x15e8] ;  /* 0x0015e80001167983 */ /* 0x000f680000300a00 */
[----:B------:R-:W5:-:S13]  /*136e0*/  LDL.LU.64 R20, [R1+0x15e0] ;  /* 0x0015e00001147983 */ /* 0x000f5a0000300a00 */
[----:B------:R-:W-:Y:S04]  /*136f0*/  STL.64 [R1+0x160], R16 ;  /* 0x0001601001007387 */ /* 0x000fe80000100a00 */
[----:B------:R-:W-:Y:S04]  /*13700*/  STL.64 [R1+0x1588], R6 ;  /* 0x0015880601007387 */ /* 0x000fe80000100a00 */
[----:B------:R0:W-:Y:S04]  /*13710*/  STL.64 [R1+0x1580], R4 ;  /* 0x0015800401007387 */ /* 0x0001e80000100a00 */
[----:B0-----:R-:W5:Y:S01]  /*13720*/  LDL.LU.64 R4, [R1+0x60] ;  /* 0x0000600001047983 */ /* 0x001f620000300a00 */
[----:B------:R-:W-:-:S05]  /*13730*/  IMAD.MOV.U32 R28, RZ, RZ, R18 ;  /* 0x000000ffff1c7224 */ /* 0x000fca00078e0012 */
[----:B------:R-:W-:Y:S04]  /*13740*/  STL [R1+0x156c], R28 ;  /* 0x00156c1c01007387 */ /* 0x000fe80000100800 */
[----:B------:R-:W3:Y:S01]  /*13750*/  LDL.LU R16, [R1+0x40] ;  /* 0x0000400001107983 */ /* 0x000ee20000300800 */
[----:B-----5:R-:W-:-:S15]  /*13760*/  HMMA.16816.F32.BF16 R12, R20, R4, R12 ;  /* 0x00000004140c723c */ /* 0x020fde000004180c */
[----:B------:R-:W-:-:S04]  /*13770*/  NOP ;  /* 0x0000000000007918 */ /* 0x000fc80000000000 */
[----:B------:R0:W-:Y:S04]  /*13780*/  STL.64 [R1+0x150], R12 ;  /* 0x0001500c01007387 */ /* 0x0001e80000100a00 */
[----:B------:R-:W-:Y:S04]  /*13790*/  STL.64 [R1+0x158], R14 ;  /* 0x0001580e01007387 */ /* 0x000fe80000100a00 */
[----:B0-----:R-:W4:Y:S01]  /*137a0*/  LDL.LU.64 R12, [R1+0x15d8] ;  /* 0x0015d800010c7983 */ /* 0x001f220000300a00 */
[----:B------:R-:W-:Y:S02]  /*137b0*/  IMAD.MOV.U32 R3, RZ, RZ, R4 ;  /* 0x000000ffff037224 */ /* 0x000fe400078e0004 */
[----:B------:R-:W-:-:S02]  /*137c0*/  IMAD.MOV.U32 R2, RZ, RZ, R5 ;  /* 0x000000ffff027224 */ /* 0x000fc400078e0005 */
[----:B------:R-:W-:Y:S01]  /*137d0*/  IMAD.MOV.U32 R17, RZ, RZ, R29 ;  /* 0x000000ffff117224 */ /* 0x000fe200078e001d */
[----:B----4-:R-:W-:Y:S01]  /*137e0*/  HMMA.16816.F32.BF16 R4, R20, R12, R24 ;  /* 0x0000000c1404723c */ /* 0x010fe20000041818 */
[----:B------:R0:W-:Y:S02]  /*137f0*/  STL.64 [R1+0x1550], R12 ;  /* 0x0015500c01007387 */ /* 0x0001e40000100a00 */
[----:B0-----:R-:W-:Y:S02]  /*13800*/  IMAD.MOV.U32 R12, RZ, RZ, R3 ;  /* 0x000000ffff0c7224 */ /* 0x001fe400078e0003 */
[----:B------:R-:W-:-:S14]  /*13810*/  IMAD.MOV.U32 R13, RZ, RZ, R2 ;  /* 0x000000ffff0d7224 */ /* 0x000fdc00078e0002 */
[----:B------:R0:W-:Y:S04]  /*13820*/  STL.64 [R1+0x140], R4 ;  /* 0x0001400401007387 */ /* 0x0001e80000100a00 */
[----:B------:R-:W-:Y:S04]  /*13830*/  STL.64 [R1+0x148], R6 ;  /* 0x0001480601007387 */ /* 0x000fe80000100a00 */
[----:B------:R-:W-:Y:S04]  /*13840*/  STL.64 [R1+0x15a8], R12 ;  /* 0x0015a80c01007387 */ /* 0x000fe80000100a00 */
[----:B------:R-:W2:Y:S04]  /*13850*/  LDL.LU.64 R24, [R1+0x30] ;  /* 0x0000300001187983 */ /* 0x000ea80000300a00 */
[----:B0-----:R-:W4:Y:S01]  /*13860*/  LDL.LU.64 R4, [R1] ;  /* 0x0000000001047983 */ /* 0x001f220000300a00 */
[----:B---3--:R-:W-:-:S15]  /*13870*/  HMMA.16816.F32.BF16 R8, R20, R16, R8 ;  /* 0x000000101408723c */ /* 0x008fde0000041808 */
[----:B------:R-:W-:-:S04]  /*13880*/  NOP ;  /* 0x0000000000007918 */ /* 0x000fc80000000000 */
[----:B------:R0:W-:Y:S04]  /*13890*/  STL.64 [R1+0x130], R8 ;  /* 0x0001300801007387 */ /* 0x0001e80000100a00 */
[----:B------:R1:W-:Y:S04]  /*138a0*/  STL.64 [R1+0x138], R10 ;  /* 0x0001380a01007387 */ /* 0x0003e80000100a00 */
[----:B----4-:R-:W-:Y:S04]  /*138b0*/  STL.64 [R1+0x15a0], R4 ;  /* 0x0015a00401007387 */ /* 0x010fe80000100a00 */
[----:B0-----:R-:W3:Y:S04]  /*138c0*/  LDL.LU R8, [R1+0xe0] ;  /* 0x0000e00001087983 */ /* 0x001ee80000300800 */
[----:B------:R-:W3:Y:S04]  /*138d0*/  LDL.LU R9, [R1+0xe4] ;  /* 0x0000e40001097983 */ /* 0x000ee80000300800 */
[----:B-1----:R-:W4:Y:S04]  /*138e0*/  LDL.LU R10, [R1+0xe8] ;  /* 0x0000e800010a7983 */ /* 0x002f280000300800 */
        /* <DEDUP_REMOVED lines=9> */
[----:B------:R-:W5:Y:S04]  /*13980*/  LDL.LU R14, [R1+0x118] ;  /* 0x00011800010e7983 */ /* 0x000f680000300800 */
[----:B------:R-:W5:Y:S01]  /*13990*/  LDL.LU R15, [R1+0x11c] ;  /* 0x00011c00010f7983 */ /* 0x000f620000300800 */
[----:B------:R-:W-:-:S03]  /*139a0*/  IMAD.MOV.U32 R0, RZ, RZ, R19 ;  /* 0x000000ffff007224 */ /* 0x000fc600078e0013 */
[----:B-----5:R-:W-:Y:S04]  /*139b0*/  STL.64 [R1+0x15d0], R14 ;  /* 0x0015d00e01007387 */ /* 0x020fe80000100a00 */
[----:B--2---:R0:W-:Y:S04]  /*139c0*/  STL.64 [R1+0x15c8], R12 ;  /* 0x0015c80c01007387 */ /* 0x0041e80000100a00 */
        /* <DEDUP_REMOVED lines=11> */
[----:B------:R0:W-:Y:S04]  /*13a80*/  STL.64 [R1+0x1548], R16 ;  /* 0x0015481001007387 */ /* 0x0001e80000100a00 */
[----:B0-----:R-:W4:Y:S04]  /*13a90*/  LDL.LU R16, [R1+0xc0] ;  /* 0x0000c00001107983 */ /* 0x001f280000300800 */
[----:B------:R-:W4:Y:S04]  /*13aa0*/  LDL.LU R17, [R1+0xc4] ;  /* 0x0000c40001117983 */ /* 0x000f280000300800 */
[----:B------:R-:W3:Y:S04]  /*13ab0*/  LDL.LU R18, [R1+0xc8] ;  /* 0x0000c80001127983 */ /* 0x000ee80000300800 */
[----:B------:R-:W3:Y:S01]  /*13ac0*/  LDL.LU R19, [R1+0xcc] ;  /* 0x0000cc0001137983 */ /* 0x000ee20000300800 */
[----:B------:R-:W-:-:S02]  /*13ad0*/  IMAD.MOV.U32 R28, RZ, RZ, R24 ;  /* 0x000000ffff1c7224 */ /* 0x000fc400078e0018 */
[----:B------:R-:W-:Y:S01]  /*13ae0*/  IMAD.MOV.U32 R29, RZ, RZ, R25 ;  /* 0x000000ffff1d7224 */ /* 0x000fe200078e0019 */
[C---:B--2---:R-:W-:Y:S01]  /*13af0*/  HMMA.16816.F32.BF16 R12, R20.reuse, R24, R12 ;  /* 0x00000018140c723c */ /* 0x044fe2000004180c */
[----:B---3--:R-:W-:Y:S04]  /*13b00*/  STL.64 [R1+0x1560], R18 ;  /* 0x0015601201007387 */ /* 0x008fe80000100a00 */
[----:B----4-:R0:W-:Y:S04]  /*13b10*/  STL.64 [R1+0x1558], R16 ;  /* 0x0015581001007387 */ /* 0x0101e80000100a00 */
[----:B0-----:R-:W2:Y:S04]  /*13b20*/  LDL.LU R16, [R1+0xd0] ;  /* 0x0000d00001107983 */ /* 0x001ea80000300800 */
[----:B------:R-:W2:Y:S04]  /*13b30*/  LDL.LU R17, [R1+0xd4] ;  /* 0x0000d40001117983 */ /* 0x000ea80000300800 */
[----:B------:R-:W2:Y:S04]  /*13b40*/  LDL.LU R18, [R1+0xd8] ;  /* 0x0000d80001127983 */ /* 0x000ea80000300800 */
[----:B------:R-:W2:Y:S04]  /*13b50*/  LDL.LU R19, [R1+0xdc] ;  /* 0x0000dc0001137983 */ /* 0x000ea80000300800 */
[----:B------:R-:W-:Y:S04]  /*13b60*/  STL.64 [R1+0x120], R12 ;  /* 0x0001200c01007387 */ /* 0x000fe80000100a00 */
[----:B------:R0:W-:Y:S04]  /*13b70*/  STL.64 [R1+0x128], R14 ;  /* 0x0001280e01007387 */ /* 0x0001e80000100a00 */
[----:B0-----:R-:W3:Y:S04]  /*13b80*/  LDL.LU.64 R14, [R1+0x15d0] ;  /* 0x0015d000010e7983 */ /* 0x001ee80000300a00 */
[----:B------:R-:W3:Y:S04]  /*13b90*/  LDL.LU.64 R12, [R1+0x15c8] ;  /* 0x0015c800010c7983 */ /* 0x000ee80000300a00 */
[----:B------:R-:W3:Y:S02]  /*13ba0*/  LDL.LU.64 R24, [R1+0x15c0] ;  /* 0x0015c00001187983 */ /* 0x000ee40000300a00 */
[----:B---3--:R-:W-:-:S15]  /*13bb0*/  HMMA.16816.F32.BF16 R12, R20, R24, R12 ;  /* 0x00000018140c723c */ /* 0x008fde000004180c */
[----:B------:R-:W-:-:S04]  /*13bc0*/  NOP ;  /* 0x0000000000007918 */ /* 0x000fc80000000000 */
[----:B------:R-:W-:Y:S04]  /*13bd0*/  STL.64 [R1+0x110], R12 ;  /* 0x0001100c01007387 */ /* 0x000fe80000100a00 */
[----:B------:R0:W-:Y:S04]  /*13be0*/  STL.64 [R1+0x118], R14 ;  /* 0x0001180e01007387 */ /* 0x0001e80000100a00 */
[----:B0-----:R-:W5:Y:S04]  /*13bf0*/  LDL.LU.64 R14, [R1+0x15b8] ;  /* 0x0015b800010e7983 */ /* 0x001f680000300a00 */
[----:B------:R-:W5:Y:S04]  /*13c00*/  LDL.LU.64 R12, [R1+0x15b0] ;  /* 0x0015b000010c7983 */ /* 0x000f680000300a00 */
[----:B------:R0:W-:Y:S04]  /*13c10*/  STL.64 [R1+0x1530], R24 ;  /* 0x0015301801007387 */ /* 0x0001e80000100a00 */
[----:B0-----:R-:W3:Y:S04]  /*13c20*/  LDL.LU R24, [R1+0xa0] ;  /* 0x0000a00001187983 */ /* 0x001ee80000300800 */
[----:B------:R-:W3:Y:S04]  /*13c30*/  LDL.LU R25, [R1+0xa4] ;  /* 0x0000a40001197983 */ /* 0x000ee80000300800 */
[----:B------:R-:W4:Y:S04]  /*13c40*/  LDL.LU R26, [R1+0xa8] ;  /* 0x0000a800011a7983 */ /* 0x000f280000300800 */
[----:B------:R-:W4:Y:S01]  /*13c50*/  LDL.LU R27, [R1+0xac] ;  /* 0x0000ac00011b7983 */ /* 0x000f220000300800 */
[----:B-----5:R-:W-:Y:S03]  /*13c60*/  HMMA.16816.F32.BF16 R12, R20, R4, R12 ;  /* 0x00000004140c723c */ /* 0x020fe6000004180c */
[----:B----4-:R-:W-:Y:S04]  /*13c70*/  STL.64 [R1+0x1540], R26 ;  /* 0x0015401a01007387 */ /* 0x010fe80000100a00 */
[----:B---3--:R0:W-:Y:S04]  /*13c80*/  STL.64 [R1+0x1538], R24 ;  /* 0x0015381801007387 */ /* 0x0081e80000100a00 */
[----:B0-----:R-:W3:Y:S04]  /*13c90*/  LDL.LU R24, [R1+0xb0] ;  /* 0x0000b00001187983 */ /* 0x001ee80000300800 */
[----:B------:R-:W3:Y:S04]  /*13ca0*/  LDL.LU R25, [R1+0xb4] ;  /* 0x0000b40001197983 */ /* 0x000ee80000300800 */
[----:B------:R-:W3:Y:S04]  /*13cb0*/  LDL.LU R26, [R1+0xb8] ;  /* 0x0000b800011a7983 */ /* 0x000ee80000300800 */
[----:B------:R-:W3:Y:S04]  /*13cc0*/  LDL.LU R27, [R1+0xbc] ;  /* 0x0000bc00011b7983 */ /* 0x000ee80000300800 */
[----:B------:R0:W-:Y:S04]  /*13cd0*/  STL.64 [R1+0x100], R12 ;  /* 0x0001000c01007387 */ /* 0x0001e80000100a00 */
[----:B------:R1:W-:Y:S04]  /*13ce0*/  STL.64 [R1+0x108], R14 ;  /* 0x0001080e01007387 */ /* 0x0003e80000100a00 */
[----:B0-----:R-:W2:Y:S01]  /*13cf0*/  LDL.LU.64 R12, [R1+0x15a8] ;  /* 0x0015a800010c7983 */ /* 0x001ea20000300a00 */
[----:B-1----:R-:W-:-:S02]  /*13d00*/  IMAD.MOV.U32 R15, RZ, RZ, R4 ;  /* 0x000000ffff0f7224 */ /* 0x002fc400078e0004 */
[----:B------:R-:W-:Y:S02]  /*13d10*/  IMAD.MOV.U32 R14, RZ, RZ, R5 ;  /* 0x000000ffff0e7224 */ /* 0x000fe400078e0005 */
[----:B------:R-:W4:Y:S02]  /*13d20*/  LDL.LU.64 R4, [R1+0x15a0] ;  /* 0x0015a00001047983 */ /* 0x000f240000300a00 */
[----:B----4-:R-:W-:Y:S01]  /*13d30*/  HMMA.16816.F32.BF16 R8, R20, R4, R8 ;  /* 0x000000041408723c */ /* 0x010fe20000041808 */
[----:B------:R-:W-:Y:S02]  /*13d40*/  IMAD.MOV.U32 R2, RZ, RZ, R4 ;  /* 0x000000ffff027224 */ /* 0x000fe400078e0004 */
[----:B------:R-:W-:-:S15]  /*13d50*/  IMAD.MOV.U32 R3, RZ, RZ, R5 ;  /* 0x000000ffff037224 */ /* 0x000fde00078e0005 */
[----:B------:R-:W-:Y:S01]  /*13d60*/  NOP ;  /* 0x0000000000007918 */ /* 0x000fe20000000000 */
[----:B------:R-:W-:Y:S04]  /*13d70*/  STL.64 [R1+0xf0], R8 ;  /* 0x0000f00801007387 */ /* 0x000fe80000100a00 */
[----:B------:R0:W-:Y:S04]  /*13d80*/  STL.64 [R1+0xf8], R10 ;  /* 0x0000f80a01007387 */ /* 0x0001e80000100a00 */
[----:B0-----:R-:W4:Y:S04]  /*13d90*/  LDL.LU.64 R10, [R1+0x1598] ;  /* 0x00159800010a7983 */ /* 0x001f280000300a00 */
[----:B------:R-:W4:Y:S04]  /*13da0*/  LDL.LU.64 R8, [R1+0x1590] ;  /* 0x0015900001087983 */ /* 0x000f280000300a00 */
[----:B------:R-:W5:Y:S04]  /*13db0*/  LDL.LU.64 R6, [R1+0x1588] ;  /* 0x0015880001067983 */ /* 0x000f680000300a00 */
[----:B------:R-:W4:Y:S02]  /*13dc0*/  LDL.LU.64 R4, [R1+0x1580] ;  /* 0x0015800001047983 */ /* 0x000f240000300a00 */
[----:B----4-:R-:W-:Y:S02]  /*13dd0*/  HMMA.16816.F32.BF16 R20, R20, R4, R8 ;  /* 0x000000041414723c */ /* 0x010fe40000041808 */
[----:B------:R-:W2:Y:S04]  /*13de0*/  LDL.LU.64 R10, [R1+0x1578] ;  /* 0x00157800010a7983 */ /* 0x000ea80000300a00 */
[----:B------:R-:W2:-:S13]  /*13df0*/  LDL.LU.64 R8, [R1+0x1570] ;  /* 0x0015700001087983 */ /* 0x000e9a0000300a00 */
[----:B------:R0:W-:Y:S04]  /*13e00*/  STL.64 [R1+0xe0], R20 ;  /* 0x0000e01401007387 */ /* 0x0001e80000100a00 */
[----:B------:R-:W-:Y:S01]  /*13e10*/  STL.64 [R1+0xe8], R22 ;  /* 0x0000e81601007387 */ /* 0x000fe20000100a00 */
[----:B0-----:R-:W-:-:S03]  /*13e20*/  IMAD.MOV.U32 R20, RZ, RZ, R28 ;  /* 0x000000ffff147224 */ /* 0x001fc600078e001c */
[----:B------:R-:W4:Y:S01]  /*13e30*/  LDL.LU R28, [R1+0x156c] ;  /* 0x00156c00011c7983 */ /* 0x000f220000300800 */
[----:B------:R-:W-:-:S03]  /*13e40*/  IMAD.MOV.U32 R21, RZ, RZ, R29 ;  /* 0x000000ffff157224 */ /* 0x000fc600078e001d */
[----:B------:R-:W3:Y:S04]  /*13e50*/  LDL.LU R29, [R1+0x1568] ;  /* 0x00156800011d7983 */ /* 0x000ee80000300800 */
[----:B-----5:R-:W-:Y:S04]  /*13e60*/  STL.64 [R1+0x14f8], R6 ;  /* 0x0014f80601007387 */ /* 0x020fe80000100a00 */
[----:B------:R0:W-:Y:S02]  /*13e70*/  STL.64 [R1+0x14f0], R4 ;  /* 0x0014f00401007387 */ /* 0x0001e40000100a00 */
[----:B0-----:R-:W-:-:S02]  /*13e80*/  IMAD.MOV.U32 R4, RZ, RZ, R15 ;  /* 0x000000ffff047224 */ /* 0x001fc400078e000f */
[----:B------:R-:W-:Y:S02]  /*13e90*/  IMAD.MOV.U32 R5, RZ, RZ, R14 ;  /* 0x000000ffff057224 */ /* 0x000fe400078e000e */
[----:B--2---:R-:W-:Y:S01]  /*13ea0*/  HMMA.16816.F32.BF16 R12, R8, R12, R16 ;  /* 0x0000000c080c723c */ /* 0x004fe20000041810 */
[----:B------:R-:W2:Y:S04]  /*13eb0*/  LDL.LU.64 R18, [R1+0x1560] ;  /* 0x0015600001127983 */ /* 0x000ea80000300a00 */
[----:B------:R-:W2:-:S14]  /*13ec0*/  LDL.LU.64 R16, [R1+0x1558] ;  /* 0x0015580001107983 */ /* 0x000e9c0000300a00 */
[----:B------:R0:W-:Y:S04]  /*13ed0*/  STL.64 [R1+0xd0], R12 ;  /* 0x0000d00c01007387 */ /* 0x0001e80000100a00 */
[----:B------:R2:W-:Y:S04]  /*13ee0*/  STL.64 [R1+0xd8], R14 ;  /* 0x0000d80e01007387 */ /* 0x0005e80000100a00 */
[----:B0-----:R-:W2:Y:S02]  /*13ef0*/  LDL.LU.64 R12, [R1+0x1550] ;  /* 0x00155000010c7983 */ /* 0x001ea40000300a00 */
[----:B--2---:R-:W-:Y:S02]  /*13f00*/  HMMA.16816.F32.BF16 R12, R8, R12, R16 ;  /* 0x0000000c080c723c */ /* 0x004fe40000041810 */
[----:B------:R-:W2:-:S15]  /*13f10*/  LDL.LU.64 R16, [R1+0x1548] ;  /* 0x0015480001107983 */ /* 0x000e9e0000300a00 */
[----:B------:R-:W-:Y:S02]  /*13f20*/  NOP ;  /* 0x0000000000007918 */ /* 0x000fe40000000000 */
[----:B------:R-:W-:Y:S04]  /*13f30*/  STL.64 [R1+0xc0], R12 ;  /* 0x0000c00c01007387 */ /* 0x000fe80000100a00 */
[----:B------:R-:W-:Y:S04]  /*13f40*/  STL.64 [R1+0xc8], R14 ;  /* 0x0000c80e01007387 */ /* 0x000fe80000100a00 */
[----:B---3--:R-:W0:Y:S04]  /*13f50*/  LDSM.16.MT88.4 R12, [R29+0x6000] ;  /* 0x006000001d0c783b */ /* 0x008e280000004200 */
[----:B0-----:R-:W-:Y:S04]  /*13f60*/  STL.64 [R1+0x14e8], R14 ;  /* 0x0014e80e01007387 */ /* 0x001fe80000100a00 */
[----:B------:R0:W-:Y:S04]  /*13f70*/  STL.64 [R1+0x14e0], R12 ;  /* 0x0014e00c01007387 */ /* 0x0001e80000100a00 */
[----:B0-----:R-:W3:Y:S04]  /*13f80*/  LDL.LU R12, [R1+0x80] ;  /* 0x00008000010c7983 */ /* 0x001ee80000300800 */
[----:B------:R-:W3:Y:S04]  /*13f90*/  LDL.LU R13, [R1+0x84] ;  /* 0x00008400010d7983 */ /* 0x000ee80000300800 */
[----:B------:R-:W3:Y:S04]  /*13fa0*/  LDL.LU R14, [R1+0x88] ;  /* 0x00008800010e7983 */ /* 0x000ee80000300800 */
[----:B------:R-:W3:Y:S01]  /*13fb0*/  LDL.LU R15, [R1+0x8c] ;  /* 0x00008c00010f7983 */ /* 0x000ee20000300800 */
[----:B--2---:R-:W-:Y:S03]  /*13fc0*/  HMMA.16816.F32.BF16 R16, R8, R16, R24 ;  /* 0x000000100810723c */ /* 0x004fe60000041818 */
[----:B------:R-:W2:Y:S04]  /*13fd0*/  LDL.LU.64 R26, [R1+0x1540] ;  /* 0x00154000011a7983 */ /* 0x000ea80000300a00 */
[----:B------:R-:W2:-:S12]  /*13fe0*/  LDL.LU.64 R24, [R1+0x1538] ;  /* 0x0015380001187983 */ /* 0x000e980000300a00 */
[----:B------:R-:W-:Y:S04]  /*13ff0*/  STL.64 [R1+0xb0], R16 ;  /* 0x0000b01001007387 */ /* 0x000fe80000100a00 */
[----:B------:R-:W-:Y:S04]  /*14000*/  STL.64 [R1+0xb8], R18 ;  /* 0x0000b81201007387 */ /* 0x000fe80000100a00 */
[----:B------:R-:W0:Y:S04]  /*14010*/  LDSM.16.MT88.4 R16, [R29+0x6080] ;  /* 0x006080001d10783b */ /* 0x000e280000004200 */
[----:B0-----:R-:W-:Y:S04]  /*14020*/  STL.64 [R1+0x1478], R18 ;  /* 0x0014781201007387 */ /* 0x001fe80000100a00 */
[----:B------:R0:W-:Y:S04]  /*14030*/  STL.64 [R1+0x1470], R16 ;  /* 0x0014701001007387 */ /* 0x0001e80000100a00 */
[----:B0-----:R-:W5:Y:S04]  /*14040*/  LDL.LU R16, [R1+0x90] ;  /* 0x0000900001107983 */ /* 0x001f680000300800 */
[----:B------:R-:W5:Y:S04]  /*14050*/  LDL.LU R17, [R1+0x94] ;  /* 0x0000940001117983 */ /* 0x000f680000300800 */
[----:B------:R-:W5:Y:S04]  /*14060*/  LDL.LU R18, [R1+0x98] ;  /* 0x0000980001127983 */ /* 0x000f680000300800 */
[----:B------:R-:W5:Y:S01]  /*14070*/  LDL.LU R19, [R1+0x9c] ;  /* 0x00009c0001137983 */ /* 0x000f620000300800 */
[----:B--2---:R-:W-:Y:S03]  /*14080*/  HMMA.16816.F32.BF16 R20, R8, R20, R24 ;  /* 0x000000140814723c */ /* 0x004fe60000041818 */
[----:B------:R-:W5:-:S15]  /*14090*/  LDL.LU.64 R24, [R1+0x1530] ;  /* 0x0015300001187983 */ /* 0x000f5e0000300a00 */
[----:B------:R-:W-:Y:S01]  /*140a0*/  NOP ;  /* 0x0000000000007918 */ /* 0x000fe20000000000 */
[----:B------:R-:W-:Y:S04]  /*140b0*/  STL.64 [R1+0xa0], R20 ;  /* 0x0000a01401007387 */ /* 0x000fe80000100a00 */
[----:B------:R-:W-:Y:S04]  /*140c0*/  STL.64 [R1+0xa8], R22 ;  /* 0x0000a81601007387 */ /* 0x000fe80000100a00 */
[----:B------:R-:W0:Y:S01]  /*140d0*/  LDSM.16.MT88.4 R20, [R29+0x6100] ;  /* 0x006100001d14783b */ /* 0x000e220000004200 */
[----:B---3--:R-:W-:Y:S03]  /*140e0*/  HMMA.16816.F32.BF16 R4, R8, R4, R12 ;  /* 0x000000040804723c */ /* 0x008fe6000004180c */
[----:B0-----:R0:W-:-:S15]  /*140f0*/  STL [R1+0x13d8], R23 ;  /* 0x0013d81701007387 */ /* 0x0011de0000100800 */
[----:B------:R-:W-:Y:S01]  /*14100*/  NOP ;  /* 0x0000000000007918 */ /* 0x000fe20000000000 */
[----:B0-----:R-:W-:Y:S01]  /*14110*/  IMAD.MOV.U32 R23, RZ, RZ, R4 ;  /* 0x000000ffff177224 */ /* 0x001fe200078e0004 */
[----:B-----5:R-:W-:Y:S01]  /*14120*/  HMMA.16816.F32.BF16 R16, R8, R24, R16 ;  /* 0x000000180810723c */ /* 0x020fe20000041810 */
[----:B------:R-:W0:Y:S04]  /*14130*/  LDSM.16.MT88.4 R24, [R29+0x6180] ;  /* 0x006180001d18783b */ /* 0x000e280000004200 */
[----:B0-----:R-:W-:-:S14]  /*14140*/  STL.64 [R1+0x1368], R26 ;  /* 0x0013681a01007387 */ /* 0x001fdc0000100a00 */
[----:B------:R-:W-:Y:S04]  /*14150*/  STL.64 [R1+0x90], R16 ;  /* 0x0000901001007387 */ /* 0x000fe80000100a00 */
[----:B------:R-:W-:Y:S04]  /*14160*/  STL.64 [R1+0x98], R18 ;  /* 0x0000981201007387 */ /* 0x000fe80000100a00 */
[----:B------:R-:W-:Y:S04]  /*14170*/  STL.64 [R1+0x1360], R24 ;  /* 0x0013601801007387 */ /* 0x000fe80000100a00 */
[----:B------:R-:W-:Y:S04]  /*14180*/  STL [R1+0x1358], R29 ;  /* 0x0013581d01007387 */ /* 0x000fe80000100800 */
[----:B------:R-:W-:Y:S04]  /*14190*/  STL [R1+0x84], R5 ;  /* 0x0000840501007387 */ /* 0x000fe80000100800 */
[----:B------:R-:W-:Y:S04]  /*141a0*/  STL.64 [R1+0x88], R6 ;  /* 0x0000880601007387 */ /* 0x000fe80000100a00 */
[----:B------:R-:W-:Y:S04]  /*141b0*/  STL.64 [R1+0x13e8], R22 ;  /* 0x0013e81601007387 */ /* 0x000fe80000100a00 */
[----:B------:R0:W-:Y:S04]  /*141c0*/  STL.64 [R1+0x13e0], R20 ;  /* 0x0013e01401007387 */ /* 0x0001e80000100a00 */
[----:B0-----:R-:W2:Y:S04]  /*141d0*/  LDL.LU R20, [R1+0x180] ;  /* 0x0001800001147983 */ /* 0x001ea80000300800 */
[----:B------:R-:W2:Y:S04]  /*141e0*/  LDL.LU R21, [R1+0x184] ;  /* 0x0001840001157983 */ /* 0x000ea80000300800 */
[----:B------:R-:W3:Y:S04]  /*141f0*/  LDL.LU R22, [R1+0x188] ;  /* 0x0001880001167983 */ /* 0x000ee80000300800 */
[----:B------:R-:W3:Y:S04]  /*14200*/  LDL.LU R23, [R1+0x18c] ;  /* 0x00018c0001177983 */ /* 0x000ee80000300800 */
[----:B---3--:R0:W-:Y:S04]  /*14210*/  STL.64 [R1+0x13f8], R22 ;  /* 0x0013f81601007387 */ /* 0x0081e80000100a00 */
[----:B--2---:R-:W-:Y:S04]  /*14220*/  STL.64 [R1+0x13f0], R20 ;  /* 0x0013f01401007387 */ /* 0x004fe80000100a00 */
[----:B0-----:R-:W2:Y:S01]  /*14230*/  LDL.LU.64 R22, [R1+0x28] ;  /* 0x0000280001167983 */ /* 0x001ea20000300a00 */
[----:B----4-:R-:W-:-:S02]  /*14240*/  IMAD.MOV.U32 R26, RZ, RZ, R28 ;  /* 0x000000ffff1a7224 */ /* 0x010fc400078e001c */
[----:B------:R-:W-:Y:S01]  /*14250*/  IMAD.MOV.U32 R27, RZ, RZ, R0 ;  /* 0x000000ffff1b7224 */ /* 0x000fe200078e0000 */
[----:B--2---:R-:W-:Y:S04]  /*14260*/  STL.64 [R1+0x14d8], R22 ;  /* 0x0014d81601007387 */ /* 0x004fe80000100a00 */
[----:B------:R-:W2:Y:S04]  /*14270*/  LDL.LU R24, [R1+0x160] ;  /* 0x0001600001187983 */ /* 0x000ea80000300800 */
[----:B------:R-:W2:Y:S04]  /*14280*/  LDL.LU R25, [R1+0x164] ;  /* 0x0001640001197983 */ /* 0x000ea80000300800 */
[----:B------:R-:W3:Y:S04]  /*14290*/  LDL.LU R28, [R1+0x152c] ;  /* 0x00152c00011c7983 */ /* 0x000ee80000300800 */
[----:B------:R-:W4:Y:S04]  /*142a0*/  LDL.LU R0, [R1+0x1528] ;  /* 0x0015280001007983 */ /* 0x000f280000300800 */
[----:B------:R-:W5:Y:S04]  /*142b0*/  LDL.LU R12, [R1+0x1f0] ;  /* 0x0001f000010c7983 */ /* 0x000f680000300800 */
[----:B------:R-:W5:Y:S04]  /*142c0*/  LDL.LU R13, [R1+0x1f4] ;  /* 0x0001f400010d7983 */ /* 0x000f680000300800 */
[----:B------:R-:W2:Y:S04]  /*142d0*/  LDL.LU R14, [R1+0x1f8] ;  /* 0x0001f800010e7983 */ /* 0x000ea80000300800 */
[----:B------:R-:W2:Y:S01]  /*142e0*/  LDL.LU R15, [R1+0x1fc] ;  /* 0x0001fc00010f7983 */ /* 0x000ea20000300800 */
[----:B------:R-:W-:-:S02]  /*142f0*/  IMAD.MOV.U32 R4, RZ, RZ, R2 ;  /* 0x000000ffff047224 */ /* 0x000fc400078e0002 */
[----:B------:R-:W-:Y:S01]  /*14300*/  IMAD.MOV.U32 R5, RZ, RZ, R3 ;  /* 0x000000ffff057224 */ /* 0x000fe200078e0003 */
[----:B--2---:R-:W-:Y:S04]  /*14310*/  STL.64 [R1+0x1508], R14 ;  /* 0x0015080e01007387 */ /* 0x004fe80000100a00 */
[----:B-----5:R0:W-:Y:S04]  /*14320*/  STL.64 [R1+0x1500], R12 ;  /* 0x0015000c01007387 */ /* 0x0201e80000100a00 */
[----:B------:R-:W2:Y:S04]  /*14330*/  LDL.LU R2, [R1+0x1524] ;  /* 0x0015240001027983 */ /* 0x000ea80000300800 */
[----:B------:R-:W5:Y:S04]  /*14340*/  LDL.LU R3, [R1+0x1520] ;  /* 0x0015200001037983 */ /* 0x000f680000300800 */
[----:B0-----:R-:W2:Y:S04]  /*14350*/  LDL.LU R12, [R1+0x70] ;  /* 0x00007000010c7983 */ /* 0x001ea80000300800 */
[----:B------:R-:W2:Y:S04]  /*14360*/  LDL.LU R13, [R1+0x74] ;  /* 0x00007400010d7983 */ /* 0x000ea80000300800 */
[----:B------:R-:W2:Y:S04]  /*14370*/  LDL.LU R14, [R1+0x78] ;  /* 0x00007800010e7983 */ /* 0x000ea80000300800 */
[----:B------:R-:W2:Y:S04]  /*14380*/  LDL.LU R15, [R1+0x7c] ;  /* 0x00007c00010f7983 */ /* 0x000ea80000300800 */
[----:B------:R-:W2:Y:S04]  /*14390*/  LDL.LU R16, [R1+0x230] ;  /* 0x0002300001107983 */ /* 0x000ea80000300800 */
[----:B------:R-:W2:Y:S04]  /*143a0*/  LDL.LU R17, [R1+0x234] ;  /* 0x0002340001117983 */ /* 0x000ea80000300800 */
[----:B------:R-:W2:Y:S04]  /*143b0*/  LDL.LU R18, [R1+0x238] ;  /* 0x0002380001127983 */ /* 0x000ea80000300800 */
[----:B------:R-:W2:Y:S04]  /*143c0*/  LDL.LU R19, [R1+0x23c] ;  /* 0x00023c0001137983 */ /* 0x000ea80000300800 */
[----:B------:R-:W3:Y:S04]  /*143d0*/  LDL.LU R20, [R1+0x260] ;  /* 0x0002600001147983 */ /* 0x000ee80000300800 */
[----:B------:R-:W3:Y:S04]  /*143e0*/  LDL.LU R21, [R1+0x264] ;  /* 0x0002640001157983 */ /* 0x000ee80000300800 */
[----:B------:R-:W3:Y:S04]  /*143f0*/  LDL.LU R22, [R1+0x268] ;  /* 0x0002680001167983 */ /* 0x000ee80000300800 */
[----:B------:R-:W3:Y:S04]  /*14400*/  LDL.LU R23, [R1+0x26c] ;  /* 0x00026c0001177983 */ /* 0x000ee80000300800 */
[----:B--2---:R0:W-:Y:S04]  /*14410*/  STL.64 [R1+0x14b8], R18 ;  /* 0x0014b81201007387 */ /* 0x0041e80000100a00 */
[----:B------:R-:W-:Y:S04]  /*14420*/  STL.64 [R1+0x14b0], R16 ;  /* 0x0014b01001007387 */ /* 0x000fe80000100a00 */
[----:B0-----:R-:W2:Y:S04]  /*14430*/  LDL.64 R18, [R1+0x48] ;  /* 0x0000480001127983 */ /* 0x001ea80000100a00 */
[----:B--2---:R0:W-:Y:S04]  /*14440*/  STL.64 [R1+0x14c8], R18 ;  /* 0x0014c81201007387 */ /* 0x0041e80000100a00 */
[----:B0-----:R-:W2:Y:S01]  /*14450*/  LDL.64 R18, [R1+0x58] ;  /* 0x0000580001127983 */ /* 0x001ea20000100a00 */
[----:B------:R-:W-:Y:S03]  /*14460*/  HMMA.16816.F32.BF16 R4, R8, R4, R12 ;  /* 0x000000040804723c */ /* 0x000fe6000004180c */
[----:B--2---:R0:W-:Y:S04]  /*14470*/  STL.64 [R1+0x14d0], R18 ;  /* 0x0014d01201007387 */ /* 0x0041e80000100a00 */
[----:B0-----:R-:W2:Y:S04]  /*14480*/  LDL.64 R18, [R1+0x68] ;  /* 0x0000680001127983 */ /* 0x001ea80000100a00 */
[----:B------:R4:W-:Y:S04]  /*14490*/  STL.64 [R1+0x1408], R26 ;  /* 0x0014081a01007387 */ /* 0x0009e80000100a00 */
[----:B------:R5:W-:Y:S01]  /*144a0*/  STL.64 [R1+0x1400], R24 ;  /* 0x0014001801007387 */ /* 0x000be20000100a00 */
[----:B----4-:R-:W-:-:S02]  /*144b0*/  IMAD.MOV.U32 R26, RZ, RZ, R0 ;  /* 0x000000ffff1a7224 */ /* 0x010fc400078e0000 */
[----:B---3--:R-:W-:Y:S02]  /*144c0*/  IMAD.MOV.U32 R27, RZ, RZ, R28 ;  /* 0x000000ffff1b7224 */ /* 0x008fe400078e001c */
[----:B-----5:R-:W-:Y:S02]  /*144d0*/  IMAD.MOV.U32 R24, RZ, RZ, R3 ;  /* 0x000000ffff187224 */ /* 0x020fe400078e0003 */
[----:B------:R-:W3:Y:S01]  /*144e0*/  LDL.LU R3, [R1+0x151c] ;  /* 0x00151c0001037983 */ /* 0x000ee20000300800 */
[----:B------:R-:W-:-:S03]  /*144f0*/  IMAD.MOV.U32 R25, RZ, RZ, R2 ;  /* 0x000000ffff197224 */ /* 0x000fc600078e0002 */
[----:B------:R-:W4:Y:S04]  /*14500*/  LDL.LU R2, [R1+0x1518] ;  /* 0x0015180001027983 */ /* 0x000f280000300800 */
[----:B------:R-:W5:Y:S04]  /*14510*/  LDL.LU R0, [R1+0x1514] ;  /* 0x0015140001007983 */ /* 0x000f680000300800 */
[----:B------:R-:W2:Y:S04]  /*14520*/  LDL.LU R28, [R1+0x1510] ;  /* 0x00151000011c7983 */ /* 0x000ea80000300800 */
[----:B------:R0:W-:Y:S04]  /*14530*/  STL.64 [R1+0x1418], R26 ;  /* 0x0014181a01007387 */ /* 0x0001e80000100a00 */
[----:B------:R1:W-:Y:S04]  /*14540*/  STL.64 [R1+0x1410], R24 ;  /* 0x0014101801007387 */ /* 0x0003e80000100a00 */
[----:B0-----:R-:W2:Y:S04]  /*14550*/  LDL R26, [R1+0x38] ;  /* 0x00003800011a7983 */ /* 0x001ea80000100800 */
[----:B------:R-:W2:Y:S01]  /*14560*/  LDL R27, [R1+0x3c] ;  /* 0x00003c00011b7983 */ /* 0x000ea20000100800 */
[----:B------:R-:W-:-:S03]  /*14570*/  IMAD.MOV.U32 R29, RZ, RZ, R6 ;  /* 0x000000ffff1d7224 */ /* 0x000fc600078e0006 */
[----:B--2---:R0:W-:Y:S04]  /*14580*/  STL.64 [R1+0x14c0], R26 ;  /* 0x0014c01a01007387 */ /* 0x0041e80000100a00 */
[----:B-1----:R-:W2:Y:S04]  /*14590*/  LDL.LU R24, [R1+0x240] ;  /* 0x0002400001187983 */ /* 0x002ea80000300800 */
[----:B------:R-:W2:Y:S04]  /*145a0*/  LDL.LU R25, [R1+0x244] ;  /* 0x0002440001197983 */ /* 0x000ea80000300800 */
[----:B0-----:R-:W2:Y:S01]  /*145b0*/  LDL.LU R26, [R1+0x248] ;  /* 0x00024800011a7983 */ /* 0x001ea20000300800 */
[----:B------:R-:W-:-:S03]  /*145c0*/  IMAD.MOV.U32 R27, RZ, RZ, R28 ;  /* 0x000000ffff1b7224 */ /* 0x000fc600078e001c */
[----:B------:R-:W2:Y:S01]  /*145d0*/  LDL.LU.64 R14, [R1+0x1508] ;  /* 0x00150800010e7983 */ /* 0x000ea20000300a00 */
[----:B------:R-:W-:-:S03]  /*145e0*/  IMAD.MOV.U32 R28, RZ, RZ, R7 ;  /* 0x000000ffff1c7224 */ /* 0x000fc600078e0007 */
[----:B------:R-:W2:Y:S04]  /*145f0*/  LDL.LU.64 R12, [R1+0x1500] ;  /* 0x00150000010c7983 */ /* 0x000ea80000300a00 */
[----:B------:R0:W-:Y:S04]  /*14600*/  STL.64 [R1+0x70], R4 ;  /* 0x0000700401007387 */ /* 0x0001e80000100a00 */
[----:B------:R-:W2:Y:S04]  /*14610*/  LDL.LU.64 R6, [R1+0x14f8] ;  /* 0x0014f80001067983 */ /* 0x000ea80000300a00 */
[----:B0-----:R-:W2:Y:S02]  /*14620*/  LDL.LU.64 R4, [R1+0x14f0] ;  /* 0x0014f00001047983 */ /* 0x001ea40000300a00 */
[----:B--2---:R-:W-:Y:S02]  /*14630*/  HMMA.16816.F32.BF16 R8, R8, R4, R12 ;  /* 0x000000040808723c */ /* 0x004fe4000004180c */
[----:B------:R-:W2:Y:S04]  /*14640*/  LDL.LU.64 R14, [R1+0x14e8] ;  /* 0x0014e800010e7983 */ /* 0x000ea80000300a00 */
[----:B------:R-:W2:Y:S04]  /*14650*/  LDL.LU.64 R12, [R1+0x14e0] ;  /* 0x0014e000010c7983 */ /* 0x000ea80000300a00 */
[----:B------:R0:W-:Y:S04]  /*14660*/  STL.64 [R1+0x1480], R6 ;  /* 0x0014800601007387 */ /* 0x0001e80000100a00 */
[----:B------:R-:W3:Y:S04]  /*14670*/  LDL.LU R4, [R1+0x250] ;  /* 0x0002500001047983 */ /* 0x000ee80000300800 */
[----:B------:R-:W3:Y:S04]  /*14680*/  LDL.LU R5, [R1+0x254] ;  /* 0x0002540001057983 */ /* 0x000ee80000300800 */
[----:B0-----:R-:W3:Y:S04]  /*14690*/  LDL.LU R6, [R1+0x258] ;  /* 0x0002580001067983 */ /* 0x001ee80000300800 */
[----:B------:R-:W3:Y:S04]  /*146a0*/  LDL.LU R7, [R1+0x25c] ;  /* 0x00025c0001077983 */ /* 0x000ee80000300800 */
[----:B------:R0:W-:Y:S04]  /*146b0*/  STL.64 [R1+0x12d0], R10 ;  /* 0x0012d00a01007387 */ /* 0x0001e80000100a00 */
[----:B------:R1:W-:Y:S04]  /*146c0*/  STL.64 [R1+0x12c8], R8 ;  /* 0x0012c80801007387 */ /* 0x0003e80000100a00 */
[----:B0-----:R-:W3:Y:S04]  /*146d0*/  LDL.LU R10, [R1+0x18] ;  /* 0x00001800010a7983 */ /* 0x001ee80000300800 */
[----:B------:R-:W3:Y:S01]  /*146e0*/  LDL.LU R11, [R1+0x1c] ;  /* 0x00001c00010b7983 */ /* 0x000ee20000300800 */
[----:B--2---:R-:W-:Y:S03]  /*146f0*/  HMMA.16816.F32.BF16 R20, R12, R18, R20 ;  /* 0x000000120c14723c */ /* 0x004fe60000041814 */
[----:B---3--:R0:W-:Y:S04]  /*14700*/  STL.64 [R1+0x14a8], R10 ;  /* 0x0014a80a01007387 */ /* 0x0081e80000100a00 */
[----:B-1----:R-:W2:Y:S04]  /*14710*/  LDL.LU R8, [R1+0x220] ;  /* 0x0002200001087983 */ /* 0x002ea80000300800 */
[----:B------:R-:W2:Y:S04]  /*14720*/  LDL.LU R9, [R1+0x224] ;  /* 0x0002240001097983 */ /* 0x000ea80000300800 */
[----:B0-----:R-:W2:Y:S04]  /*14730*/  LDL.LU R10, [R1+0x228] ;  /* 0x00022800010a7983 */ /* 0x001ea80000300800 */
[----:B------:R0:W-:Y:S04]  /*14740*/  STL.64 [R1+0x3f0], R20 ;  /* 0x0003f01401007387 */ /* 0x0001e80000100a00 */
[----:B------:R1:W-:Y:S01]  /*14750*/  STL.64 [R1+0x3f8], R22 ;  /* 0x0003f81601007387 */ /* 0x0003e20000100a00 */
[----:B0-----:R-:W-:-:S02]  /*14760*/  IMAD.MOV.U32 R21, RZ, RZ, R18 ;  /* 0x000000ffff157224 */ /* 0x001fc400078e0012 */
[----:B------:R-:W-:Y:S01]  /*14770*/  IMAD.MOV.U32 R20, RZ, RZ, R19 ;  /* 0x000000ffff147224 */ /* 0x000fe200078e0013 */
[----:B-1----:R-:W2:Y:S04]  /*14780*/  LDL.LU.64 R22, [R1+0x14d8] ;  /* 0x0014d80001167983 */ /* 0x002ea80000300a00 */
[----:B------:R-:W3:Y:S02]  /*14790*/  LDL.LU.64 R18, [R1+0x14d0] ;  /* 0x0014d00001127983 */ /* 0x000ee40000300a00 */
[----:B---3--:R-:W-:-:S15]  /*147a0*/  HMMA.16816.F32.BF16 R4, R12, R18, R4 ;  /* 0x000000120c04723c */ /* 0x008fde0000041804 */
[----:B------:R-:W-:-:S04]  /*147b0*/  NOP ;  /* 0x0000000000007918 */ /* 0x000fc80000000000 */
[----:B------:R0:W-:Y:S04]  /*147c0*/  STL.64 [R1+0x3e0], R4 ;  /* 0x0003e00401007387 */ /* 0x0001e80000100a00 */
[----:B------:R1:W-:Y:S01]  /*147d0*/  STL.64 [R1+0x3e8], R6 ;  /* 0x0003e80601007387 */ /* 0x0003e20000100a00 */
[----:B0-----:R-:W-:Y:S02]  /*147e0*/  IMAD.MOV.U32 R5, RZ, RZ, R18 ;  /* 0x000000ffff057224 */ /* 0x001fe400078e0012 */
[----:B------:R-:W-:Y:S02]  /*147f0*/  IMAD.MOV.U32 R4, RZ, RZ, R19 ;  /* 0x000000ffff047224 */ /* 0x000fe400078e0013 */
[----:B------:R-:W3:Y:S02]  /*14800*/  LDL.LU.64 R18, [R1+0x14c8] ;  /* 0x0014c80001127983 */ /* 0x000ee40000300a00 */
[----:B---3--:R-:W-:Y:S01]  /*14810*/  HMMA.16816.F32.BF16 R24, R12, R18, R24 ;  /* 0x000000120c18723c */ /* 0x008fe20000041818 */
[----:B-1----:R-:W-:-:S02]  /*14820*/  IMAD.MOV.U32 R7, RZ, RZ, R18 ;  /* 0x000000ffff077224 */ /* 0x002fc400078e0012 */
[----:B------:R-:W-:-:S15]  /*14830*/  IMAD.MOV.U32 R6, RZ, RZ, R19 ;  /* 0x000000ffff067224 */ /* 0x000fde00078e0013 */
[----:B------:R-:W-:Y:S01]  /*14840*/  NOP ;  /* 0x0000000000007918 */ /* 0x000fe20000000000 */
        /* <DEDUP_REMOVED lines=8> */
[----:B------:R-:W-:Y:S04]  /*148d0*/  STL [R1+0x3b8], R18 ;  /* 0x0003b81201007387 */ /* 0x000fe80000100800 */
[----:B------:R0:W-:Y:S02]  /*148e0*/  STL.64 [R1+0x1428], R26 ;  /* 0x0014281a01007387 */ /* 0x0001e40000100a00 */
[----:B0-----:R-:W-:-:S02]  /*148f0*/  IMAD.MOV.U32 R26, RZ, RZ, R7 ;  /* 0x000000ffff1a7224 */ /* 0x001fc400078e0007 */
[----:B------:R-:W-:-:S05]  /*14900*/  IMAD.MOV.U32 R27, RZ, RZ, R6 ;  /* 0x000000ffff1b7224 */ /* 0x000fca00078e0006 */
[----:B------:R0:W-:Y:S04]  /*14910*/  STL.64 [R1+0x1440], R26 ;  /* 0x0014401a01007387 */ /* 0x0001e80000100a00 */
[----:B------:R-:W3:Y:S01]  /*14920*/  LDL.LU.64 R6, [R1+0x8] ;  /* 0x0000080001067983 */ /* 0x000ee20000300a00 */
[----:B-----5:R-:W-:Y:S02]  /*14930*/  IMAD.MOV.U32 R11, RZ, RZ, R0 ;  /* 0x000000ffff0b7224 */ /* 0x020fe400078e0000 */
[----:B------:R-:W-:-:S05]  /*14940*/  IMAD.MOV.U32 R0, RZ, RZ, R19 ;  /* 0x000000ffff007224 */ /* 0x000fca00078e0013 */
[----:B--2---:R-:W-:Y:S01]  /*14950*/  HMMA.16816.F32.BF16 R8, R12, R22, R8 ;  /* 0x000000160c08723c */ /* 0x004fe20000041808 */
[----:B---3--:R1:W-:Y:S04]  /*14960*/  STL.64 [R1+0x1498], R6 ;  /* 0x0014980601007387 */ /* 0x0083e80000100a00 */
[----:B------:R-:W2:Y:S04]  /*14970*/  LDL.LU R16, [R1+0x1e0] ;  /* 0x0001e00001107983 */ /* 0x000ea80000300800 */
[----:B------:R-:W2:Y:S04]  /*14980*/  LDL.LU R17, [R1+0x1e4] ;  /* 0x0001e40001117983 */ /* 0x000ea80000300800 */
[----:B------:R-:W3:Y:S04]  /*14990*/  LDL.LU R18, [R1+0x1e8] ;  /* 0x0001e80001127983 */ /* 0x000ee80000300800 */
[----:B------:R-:W3:Y:S01]  /*149a0*/  LDL.LU R19, [R1+0x1ec] ;  /* 0x0001ec0001137983 */ /* 0x000ee20000300800 */
[----:B0-----:R-:W-:-:S02]  /*149b0*/  IMAD.MOV.U32 R27, RZ, RZ, R4 ;  /* 0x000000ffff1b7224 */ /* 0x001fc400078e0004 */
[----:B------:R-:W-:Y:S01]  /*149c0*/  IMAD.MOV.U32 R26, RZ, RZ, R5 ;  /* 0x000000ffff1a7224 */ /* 0x000fe200078e0005 */
[----:B------:R-:W5:Y:S04]  /*149d0*/  LDL.LU R4, [R1+0x210] ;  /* 0x0002100001047983 */ /* 0x000f680000300800 */
[----:B------:R-:W5:Y:S04]  /*149e0*/  LDL.LU R5, [R1+0x214] ;  /* 0x0002140001057983 */ /* 0x000f680000300800 */
[----:B-1----:R-:W5:Y:S04]  /*149f0*/  LDL.LU R6, [R1+0x218] ;  /* 0x0002180001067983 */ /* 0x002f680000300800 */
[----:B------:R-:W5:Y:S04]  /*14a00*/  LDL.LU R7, [R1+0x21c] ;  /* 0x00021c0001077983 */ /* 0x000f680000300800 */
[----:B---3--:R-:W-:Y:S04]  /*14a10*/  STL.64 [R1+0x1490], R18 ;  /* 0x0014901201007387 */ /* 0x008fe80000100a00 */
[----:B--2---:R0:W-:Y:S04]  /*14a20*/  STL.64 [R1+0x1488], R16 ;  /* 0x0014881001007387 */ /* 0x0041e80000100a00 */
[----:B0-----:R-:W2:Y:S04]  /*14a30*/  LDL.LU R16, [R1+0x200] ;  /* 0x0002000001107983 */ /* 0x001ea80000300800 */
[----:B------:R-:W2:Y:S04]  /*14a40*/  LDL.LU R17, [R1+0x204] ;  /* 0x0002040001117983 */ /* 0x000ea80000300800 */
[----:B------:R-:W2:Y:S04]  /*14a50*/  LDL.LU R18, [R1+0x208] ;  /* 0x0002080001127983 */ /* 0x000ea80000300800 */
[----:B------:R-:W2:Y:S04]  /*14a60*/  LDL.LU R19, [R1+0x20c] ;  /* 0x00020c0001137983 */ /* 0x000ea80000300800 */
[----:B------:R0:W-:Y:S04]  /*14a70*/  STL.64 [R1+0x1458], R26 ;  /* 0x0014581a01007387 */ /* 0x0001e80000100a00 */
[----:B------:R-:W-:Y:S04]  /*14a80*/  STL.64 [R1+0x1f0], R8 ;  /* 0x0001f00801007387 */ /* 0x000fe80000100a00 */
[----:B------:R1:W-:Y:S01]  /*14a90*/  STL.64 [R1+0x1f8], R10 ;  /* 0x0001f80a01007387 */ /* 0x0003e20000100a00 */
[----:B0-----:R-:W-:-:S02]  /*14aa0*/  IMAD.MOV.U32 R27, RZ, RZ, R20 ;  /* 0x000000ffff1b7224 */ /* 0x001fc400078e0014 */
[----:B------:R-:W-:Y:S01]  /*14ab0*/  IMAD.MOV.U32 R26, RZ, RZ, R21 ;  /* 0x000000ffff1a7224 */ /* 0x000fe200078e0015 */
[----:B-1----:R-:W5:Y:S04]  /*14ac0*/  LDL.LU.64 R10, [R1+0x14a8] ;  /* 0x0014a800010a7983 */ /* 0x002f680000300a00 */
[----:B------:R0:W-:Y:S04]  /*14ad0*/  STL.64 [R1+0x1420], R22 ;  /* 0x0014201601007387 */ /* 0x0001e80000100a00 */
[----:B------:R-:W3:Y:S04]  /*14ae0*/  LDL.LU R20, [R1+0x1a0] ;  /* 0x0001a00001147983 */ /* 0x000ee80000300800 */
[----:B------:R-:W3:Y:S04]  /*14af0*/  LDL.LU R21, [R1+0x1a4] ;  /* 0x0001a40001157983 */ /* 0x000ee80000300800 */
[----:B0-----:R-:W2:Y:S04]  /*14b00*/  LDL.LU R22, [R1+0x1a8] ;  /* 0x0001a80001167983 */ /* 0x001ea80000300800 */
[----:B------:R-:W2:Y:S04]  /*14b10*/  LDL.LU R23, [R1+0x1ac] ;  /* 0x0001ac0001177983 */ /* 0x000ea80000300800 */
[----:B--2---:R-:W-:Y:S04]  /*14b20*/  STL.64 [R1+0x1438], R22 ;  /* 0x0014381601007387 */ /* 0x004fe80000100a00 */
[----:B---3--:R0:W-:Y:S04]  /*14b30*/  STL.64 [R1+0x1430], R20 ;  /* 0x0014301401007387 */ /* 0x0081e80000100a00 */
[----:B0-----:R-:W2:Y:S04]  /*14b40*/  LDL.LU R20, [R1+0x1b0] ;  /* 0x0001b00001147983 */ /* 0x001ea80000300800 */
[----:B------:R-:W2:Y:S01]  /*14b50*/  LDL.LU R21, [R1+0x1b4] ;  /* 0x0001b40001157983 */ /* 0x000ea20000300800 */
[----:B----4-:R-:W-:-:S02]  /*14b60*/  IMAD.MOV.U32 R22, RZ, RZ, R2 ;  /* 0x000000ffff167224 */ /* 0x010fc400078e0002 */
[----:B------:R-:W-:Y:S01]  /*14b70*/  IMAD.MOV.U32 R23, RZ, RZ, R3 ;  /* 0x000000ffff177224 */ /* 0x000fe200078e0003 */
[----:B------:R-:W3:Y:S04]  /*14b80*/  LDL.LU R2, [R1+0x14a4] ;  /* 0x0014a40001027983 */ /* 0x000ee80000300800 */
[----:B------:R-:W4:Y:S04]  /*14b90*/  LDL.LU R3, [R1+0x14a0] ;  /* 0x0014a00001037983 */ /* 0x000f280000300800 */
[----:B------:R-:W-:Y:S04]  /*14ba0*/  STL.64 [R1+0x1450], R22 ;  /* 0x0014501601007387 */ /* 0x000fe80000100a00 */
[----:B--2---:R0:W-:Y:S04]  /*14bb0*/  STL.64 [R1+0x1448], R20 ;  /* 0x0014481401007387 */ /* 0x0041e80000100a00 */
[----:B0-----:R-:W2:Y:S04]  /*14bc0*/  LDL.LU R20, [R1+0x1c0] ;  /* 0x0001c00001147983 */ /* 0x001ea80000300800 */
[----:B------:R-:W2:Y:S04]  /*14bd0*/  LDL.LU R21, [R1+0x1c4] ;  /* 0x0001c40001157983 */ /* 0x000ea80000300800 */
[----:B------:R-:W2:Y:S04]  /*14be0*/  LDL.LU R22, [R1+0x1c8] ;  /* 0x0001c80001167983 */ /* 0x000ea80000300800 */
[----:B------:R-:W2:Y:S01]  /*14bf0*/  LDL.LU R23, [R1+0x1cc] ;  /* 0x0001cc0001177983 */ /* 0x000ea20000300800 */
[----:B-----5:R-:W-:Y:S03]  /*14c00*/  HMMA.16816.F32.BF16 R4, R12, R10, R4 ;  /* 0x0000000a0c04723c */ /* 0x020fe60000041804 */
[----:B--2---:R-:W-:Y:S04]  /*14c10*/  STL.64 [R1+0x1468], R22 ;  /* 0x0014681601007387 */ /* 0x004fe80000100a00 */
[----:B------:R0:W-:Y:S04]  /*14c20*/  STL.64 [R1+0x1460], R20 ;  /* 0x0014601401007387 */ /* 0x0001e80000100a00 */
[----:B0-----:R-:W2:Y:S04]  /*14c30*/  LDL.LU R20, [R1+0x1d0] ;  /* 0x0001d00001147983 */ /* 0x001ea80000300800 */
[----:B------:R-:W2:Y:S04]  /*14c40*/  LDL.LU R21, [R1+0x1d4] ;  /* 0x0001d40001157983 */ /* 0x000ea80000300800 */
[----:B------:R-:W-:Y:S04]  /*14c50*/  STL.64 [R1+0x3a0], R4 ;  /* 0x0003a00401007387 */ /* 0x000fe80000100a00 */
[----:B------:R0:W-:Y:S04]  /*14c60*/  STL.64 [R1+0x3a8], R6 ;  /* 0x0003a80601007387 */ /* 0x0001e80000100a00 */
[----:B0-----:R-:W5:Y:S01]  /*14c70*/  LDL.LU.64 R6, [R1+0x1498] ;  /* 0x0014980001067983 */ /* 0x001f620000300a00 */
[----:B----4-:R-:W-:-:S02]  /*14c80*/  IMAD.MOV.U32 R22, RZ, RZ, R3 ;  /* 0x000000ffff167224 */ /* 0x010fc400078e0003 */
[----:B---3--:R-:W-:Y:S01]  /*14c90*/  IMAD.MOV.U32 R23, RZ, RZ, R2 ;  /* 0x000000ffff177224 */ /* 0x008fe200078e0002 */
[----:B-----5:R-:W-:Y:S01]  /*14ca0*/  HMMA.16816.F32.BF16 R16, R12, R6, R16 ;  /* 0x000000060c10723c */ /* 0x020fe20000041810 */
[----:B------:R-:W-:Y:S02]  /*14cb0*/  IMAD.MOV.U32 R3, RZ, RZ, R6 ;  /* 0x000000ffff037224 */ /* 0x000fe400078e0006 */
[----:B------:R-:W-:-:S15]  /*14cc0*/  IMAD.MOV.U32 R2, RZ, RZ, R7 ;  /* 0x000000ffff027224 */ /* 0x000fde00078e0007 */
[----:B------:R-:W-:Y:S01]  /*14cd0*/  NOP ;  /* 0x0000000000007918 */ /* 0x000fe20000000000 */
[----:B------:R-:W-:Y:S04]  /*14ce0*/  STL.64 [R1+0x390], R16 ;  /* 0x0003901001007387 */ /* 0x000fe80000100a00 */
[----:B------:R0:W-:Y:S04]  /*14cf0*/  STL.64 [R1+0x398], R18 ;  /* 0x0003981201007387 */ /* 0x0001e80000100a00 */
[----:B0-----:R-:W3:Y:S04]  /*14d00*/  LDL.LU.64 R18, [R1+0x1490] ;  /* 0x0014900001127983 */ /* 0x001ee80000300a00 */
[----:B------:R-:W3:Y:S04]  /*14d10*/  LDL.LU.64 R16, [R1+0x1488] ;  /* 0x0014880001107983 */ /* 0x000ee80000300a00 */
[----:B------:R-:W3:Y:S02]  /*14d20*/  LDL.LU.64 R6, [R1+0x1480] ;  /* 0x0014800001067983 */ /* 0x000ee40000300a00 */
[----:B---3--:R-:W-:Y:S02]  /*14d30*/  HMMA.16816.F32.BF16 R12, R12, R6, R16 ;  /* 0x000000060c0c723c */ /* 0x008fe40000041810 */
        /* <DEDUP_REMOVED lines=27> */
[----:B0-----:R-:W3:Y:S04]  /*14ef0*/  LDL.LU.64 R26, [R1+0x1418] ;  /* 0x00141800011a7983 */ /* 0x001ee80000300a00 */
[----:B------:R-:W3:Y:S01]  /*14f00*/  LDL.LU.64 R24, [R1+0x1410] ;  /* 0x0014100001187983 */ /* 0x000ee20000300a00 */
[----:B------:R-:W-:-:S02]  /*14f10*/  IMAD.MOV.U32 R14, RZ, RZ, R3 ;  /* 0x000000ffff0e7224 */ /* 0x000fc400078e0003 */
[----:B------:R-:W-:Y:S02]  /*14f20*/  IMAD.MOV.U32 R15, RZ, RZ, R2 ;  /* 0x000000ffff0f7224 */ /* 0x000fe400078e0002 */
[----:B--2---:R-:W-:Y:S02]  /*14f30*/  IMAD.MOV.U32 R3, RZ, RZ, R22 ;  /* 0x000000ffff037224 */ /* 0x004fe400078e0016 */
[----:B------:R-:W-:Y:S01]  /*14f40*/  IMAD.MOV.U32 R2, RZ, RZ, R23 ;  /* 0x000000ffff027224 */ /* 0x000fe200078e0017 */
[----:B---3--:R-:W-:-:S15]  /*14f50*/  HMMA.16816.F32.BF16 R24, R16, R22, R24 ;  /* 0x000000161018723c */ /* 0x008fde0000041818 */
[----:B------:R-:W-:-:S04]  /*14f60*/  NOP ;  /* 0x0000000000007918 */ /* 0x000fc80000000000 */
[----:B------:R-:W-:Y:S04]  /*14f70*/  STL.64 [R1+0x330], R24 ;  /* 0x0003301801007387 */ /* 0x000fe80000100a00 */
[----:B------:R0:W-:Y:S04]  /*14f80*/  STL.64 [R1+0x338], R26 ;  /* 0x0003381a01007387 */ /* 0x0001e80000100a00 */
[----:B0-----:R-:W2:Y:S04]  /*14f90*/  LDL.LU.64 R26, [R1+0x1408] ;  /* 0x00140800011a7983 */ /* 0x001ea80000300a00 */
[----:B------:R-:W2:Y:S04]  /*14fa0*/  LDL.LU.64 R24, [R1+0x1400] ;  /* 0x0014000001187983 */ /* 0x000ea80000300a00 */
[----:B------:R-:W3:Y:S04]  /*14fb0*/  LDL.LU.64 R22, [R1+0x13f8] ;  /* 0x0013f80001167983 */ /* 0x000ee80000300a00 */
[----:B------:R-:W3:Y:S02]  /*14fc0*/  LDL.LU.64 R20, [R1+0x13f0] ;  /* 0x0013f00001147983 */ /* 0x000ee40000300a00 */
[----:B---3--:R-:W-:-:S15]  /*14fd0*/  HMMA.16816.F32.BF16 R20, R16, R10, R20 ;  /* 0x0000000a1014723c */ /* 0x008fde0000041814 */
[----:B------:R-:W-:-:S04]  /*14fe0*/  NOP ;  /* 0x0000000000007918 */ /* 0x000fc80000000000 */
[----:B------:R-:W-:Y:S04]  /*14ff0*/  STL.64 [R1+0x320], R20 ;  /* 0x0003201401007387 */ /* 0x000fe80000100a00 */
[----:B------:R0:W-:Y:S04]  /*15000*/  STL.64 [R1+0x328], R22 ;  /* 0x0003281601007387 */ /* 0x0001e80000100a00 */
[----:B0-----:R-:W3:Y:S04]  /*15010*/  LDL.LU.64 R22, [R1+0x13e8] ;  /* 0x0013e80001167983 */ /* 0x001ee80000300a00 */
[----:B------:R-:W4:Y:S04]  /*15020*/  LDL.LU.64 R20, [R1+0x13e0] ;  /* 0x0013e00001147983 */ /* 0x000f280000300a00 */
[----:B------:R0:W-:Y:S04]  /*15030*/  STL.64 [R1+0x13b0], R10 ;  /* 0x0013b00a01007387 */ /* 0x0001e80000100a00 */
[----:B------:R-:W5:Y:S04]  /*15040*/  LDL.LU R8, [R1+0x170] ;  /* 0x0001700001087983 */ /* 0x000f680000300800 */
[----:B------:R-:W5:Y:S04]  /*15050*/  LDL.LU R9, [R1+0x174] ;  /* 0x0001740001097983 */ /* 0x000f680000300800 */
[----:B0-----:R-:W5:Y:S04]  /*15060*/  LDL.LU R10, [R1+0x178] ;  /* 0x00017800010a7983 */ /* 0x001f680000300800 */
[----:B------:R-:W5:Y:S04]  /*15070*/  LDL.LU R11, [R1+0x17c] ;  /* 0x00017c00010b7983 */ /* 0x000f680000300800 */
[----:B------:R-:W-:Y:S01]  /*15080*/  STL.64 [R1+0x1398], R14 ;  /* 0x0013980e01007387 */ /* 0x000fe20000100a00 */
[----:B-----5:R-:W-:-:S15]  /*15090*/  HMMA.16816.F32.BF16 R8, R16, R14, R8 ;  /* 0x0000000e1008723c */ /* 0x020fde0000041808 */
[----:B------:R-:W-:-:S04]  /*150a0*/  NOP ;  /* 0x0000000000007918 */ /* 0x000fc80000000000 */
[----:B------:R-:W-:Y:S04]  /*150b0*/  STL.64 [R1+0x310], R8 ;  /* 0x0003100801007387 */ /* 0x000fe80000100a00 */
[----:B------:R2:W-:Y:S04]  /*150c0*/  STL.64 [R1+0x318], R10 ;  /* 0x0003180a01007387 */ /* 0x0005e80000100a00 */
[----:B------:R-:W5:Y:S01]  /*150d0*/  LDL.LU R12, [R1+0x120] ;  /* 0x00012000010c7983 */ /* 0x000f620000300800 */
[----:B--2---:R-:W-:-:S15]  /*150e0*/  HMMA.16816.F32.BF16 R8, R16, R6, R24 ;  /* 0x000000061008723c */ /* 0x004fde0000041818 */
[----:B------:R-:W-:-:S04]  /*150f0*/  NOP ;  /* 0x0000000000007918 */ /* 0x000fc80000000000 */
[----:B------:R0:W-:Y:S04]  /*15100*/  STL.64 [R1+0x300], R8 ;  /* 0x0003000801007387 */ /* 0x0001e80000100a00 */
[----:B------:R1:W-:Y:S04]  /*15110*/  STL.64 [R1+0x308], R10 ;  /* 0x0003080a01007387 */ /* 0x0003e80000100a00 */
[----:B------:R-:W5:Y:S04]  /*15120*/  LDL.LU R13, [R1+0x124] ;  /* 0x00012400010d7983 */ /* 0x000f680000300800 */
[----:B------:R-:W2:Y:S04]  /*15130*/  LDL.LU R14, [R1+0x128] ;  /* 0x00012800010e7983 */ /* 0x000ea80000300800 */
[----:B------:R-:W2:Y:S04]  /*15140*/  LDL.LU R15, [R1+0x12c] ;  /* 0x00012c00010f7983 */ /* 0x000ea80000300800 */
[----:B0-----:R-:W2:Y:S04]  /*15150*/  LDL.LU R8, [R1+0x130] ;  /* 0x0001300001087983 */ /* 0x001ea80000300800 */
[----:B------:R-:W2:Y:S04]  /*15160*/  LDL.LU R9, [R1+0x134] ;  /* 0x0001340001097983 */ /* 0x000ea80000300800 */
[----:B-1----:R-:W2:Y:S04]  /*15170*/  LDL.LU R10, [R1+0x138] ;  /* 0x00013800010a7983 */ /* 0x002ea80000300800 */
[----:B------:R-:W2:Y:S04]  /*15180*/  LDL.LU R11, [R1+0x13c] ;  /* 0x00013c00010b7983 */ /* 0x000ea80000300800 */
[----:B--2---:R0:W-:Y:S04]  /*15190*/  STL.64 [R1+0x13c0], R10 ;  /* 0x0013c00a01007387 */ /* 0x0041e80000100a00 */
[----:B------:R-:W-:Y:S04]  /*151a0*/  STL.64 [R1+0x13b8], R8 ;  /* 0x0013b80801007387 */ /* 0x000fe80000100a00 */
[----:B0-----:R-:W2:Y:S04]  /*151b0*/  LDL.LU.64 R10, [R1+0x58] ;  /* 0x00005800010a7983 */ /* 0x001ea80000300a00 */
[----:B--2---:R0:W-:Y:S04]  /*151c0*/  STL.64 [R1+0x13d0], R10 ;  /* 0x0013d00a01007387 */ /* 0x0041e80000100a00 */
[----:B0-----:R-:W4:Y:S04]  /*151d0*/  LDL.LU.64 R10, [R1+0x68] ;  /* 0x00006800010a7983 */ /* 0x001f280000300a00 */
[----:B------:R0:W-:Y:S04]  /*151e0*/  STL.64 [R1+0x13a8], R14 ;  /* 0x0013a80e01007387 */ /* 0x0001e80000100a00 */
[----:B-----5:R1:W-:Y:S04]  /*151f0*/  STL.64 [R1+0x13a0], R12 ;  /* 0x0013a00c01007387 */ /* 0x0203e80000100a00 */
[----:B0-----:R-:W2:Y:S04]  /*15200*/  LDL.LU.64 R14, [R1+0x48] ;  /* 0x00004800010e7983 */ /* 0x001ea80000300a00 */
[----:B--2---:R0:W-:Y:S04]  /*15210*/  STL.64 [R1+0x13c8], R14 ;  /* 0x0013c80e01007387 */ /* 0x0041e80000100a00 */
[----:B-1----:R-:W2:Y:S04]  /*15220*/  LDL.LU R12, [R1+0x140] ;  /* 0x00014000010c7983 */ /* 0x002ea80000300800 */
[----:B------:R-:W2:Y:S04]  /*15230*/  LDL.LU R13, [R1+0x144] ;  /* 0x00014400010d7983 */ /* 0x000ea80000300800 */
[----:B0-----:R-:W2:Y:S04]  /*15240*/  LDL.LU R14, [R1+0x148] ;  /* 0x00014800010e7983 */ /* 0x001ea80000300800 */
[----:B------:R-:W2:Y:S04]  /*15250*/  LDL.LU R15, [R1+0x14c] ;  /* 0x00014c00010f7983 */ /* 0x000ea80000300800 */
        /* <DEDUP_REMOVED lines=9> */
[----:B------:R-:W5:Y:S04]  /*152f0*/  LDL.LU R27, [R1+0x11c] ;  /* 0x00011c00011b7983 */ /* 0x000f680000300800 */
[----:B-----5:R0:W-:Y:S04]  /*15300*/  STL.64 [R1+0x1390], R26 ;  /* 0x0013901a01007387 */ /* 0x0201e80000100a00 */
[----:B--2---:R-:W-:Y:S04]  /*15310*/  STL.64 [R1+0x1388], R24 ;  /* 0x0013881801007387 */ /* 0x004fe80000100a00 */
[----:B0-----:R-:W2:Y:S04]  /*15320*/  LDL.LU.64 R26, [R1+0x38] ;  /* 0x00003800011a7983 */ /* 0x001ea80000300a00 */
[----:B------:R0:W-:Y:S04]  /*15330*/  STL.64 [R1+0x1370], R6 ;  /* 0x0013700601007387 */ /* 0x0001e80000100a00 */
[----:B------:R-:W4:Y:S04]  /*15340*/  LDL.LU R4, [R1+0x150] ;  /* 0x0001500001047983 */ /* 0x000f280000300800 */
[----:B------:R-:W4:Y:S04]  /*15350*/  LDL.LU R5, [R1+0x154] ;  /* 0x0001540001057983 */ /* 0x000f280000300800 */
[----:B0-----:R-:W4:Y:S04]  /*15360*/  LDL.LU R6, [R1+0x158] ;  /* 0x0001580001067983 */ /* 0x001f280000300800 */
[----:B------:R-:W4:Y:S04]  /*15370*/  LDL.LU R7, [R1+0x15c] ;  /* 0x00015c0001077983 */ /* 0x000f280000300800 */
[----:B------:R-:W5:Y:S01]  /*15380*/  LDL.LU R19, [R1+0x3d8] ;  /* 0x0003d80001137983 */ /* 0x000f620000300800 */
[----:B---3--:R-:W-:-:S03]  /*15390*/  IMAD.MOV.U32 R16, RZ, RZ, R23 ;  /* 0x000000ffff107224 */ /* 0x008fc600078e0017 */
[----:B-----5:R0:W-:Y:S04]  /*153a0*/  STL [R1+0x12d8], R19 ;  /* 0x0012d81301007387 */ /* 0x0201e80000100800 */
[----:B------:R-:W4:Y:S04]  /*153b0*/  LDL.LU R23, [R1+0x13d8] ;  /* 0x0013d80001177983 */ /* 0x000f280000300800 */
[----:B------:R-:W3:Y:S04]  /*153c0*/  LDL.LU R17, [R1+0x84] ;  /* 0x0000840001117983 */ /* 0x000ee80000300800 */
[----:B------:R-:W5:Y:S04]  /*153d0*/  LDL.LU R18, [R1+0x88] ;  /* 0x0000880001127983 */ /* 0x000f680000300800 */
[----:B0-----:R-:W5:Y:S01]  /*153e0*/  LDL.LU R19, [R1+0x8c] ;  /* 0x00008c0001137983 */ /* 0x001f620000300800 */
[----:B----4-:R-:W-:Y:S03]  /*153f0*/  HMMA.16816.F32.BF16 R4, R20, R10, R4 ;  /* 0x0000000a1404723c */ /* 0x010fe60000041804 */
[----:B-----5:R-:W-:Y:S04]  /*15400*/  STL.64 [R1+0x12e8], R18 ;  /* 0x0012e81201007387 */ /* 0x020fe80000100a00 */
[----:B---3--:R-:W-:-:S12]  /*15410*/  STL.64 [R1+0x12e0], R16 ;  /* 0x0012e01001007387 */ /* 0x008fd80000100a00 */
        /* <DEDUP_REMOVED lines=16> */
[----:B------:R0:W-:Y:S04]  /*15520*/  STL.64 [R1+0x2d0], R8 ;  /* 0x0002d00801007387 */ /* 0x0001e80000100a00 */
[----:B------:R1:W-:Y:S01]  /*15530*/  STL.64 [R1+0x2d8], R10 ;  /* 0x0002d80a01007387 */ /* 0x0003e20000100a00 */
[----:B0-----:R-:W-:-:S03]  /*15540*/  IMAD.MOV.U32 R9, RZ, RZ, R14 ;  /* 0x000000ffff097224 */ /* 0x001fc600078e000e */
[----:B-1----:R-:W3:Y:S01]  /*15550*/  LDL.LU.64 R10, [R1+0x13b0] ;  /* 0x0013b000010a7983 */ /* 0x002ee20000300a00 */
[----:B------:R-:W-:-:S03]  /*15560*/  IMAD.MOV.U32 R8, RZ, RZ, R15 ;  /* 0x000000ffff087224 */ /* 0x000fc600078e000f */
[----:B------:R-:W2:Y:S04]  /*15570*/  LDL.LU.64 R14, [R1+0x13a8] ;  /* 0x0013a800010e7983 */ /* 0x000ea80000300a00 */
[----:B------:R-:W2:Y:S02]  /*15580*/  LDL.LU.64 R12, [R1+0x13a0] ;  /* 0x0013a000010c7983 */ /* 0x000ea40000300a00 */
[----:B--2---:R-:W-:-:S15]  /*15590*/  HMMA.16816.F32.BF16 R12, R20, R26, R12 ;  /* 0x0000001a140c723c */ /* 0x004fde000004180c */
[----:B------:R-:W-:-:S04]  /*155a0*/  NOP ;  /* 0x0000000000007918 */ /* 0x000fc80000000000 */
[----:B------:R0:W-:Y:S04]  /*155b0*/  STL.64 [R1+0x2c0], R12 ;  /* 0x0002c00c01007387 */ /* 0x0001e80000100a00 */
[----:B------:R1:W-:Y:S01]  /*155c0*/  STL.64 [R1+0x2c8], R14 ;  /* 0x0002c80e01007387 */ /* 0x0003e20000100a00 */
[----:B0-----:R-:W-:-:S03]  /*155d0*/  IMAD.MOV.U32 R13, RZ, RZ, R26 ;  /* 0x000000ffff0d7224 */ /* 0x001fc600078e001a */
[----:B-1----:R-:W2:Y:S01]  /*155e0*/  LDL.LU.64 R14, [R1+0x1398] ;  /* 0x00139800010e7983 */ /* 0x002ea20000300a00 */
[----:B------:R-:W-:-:S03]  /*155f0*/  IMAD.MOV.U32 R12, RZ, RZ, R27 ;  /* 0x000000ffff0c7224 */ /* 0x000fc600078e001b */
[----:B------:R-:W4:Y:S04]  /*15600*/  LDL.LU.64 R26, [R1+0x1390] ;  /* 0x00139000011a7983 */ /* 0x000f280000300a00 */
[----:B------:R-:W4:Y:S01]  /*15610*/  LDL.LU.64 R24, [R1+0x1388] ;  /* 0x0013880001187983 */ /* 0x000f220000300a00 */
[----:B------:R-:W-:Y:S02]  /*15620*/  IMAD.MOV.U32 R18, RZ, RZ, R3 ;  /* 0x000000ffff127224 */ /* 0x000fe400078e0003 */
[----:B------:R-:W-:-:S07]  /*15630*/  IMAD.MOV.U32 R19, RZ, RZ, R2 ;  /* 0x000000ffff137224 */ /* 0x000fce00078e0002 */
[----:B----4-:R-:W-:-:S15]  /*15640*/  HMMA.16816.F32.BF16 R24, R20, R18, R24 ;  /* 0x000000121418723c */ /* 0x010fde0000041818 */
[----:B------:R-:W-:-:S04]  /*15650*/  NOP ;  /* 0x0000000000007918 */ /* 0x000fc80000000000 */
[----:B------:R-:W-:Y:S01]  /*15660*/  IMAD.MOV.U32 R3, RZ, RZ, R26 ;  /* 0x000000ffff037224 */ /* 0x000fe200078e001a */
[----:B------:R0:W-:Y:S01]  /*15670*/  STL.64 [R1+0x2b0], R24 ;  /* 0x0002b01801007387 */ /* 0x0001e20000100a00 */
[----:B------:R-:W-:-:S03]  /*15680*/  IMAD.MOV.U32 R2, RZ, RZ, R27 ;  /* 0x000000ffff027224 */ /* 0x000fc600078e001b */
[----:B------:R-:W3:Y:S04]  /*15690*/  LDL.LU.64 R26, [R1+0x1380] ;  /* 0x00138000011a7983 */ /* 0x000ee80000300a00 */
[----:B0-----:R-:W3:Y:S04]  /*156a0*/  LDL.LU.64 R24, [R1+0x1378] ;  /* 0x0013780001187983 */ /* 0x001ee80000300a00 */
[----:B------:R0:W-:Y:S02]  /*156b0*/  STL.64 [R1+0x12f8], R18 ;  /* 0x0012f81201007387 */ /* 0x0001e40000100a00 */
[----:B0-----:R-:W-:-:S02]  /*156c0*/  IMAD.MOV.U32 R18, RZ, RZ, R13 ;  /* 0x000000ffff127224 */ /* 0x001fc400078e000d */
[----:B------:R-:W-:-:S05]  /*156d0*/  IMAD.MOV.U32 R19, RZ, RZ, R12 ;  /* 0x000000ffff137224 */ /* 0x000fca00078e000c */
[----:B------:R0:W-:Y:S02]  /*156e0*/  STL.64 [R1+0x1310], R18 ;  /* 0x0013101201007387 */ /* 0x0001e40000100a00 */
[----:B0-----:R-:W-:Y:S02]  /*156f0*/  IMAD.MOV.U32 R18, RZ, RZ, R9 ;  /* 0x000000ffff127224 */ /* 0x001fe400078e0009 */
[----:B------:R-:W-:-:S05]  /*15700*/  IMAD.MOV.U32 R19, RZ, RZ, R8 ;  /* 0x000000ffff137224 */ /* 0x000fca00078e0008 */
[----:B------:R0:W-:Y:S02]  /*15710*/  STL.64 [R1+0x1328], R18 ;  /* 0x0013281201007387 */ /* 0x0001e40000100a00 */
[----:B0-----:R-:W-:Y:S02]  /*15720*/  IMAD.MOV.U32 R18, RZ, RZ, R7 ;  /* 0x000000ffff127224 */ /* 0x001fe400078e0007 */
[----:B------:R-:W-:-:S05]  /*15730*/  IMAD.MOV.U32 R19, RZ, RZ, R6 ;  /* 0x000000ffff137224 */ /* 0x000fca00078e0006 */
[----:B------:R0:W-:Y:S04]  /*15740*/  STL.64 [R1+0x1340], R18 ;  /* 0x0013401201007387 */ /* 0x0001e80000100a00 */
[----:B------:R-:W-:Y:S04]  /*15750*/  STL [R1+0x12a4], R2 ;  /* 0x0012a40201007387 */ /* 0x000fe80000100800 */
[----:B------:R-:W-:Y:S01]  /*15760*/  STL [R1+0x12a0], R3 ;  /* 0x0012a00301007387 */ /* 0x000fe20000100800 */
[----:B0-----:R-:W-:-:S03]  /*15770*/  IMAD.MOV.U32 R19, RZ, RZ, R4 ;  /* 0x000000ffff137224 */ /* 0x001fc600078e0004 */
[----:B------:R-:W2:Y:S01]  /*15780*/  LDL.LU R4, [R1+0xf0] ;  /* 0x0000f00001047983 */ /* 0x000ea20000300800 */
[----:B------:R-:W-:Y:S01]  /*15790*/  IMAD.MOV.U32 R18, RZ, RZ, R5 ;  /* 0x000000ffff127224 */ /* 0x000fe200078e0005 */
[----:B---3--:R-:W-:-:S15]  /*157a0*/  HMMA.16816.F32.BF16 R24, R20, R10, R24 ;  /* 0x0000000a1418723c */ /* 0x008fde0000041818 */
[----:B------:R-:W-:-:S04]  /*157b0*/  NOP ;  /* 0x0000000000007918 */ /* 0x000fc80000000000 */
[----:B------:R0:W-:Y:S04]  /*157c0*/  STL.64 [R1+0x2a0], R24 ;  /* 0x0002a01801007387 */ /* 0x0001e80000100a00 */
[----:B------:R1:W-:Y:S04]  /*157d0*/  STL.64 [R1+0x2a8], R26 ;  /* 0x0002a81a01007387 */ /* 0x0003e80000100a00 */
[----:B------:R-:W2:Y:S04]  /*157e0*/  LDL.LU R5, [R1+0xf4] ;  /* 0x0000f40001057983 */ /* 0x000ea80000300800 */
[----:B------:R-:W2:Y:S04]  /*157f0*/  LDL.LU R6, [R1+0xf8] ;  /* 0x0000f80001067983 */ /* 0x000ea80000300800 */
[----:B------:R-:W2:Y:S04]  /*15800*/  LDL.LU R7, [R1+0xfc] ;  /* 0x0000fc0001077983 */ /* 0x000ea80000300800 */
[----:B0-----:R-:W3:Y:S04]  /*15810*/  LDL.LU R24, [R1+0xe0] ;  /* 0x0000e00001187983 */ /* 0x001ee80000300800 */
[----:B------:R-:W3:Y:S04]  /*15820*/  LDL.LU R25, [R1+0xe4] ;  /* 0x0000e40001197983 */ /* 0x000ee80000300800 */
[----:B-1----:R-:W3:Y:S04]  /*15830*/  LDL.LU R26, [R1+0xe8] ;  /* 0x0000e800011a7983 */ /* 0x002ee80000300800 */
[----:B------:R-:W3:Y:S04]  /*15840*/  LDL.LU R27, [R1+0xec] ;  /* 0x0000ec00011b7983 */ /* 0x000ee80000300800 */
[----:B------:R0:W-:Y:S04]  /*15850*/  STL.64 [R1+0x12f0], R10 ;  /* 0x0012f00a01007387 */ /* 0x0001e80000100a00 */
[----:B------:R-:W4:Y:S04]  /*15860*/  LDL.LU R8, [R1+0x90] ;  /* 0x0000900001087983 */ /* 0x000f280000300800 */
[----:B------:R-:W4:Y:S04]  /*15870*/  LDL.LU R9, [R1+0x94] ;  /* 0x0000940001097983 */ /* 0x000f280000300800 */
[----:B0-----:R-:W5:Y:S04]  /*15880*/  LDL.LU R10, [R1+0x98] ;  /* 0x00009800010a7983 */ /* 0x001f680000300800 */
[----:B------:R-:W5:Y:S04]  /*15890*/  LDL.LU R11, [R1+0x9c] ;  /* 0x00009c00010b7983 */ /* 0x000f680000300800 */
[----:B-----5:R-:W-:Y:S04]  /*158a0*/  STL.64 [R1+0x1308], R10 ;  /* 0x0013080a01007387 */ /* 0x020fe80000100a00 */
[----:B----4-:R0:W-:Y:S04]  /*158b0*/  STL.64 [R1+0x1300], R8 ;  /* 0x0013000801007387 */ /* 0x0101e80000100a00 */
[----:B0-----:R-:W4:Y:S04]  /*158c0*/  LDL.LU R8, [R1+0xa0] ;  /* 0x0000a00001087983 */ /* 0x001f280000300800 */
[----:B------:R-:W4:Y:S04]  /*158d0*/  LDL.LU R9, [R1+0xa4] ;  /* 0x0000a40001097983 */ /* 0x000f280000300800 */
[----:B------:R-:W5:Y:S04]  /*158e0*/  LDL.LU R10, [R1+0xa8] ;  /* 0x0000a800010a7983 */ /* 0x000f680000300800 */
[----:B------:R-:W5:Y:S04]  /*158f0*/  LDL.LU R11, [R1+0xac] ;  /* 0x0000ac00010b7983 */ /* 0x000f680000300800 */
[----:B-----5:R-:W-:Y:S04]  /*15900*/  STL.64 [R1+0x1320], R10 ;  /* 0x0013200a01007387 */ /* 0x020fe80000100a00 */
[----:B----4-:R0:W-:Y:S04]  /*15910*/  STL.64 [R1+0x1318], R8 ;  /* 0x0013180801007387 */ /* 0x0101e80000100a00 */
[----:B0-----:R-:W4:Y:S04]  /*15920*/  LDL.LU R8, [R1+0xb0] ;  /* 0x0000b00001087983 */ /* 0x001f280000300800 */
[----:B------:R-:W4:Y:S04]  /*15930*/  LDL.LU R9, [R1+0xb4] ;  /* 0x0000b40001097983 */ /* 0x000f280000300800 */
[----:B------:R-:W5:Y:S04]  /*15940*/  LDL.LU R10, [R1+0xb8] ;  /* 0x0000b800010a7983 */ /* 0x000f680000300800 */
[----:B------:R-:W5:Y:S01]  /*15950*/  LDL.LU R11, [R1+0xbc] ;  /* 0x0000bc00010b7983 */ /* 0x000f620000300800 */
[C---:B--2---:R-:W-:Y:S03]  /*15960*/  HMMA.16816.F32.BF16 R4, R20.reuse, R14, R4 ;  /* 0x0000000e1404723c */ /* 0x044fe60000041804 */
[----:B-----5:R-:W-:Y:S04]  /*15970*/  STL.64 [R1+0x1338], R10 ;  /* 0x0013380a01007387 */ /* 0x020fe80000100a00 */
[----:B----4-:R0:W-:Y:S04]  /*15980*/  STL.64 [R1+0x1330], R8 ;  /* 0x0013300801007387 */ /* 0x0101e80000100a00 */
[----:B0-----:R-:W2:Y:S04]  /*15990*/  LDL.LU R8, [R1+0xc0] ;  /* 0x0000c00001087983 */ /* 0x001ea80000300800 */
[----:B------:R-:W2:Y:S04]  /*159a0*/  LDL.LU R9, [R1+0xc4] ;  /* 0x0000c40001097983 */ /* 0x000ea80000300800 */
[----:B------:R-:W4:Y:S04]  /*159b0*/  LDL.LU R10, [R1+0xc8] ;  /* 0x0000c800010a7983 */ /* 0x000f280000300800 */
[----:B------:R-:W4:Y:S04]  /*159c0*/  LDL.LU R11, [R1+0xcc] ;  /* 0x0000cc00010b7983 */ /* 0x000f280000300800 */
[----:B----4-:R-:W-:Y:S04]  /*159d0*/  STL.64 [R1+0x1350], R10 ;  /* 0x0013500a01007387 */ /* 0x010fe80000100a00 */
[----:B--2---:R0:W-:Y:S04]  /*159e0*/  STL.64 [R1+0x1348], R8 ;  /* 0x0013480801007387 */ /* 0x0041e80000100a00 */
[----:B0-----:R-:W2:Y:S04]  /*159f0*/  LDL.LU R8, [R1+0xd0] ;  /* 0x0000d00001087983 */ /* 0x001ea80000300800 */
[----:B------:R-:W2:Y:S04]  /*15a00*/  LDL.LU R9, [R1+0xd4] ;  /* 0x0000d40001097983 */ /* 0x000ea80000300800 */
[----:B------:R-:W2:Y:S04]  /*15a10*/  LDL.LU R10, [R1+0xd8] ;  /* 0x0000d800010a7983 */ /* 0x000ea80000300800 */
[----:B------:R-:W2:Y:S04]  /*15a20*/  LDL.LU R11, [R1+0xdc] ;  /* 0x0000dc00010b7983 */ /* 0x000ea80000300800 */
[----:B------:R-:W-:Y:S04]  /*15a30*/  STL.64 [R1+0x290], R4 ;  /* 0x0002900401007387 */ /* 0x000fe80000100a00 */
[----:B------:R0:W-:Y:S04]  /*15a40*/  STL.64 [R1+0x298], R6 ;  /* 0x0002980601007387 */ /* 0x0001e80000100a00 */
[----:B0-----:R-:W3:Y:S02]  /*15a50*/  LDL.LU.64 R6, [R1+0x1370] ;  /* 0x0013700001067983 */ /* 0x001ee40000300a00 */
[----:B---3--:R-:W-:Y:S02]  /*15a60*/  HMMA.16816.F32.BF16 R20, R20, R6, R24 ;  /* 0x000000061414723c */ /* 0x008fe40000041818 */
[----:B------:R-:W2:Y:S04]  /*15a70*/  LDL.LU.64 R26, [R1+0x1368] ;  /* 0x00136800011a7983 */ /* 0x000ea80000300a00 */
[----:B------:R-:W2:-:S13]  /*15a80*/  LDL.LU.64 R24, [R1+0x1360] ;  /* 0x0013600001187983 */ /* 0x000e9a0000300a00 */
[----:B------:R0:W-:Y:S04]  /*15a90*/  STL.64 [R1+0x280], R20 ;  /* 0x0002801401007387 */ /* 0x0001e80000100a00 */
[----:B------:R1:W-:Y:S04]  /*15aa0*/  STL.64 [R1+0x288], R22 ;  /* 0x0002881601007387 */ /* 0x0003e80000100a00 */
[----:B0-----:R-:W3:Y:S04]  /*15ab0*/  LDL.LU R20, [R1+0x70] ;  /* 0x0000700001147983 */ /* 0x001ee80000300800 */
[----:B------:R-:W3:Y:S01]  /*15ac0*/  LDL.LU R21, [R1+0x74] ;  /* 0x0000740001157983 */ /* 0x000ee20000300800 */
[----:B-1----:R-:W-:-:S03]  /*15ad0*/  IMAD.MOV.U32 R22, RZ, RZ, R29 ;  /* 0x000000ffff167224 */ /* 0x002fc600078e001d */
[----:B------:R-:W4:Y:S01]  /*15ae0*/  LDL.LU R29, [R1+0x1358] ;  /* 0x00135800011d7983 */ /* 0x000f220000300800 */
        /* <DEDUP_REMOVED lines=32> */
[----:B------:R-:W2:-:S15]  /*15cf0*/  LDL.LU R19, [R1+0x12d8] ;  /* 0x0012d80001137983 */ /* 0x000e9e0000300800 */
[----:B------:R-:W-:Y:S02]  /*15d00*/  NOP ;  /* 0x0000000000007918 */ /* 0x000fe40000000000 */
[----:B------:R-:W-:Y:S04]  /*15d10*/  STL.64 [R1+0x260], R8 ;  /* 0x0002600801007387 */ /* 0x000fe80000100a00 */
[----:B------:R0:W-:Y:S04]  /*15d20*/  STL.64 [R1+0x268], R10 ;  /* 0x0002680a01007387 */ /* 0x0001e80000100a00 */
[----:B0-----:R-:W5:Y:S04]  /*15d30*/  LDL.LU.64 R10, [R1+0x12d0] ;  /* 0x0012d000010a7983 */ /* 0x001f680000300a00 */
[----:B------:R-:W5:Y:S01]  /*15d40*/  LDL.LU.64 R8, [R1+0x12c8] ;  /* 0x0012c80001087983 */ /* 0x000f620000300a00 */
[----:B------:R-:W-:-:S07]  /*15d50*/  IMAD.MOV.U32 R23, RZ, RZ, R28 ;  /* 0x000000ffff177224 */ /* 0x000fce00078e001c */
[----:B---3--:R-:W-:-:S15]  /*15d60*/  HMMA.16816.F32.BF16 R20, R24, R14, R20 ;  /* 0x0000000e1814723c */ /* 0x008fde0000041814 */
[----:B------:R-:W-:-:S04]  /*15d70*/  NOP ;  /* 0x0000000000007918 */ /* 0x000fc80000000000 */
[----:B------:R-:W-:Y:S04]  /*15d80*/  STL.64 [R1+0x250], R20 ;  /* 0x0002501401007387 */ /* 0x000fe80000100a00 */
[----:B------:R-:W-:Y:S04]  /*15d90*/  STL.64 [R1+0x258], R22 ;  /* 0x0002581601007387 */ /* 0x000fe80000100a00 */
[----:B--2---:R-:W-:Y:S01]  /*15da0*/  LDSM.16.M88.4 R20, [R19+UR6+0x1c080] ;  /* 0x01c080061314783b */ /* 0x004fe20008000200 */
[----:B-----5:R-:W-:Y:S03]  /*15db0*/  HMMA.16816.F32.BF16 R12, R24, R6, R8 ;  /* 0x00000006180c723c */ /* 0x020fe60000041808 */
[----:B------:R-:W0:Y:S04]  /*15dc0*/  LDSM.16.M88.4 R8, [R19+UR6+0x10080] ;  /* 0x010080061308783b */ /* 0x000e280008000200 */
[----:B------:R-:W-:Y:S04]  /*15dd0*/  LDSM.16.M88.4 R24, [R19+UR6+0x12080] ;  /* 0x012080061318783b */ /* 0x000fe80008000200 */
[----:B----4-:R-:W-:Y:S08]  /*15de0*/  LDSM.16.MT88.4 R4, [R29+0x8000] ;  /* 0x008000001d04783b */ /* 0x010ff00000004200 */
[----:B------:R-:W-:Y:S04]  /*15df0*/  STL.64 [R1+0x240], R12 ;  /* 0x0002400c01007387 */ /* 0x000fe80000100a00 */
[----:B------:R-:W-:Y:S04]  /*15e00*/  STL.64 [R1+0x248], R14 ;  /* 0x0002480e01007387 */ /* 0x000fe80000100a00 */
[----:B------:R-:W1:Y:S04]  /*15e10*/  LDSM.16.M88.4 R12, [R19+UR6+0x16080] ;  /* 0x01608006130c783b */ /* 0x000e680008000200 */
[----:B0-----:R-:W-:Y:S04]  /*15e20*/  STL.64 [R1+0x20], R8 ;  /* 0x0000200801007387 */ /* 0x001fe80000100a00 */
[----:B------:R-:W-:Y:S04]  /*15e30*/  STL.64 [R1+0x28], R10 ;  /* 0x0000280a01007387 */ /* 0x000fe80000100a00 */
[----:B------:R-:W0:Y:S04]  /*15e40*/  LDSM.16.M88.4 R8, [R19+UR6+0x14080] ;  /* 0x014080061308783b */ /* 0x000e280008000200 */
[----:B-1----:R-:W-:Y:S04]  /*15e50*/  STL.64 [R1+0x12b0], R14 ;  /* 0x0012b00e01007387 */ /* 0x002fe80000100a00 */
[----:B0-----:R-:W-:Y:S04]  /*15e60*/  STL.64 [R1], R8 ;  /* 0x0000000801007387 */ /* 0x001fe80000100a00 */
[----:B------:R-:W-:Y:S04]  /*15e70*/  STL.64 [R1+0x8], R10 ;  /* 0x0000080a01007387 */ /* 0x000fe80000100a00 */
[----:B------:R0:W-:Y:S04]  /*15e80*/  STL.64 [R1+0x12a8], R12 ;  /* 0x0012a80c01007387 */ /* 0x0001e80000100a00 */
[----:B------:R-:W1:Y:S04]  /*15e90*/  LDSM.16.M88.4 R8, [R19+UR6+0x18080] ;  /* 0x018080061308783b */ /* 0x000e680008000200 */
[----:B0-----:R-:W2:Y:S04]  /*15ea0*/  LDL.LU R12, [R1+0x3e0] ;  /* 0x0003e000010c7983 */ /* 0x001ea80000300800 */
[----:B------:R-:W2:Y:S04]  /*15eb0*/  LDL.LU R13, [R1+0x3e4] ;  /* 0x0003e400010d7983 */ /* 0x000ea80000300800 */
[----:B------:R-:W3:Y:S04]  /*15ec0*/  LDL.LU R14, [R1+0x3e8] ;  /* 0x0003e800010e7983 */ /* 0x000ee80000300800 */
[----:B------:R-:W3:Y:S01]  /*15ed0*/  LDL.LU R15, [R1+0x3ec] ;  /* 0x0003ec00010f7983 */ /* 0x000ee20000300800 */
[----:B-1----:R-:W-:-:S02]  /*15ee0*/  IMAD.MOV.U32 R2, RZ, RZ, R8 ;  /* 0x000000ffff027224 */ /* 0x002fc400078e0008 */
[----:B------:R-:W-:Y:S01]  /*15ef0*/  IMAD.MOV.U32 R3, RZ, RZ, R9 ;  /* 0x000000ffff037224 */ /* 0x000fe200078e0009 */
[----:B---3--:R-:W-:Y:S04]  /*15f00*/  STL.64 [R1+0x12c0], R14 ;  /* 0x0012c00e01007387 */ /* 0x008fe80000100a00 */
[----:B--2---:R0:W-:Y:S04]  /*15f10*/  STL.64 [R1+0x12b8], R12 ;  /* 0x0012b80c01007387 */ /* 0x0041e80000100a00 */
[----:B0-----:R-:W2:Y:S04]  /*15f20*/  LDL.64 R12, [R1+0x20] ;  /* 0x00002000010c7983 */ /* 0x001ea80000100a00 */
[----:B------:R-:W-:Y:S04]  /*15f30*/  STL.64 [R1+0x18], R26 ;  /* 0x0000181a01007387 */ /* 0x000fe80000100a00 */
[----:B------:R-:W-:Y:S04]  /*15f40*/  STL.64 [R1+0x30], R8 ;  /* 0x0000300801007387 */ /* 0x000fe80000100a00 */
[----:B------:R-:W-:Y:S04]  /*15f50*/  STL.64 [R1+0x38], R10 ;  /* 0x0000380a01007387 */ /* 0x000fe80000100a00 */
[----:B------:R-:W0:Y:S04]  /*15f60*/  LDSM.16.M88.4 R8, [R19+UR6+0x1a080] ;  /* 0x01a080061308783b */ /* 0x000e280008000200 */
[----:B------:R-:W-:Y:S04]  /*15f70*/  LDSM.16.M88.4 R16, [R19+UR6+0x1e080] ;  /* 0x01e080061310783b */ /* 0x000fe80008000200 */
[----:B0-----:R-:W-:Y:S04]  /*15f80*/  STL.64 [R1+0x90], R8 ;  /* 0x0000900801007387 */ /* 0x001fe80000100a00 */
[----:B------:R-:W-:Y:S04]  /*15f90*/  STL.64 [R1+0x98], R10 ;  /* 0x0000980a01007387 */ /* 0x000fe80000100a00 */
[----:B------:R-:W0:Y:S04]  /*15fa0*/  LDSM.16.MT88.4 R8, [R29+0x8080] ;  /* 0x008080001d08783b */ /* 0x000e280000004200 */
[----:B------:R-:W-:Y:S04]  /*15fb0*/  STL.64 [R1+0x80], R20 ;  /* 0x0000801401007387 */ /* 0x000fe80000100a00 */
[----:B------:R-:W-:Y:S04]  /*15fc0*/  STL.64 [R1+0x88], R22 ;  /* 0x0000881601007387 */ /* 0x000fe80000100a00 */
[----:B------:R-:W1:Y:S04]  /*15fd0*/  LDSM.16.MT88.4 R20, [R29+0x8100] ;  /* 0x008100001d14783b */ /* 0x000e680000004200 */
[----:B0-----:R-:W-:Y:S04]  /*15fe0*/  STL.64 [R1+0x1260], R10 ;  /* 0x0012600a01007387 */ /* 0x001fe80000100a00 */
[----:B------:R-:W-:Y:S04]  /*15ff0*/  STL.64 [R1+0x70], R16 ;  /* 0x0000701001007387 */ /* 0x000fe80000100a00 */
[----:B------:R-:W-:Y:S04]  /*16000*/  STL.64 [R1+0x78], R18 ;  /* 0x0000781201007387 */ /* 0x000fe80000100a00 */
[----:B------:R0:W-:Y:S04]  /*16010*/  STL.64 [R1+0x1258], R8 ;  /* 0x0012580801007387 */ /* 0x0001e80000100a00 */
[----:B------:R-:W3:Y:S04]  /*16020*/  LDSM.16.MT88.4 R16, [R29+0x8180] ;  /* 0x008180001d10783b */ /* 0x000ee80000004200 */
[----:B0-----:R-:W2:Y:S04]  /*16030*/  LDL.LU R8, [R1+0x3f0] ;  /* 0x0003f00001087983 */ /* 0x001ea80000300800 */
[----:B------:R-:W2:Y:S04]  /*16040*/  LDL.LU R9, [R1+0x3f4] ;  /* 0x0003f40001097983 */ /* 0x000ea80000300800 */
[----:B------:R-:W2:Y:S04]  /*16050*/  LDL.LU R10, [R1+0x3f8] ;  /* 0x0003f800010a7983 */ /* 0x000ea80000300800 */
[----:B------:R-:W2:Y:S04]  /*16060*/  LDL.LU R11, [R1+0x3fc] ;  /* 0x0003fc00010b7983 */ /* 0x000ea80000300800 */
[----:B-1----:R-:W-:Y:S04]  /*16070*/  STL.64 [R1+0x11f8], R22 ;  /* 0x0011f81601007387 */ /* 0x002fe80000100a00 */
[----:B------:R0:W-:Y:S04]  /*16080*/  STL.64 [R1+0x11f0], R20 ;  /* 0x0011f01401007387 */ /* 0x0001e80000100a00 */
[----:B0-----:R-:W4:Y:S04]  /*16090*/  LDL.64 R20, [R1+0x80] ;  /* 0x0000800001147983 */ /* 0x001f280000100a00 */
[----:B----4-:R0:W-:Y:S04]  /*160a0*/  STL.64 [R1+0x1278], R20 ;  /* 0x0012781401007387 */ /* 0x0101e80000100a00 */
[----:B0-----:R-:W4:Y:S04]  /*160b0*/  LDL.LU R20, [R1+0x3b0] ;  /* 0x0003b00001147983 */ /* 0x001f280000300800 */
[----:B------:R-:W4:Y:S04]  /*160c0*/  LDL.LU R21, [R1+0x3b4] ;  /* 0x0003b40001157983 */ /* 0x000f280000300800 */
[----:B------:R-:W4:Y:S04]  /*160d0*/  LDL.LU R22, [R1+0x3b8] ;  /* 0x0003b80001167983 */ /* 0x000f280000300800 */
[----:B---3--:R-:W-:Y:S04]  /*160e0*/  STL.64 [R1+0x1168], R18 ;  /* 0x0011681201007387 */ /* 0x008fe80000100a00 */
[----:B------:R0:W-:Y:S04]  /*160f0*/  STL.64 [R1+0x1160], R16 ;  /* 0x0011601001007387 */ /* 0x0001e80000100a00 */
[----:B0-----:R-:W3:Y:S01]  /*16100*/  LDL.64 R16, [R1+0x70] ;  /* 0x0000700001107983 */ /* 0x001ee20000100a00 */
[----:B--2---:R-:W-:Y:S03]  /*16110*/  HMMA.16816.F32.BF16 R8, R4, R12, R8 ;  /* 0x0000000c0408723c */ /* 0x004fe60000041808 */
[----:B---3--:R0:W-:Y:S04]  /*16120*/  STL.64 [R1+0x1280], R16 ;  /* 0x0012801001007387 */ /* 0x0081e80000100a00 */
[----:B0-----:R-:W2:-:S12]  /*16130*/  LDL.LU.64 R16, [R1] ;  /* 0x0000000001107983 */ /* 0x001e980000300a00 */
[----:B------:R0:W-:Y:S04]  /*16140*/  STL.64 [R1+0x230], R8 ;  /* 0x0002300801007387 */ /* 0x0001e80000100a00 */
[----:B------:R-:W-:Y:S04]  /*16150*/  STL.64 [R1+0x238], R10 ;  /* 0x0002380a01007387 */ /* 0x000fe80000100a00 */
[----:B------:R-:W3:Y:S01]  /*16160*/  LDL.LU.64 R14, [R1+0x12c0] ;  /* 0x0012c000010e7983 */ /* 0x000ee20000300a00 */
[----:B0-----:R-:W-:Y:S02]  /*16170*/  IMAD.MOV.U32 R9, RZ, RZ, R12 ;  /* 0x000000ffff097224 */ /* 0x001fe400078e000c */
[----:B------:R-:W-:-:S02]  /*16180*/  IMAD.MOV.U32 R8, RZ, RZ, R13 ;  /* 0x000000ffff087224 */ /* 0x000fc400078e000d */
[----:B------:R-:W3:Y:S01]  /*16190*/  LDL.LU.64 R12, [R1+0x12b8] ;  /* 0x0012b800010c7983 */ /* 0x000ee20000300a00 */
[----:B------:R-:W-:Y:S02]  /*161a0*/  IMAD.MOV.U32 R23, RZ, RZ, R0 ;  /* 0x000000ffff177224 */ /* 0x000fe400078e0000 */
[----:B------:R-:W-:Y:S01]  /*161b0*/  IMAD.MOV.U32 R28, RZ, RZ, R27 ;  /* 0x000000ffff1c7224 */ /* 0x000fe200078e001b */
[----:B---3--:R-:W-:-:S15]  /*161c0*/  HMMA.16816.F32.BF16 R12, R4, R24, R12 ;  /* 0x00000018040c723c */ /* 0x008fde000004180c */
[----:B------:R-:W-:-:S04]  /*161d0*/  NOP ;  /* 0x0000000000007918 */ /* 0x000fc80000000000 */
[----:B------:R-:W-:Y:S04]  /*161e0*/  STL.64 [R1+0x220], R12 ;  /* 0x0002200c01007387 */ /* 0x000fe80000100a00 */
[----:B------:R0:W-:Y:S01]  /*161f0*/  STL [R1+0x228], R14 ;  /* 0x0002280e01007387 */ /* 0x0001e20000100800 */
[----:B------:R-:W-:-:S03]  /*16200*/  IMAD.MOV.U32 R0, RZ, RZ, R15 ;  /* 0x000000ffff007224 */ /* 0x000fc600078e000f */
[----:B0-----:R-:W3:Y:S04]  /*16210*/  LDL.LU.64 R14, [R1+0x12b0] ;  /* 0x0012b000010e7983 */ /* 0x001ee80000300a00 */
[----:B------:R-:W4:Y:S04]  /*16220*/  LDL.LU.64 R12, [R1+0x12a8] ;  /* 0x0012a800010c7983 */ /* 0x000f280000300a00 */
[----:B------:R0:W-:Y:S04]  /*16230*/  STL.64 [R1+0x1240], R24 ;  /* 0x0012401801007387 */ /* 0x0001e80000100a00 */
[----:B0-----:R-:W2:Y:S04]  /*16240*/  LDL.LU R24, [R1+0x3c0] ;  /* 0x0003c00001187983 */ /* 0x001ea80000300800 */
[----:B------:R-:W2:Y:S04]  /*16250*/  LDL.LU R25, [R1+0x3c4] ;  /* 0x0003c40001197983 */ /* 0x000ea80000300800 */
[----:B------:R-:W2:Y:S04]  /*16260*/  LDL.LU R26, [R1+0x3c8] ;  /* 0x0003c800011a7983 */ /* 0x000ea80000300800 */
[----:B------:R-:W2:Y:S04]  /*16270*/  LDL.LU R27, [R1+0x3cc] ;  /* 0x0003cc00011b7983 */ /* 0x000ea80000300800 */
[----:B------:R-:W-:Y:S01]  /*16280*/  STL [R1+0x1140], R0 ;  /* 0x0011400001007387 */ /* 0x000fe20000100800 */
[----:B--2---:R-:W-:-:S15]  /*16290*/  HMMA.16816.F32.BF16 R24, R4, R16, R24 ;  /* 0x000000100418723c */ /* 0x004fde0000041818 */
[----:B------:R-:W-:-:S04]  /*162a0*/  NOP ;  /* 0x0000000000007918 */ /* 0x000fc80000000000 */
[----:B------:R-:W-:Y:S04]  /*162b0*/  STL.64 [R1+0x210], R24 ;  /* 0x0002101801007387 */ /* 0x000fe80000100a00 */
[----:B------:R0:W-:Y:S02]  /*162c0*/  STL.64 [R1+0x218], R26 ;  /* 0x0002181a01007387 */ /* 0x0001e40000100a00 */
[----:B0-----:R-:W-:Y:S02]  /*162d0*/  IMAD.MOV.U32 R27, RZ, RZ, R16 ;  /* 0x000000ffff1b7224 */ /* 0x001fe400078e0010 */
[----:B------:R-:W-:Y:S02]  /*162e0*/  IMAD.MOV.U32 R26, RZ, RZ, R17 ;  /* 0x000000ffff1a7224 */ /* 0x000fe400078e0011 */
[----:B----4-:R-:W-:-:S15]  /*162f0*/  HMMA.16816.F32.BF16 R16, R4, R12, R20 ;  /* 0x0000000c0410723c */ /* 0x010fde0000041814 */
[----:B------:R-:W-:-:S04]  /*16300*/  NOP ;  /* 0x0000000000007918 */ /* 0x000fc80000000000 */
[----:B------:R0:W-:Y:S04]  /*16310*/  STL.64 [R1+0x200], R16 ;  /* 0x0002001001007387 */ /* 0x0001e80000100a00 */
[----:B------:R1:W-:Y:S01]  /*16320*/  STL [R1+0x208], R18 ;  /* 0x0002081201007387 */ /* 0x0003e20000100800 */
[----:B------:R-:W-:-:S03]  /*16330*/  IMAD.MOV.U32 R0, RZ, RZ, R19 ;  /* 0x000000ffff007224 */ /* 0x000fc600078e0013 */
[----:B0-----:R-:W2:Y:S04]  /*16340*/  LDL.LU R16, [R1+0x3a0] ;  /* 0x0003a00001107983 */ /* 0x001ea80000300800 */
[----:B------:R-:W2:Y:S04]  /*16350*/  LDL.LU R17, [R1+0x3a4] ;  /* 0x0003a40001117983 */ /* 0x000ea80000300800 */
[----:B-1----:R-:W4:Y:S04]  /*16360*/  LDL.LU R18, [R1+0x3a8] ;  /* 0x0003a80001127983 */ /* 0x002f280000300800 */
[----:B------:R-:W4:Y:S04]  /*16370*/  LDL.LU R19, [R1+0x3ac] ;  /* 0x0003ac0001137983 */ /* 0x000f280000300800 */
[----:B----4-:R-:W-:Y:S04]  /*16380*/  STL.64 [R1+0x1290], R18 ;  /* 0x0012901201007387 */ /* 0x010fe80000100a00 */
[----:B--2---:R0:W-:Y:S02]  /*16390*/  STL.64 [R1+0x1288], R16 ;  /* 0x0012881001007387 */ /* 0x0041e40000100a00 */
[----:B0-----:R-:W-:-:S02]  /*163a0*/  IMAD.MOV.U32 R16, RZ, RZ, R2 ;  /* 0x000000ffff107224 */ /* 0x001fc400078e0002 */
[----:B------:R-:W-:Y:S01]  /*163b0*/  IMAD.MOV.U32 R17, RZ, RZ, R3 ;  /* 0x000000ffff117224 */ /* 0x000fe200078e0003 */
[----:B------:R-:W2:Y:S04]  /*163c0*/  LDL.LU R2, [R1+0x12a4] ;  /* 0x0012a40001027983 */ /* 0x000ea80000300800 */
[----:B------:R-:W4:Y:S04]  /*163d0*/  LDL.LU R3, [R1+0x12a0] ;  /* 0x0012a00001037983 */ /* 0x000f280000300800 */
[----:B------:R-:W5:Y:S01]  /*163e0*/  LDL.64 R20, [R1+0x90] ;  /* 0x0000900001147983 */ /* 0x000f620000100a00 */
[----:B------:R-:W-:-:S02]  /*163f0*/  IMAD.MOV.U32 R24, RZ, RZ, R9 ;  /* 0x000000ffff187224 */ /* 0x000fc400078e0009 */
[----:B------:R-:W-:Y:S01]  /*16400*/  IMAD.MOV.U32 R25, RZ, RZ, R8 ;  /* 0x000000ffff197224 */ /* 0x000fe200078e0008 */
[----:B-----5:R0:W-:Y:S04]  /*16410*/  STL.64 [R1+0x1298], R20 ;  /* 0x0012981401007387 */ /* 0x0201e80000100a00 */
[----:B0-----:R-:W5:Y:S04]  /*16420*/  LDL.LU R20, [R1+0x1f0] ;  /* 0x0001f00001147983 */ /* 0x001f680000300800 */
[----:B------:R-:W5:Y:S04]  /*16430*/  LDL.LU R21, [R1+0x1f4] ;  /* 0x0001f40001157983 */ /* 0x000f680000300800 */
[----:B------:R-:W5:Y:S04]  /*16440*/  LDL.LU R22, [R1+0x1f8] ;  /* 0x0001f80001167983 */ /* 0x000f680000300800 */
[----:B------:R-:W5:Y:S04]  /*16450*/  LDL.LU R23, [R1+0x1fc] ;  /* 0x0001fc0001177983 */ /* 0x000f680000300800 */
[----:B------:R-:W-:Y:S04]  /*16460*/  STL.64 [R1+0x1270], R26 ;  /* 0x0012701a01007387 */ /* 0x000fe80000100a00 */
[----:B------:R0:W-:Y:S04]  /*16470*/  STL.64 [R1+0x1268], R24 ;  /* 0x0012681801007387 */ /* 0x0001e80000100a00 */
        /* <DEDUP_REMOVED lines=8> */
[----:B---3--:R-:W-:Y:S04]  /*16500*/  STL.64 [R1+0x1228], R14 ;  /* 0x0012280e01007387 */ /* 0x008fe80000100a00 */
[----:B------:R0:W-:Y:S04]  /*16510*/  STL.64 [R1+0x1220], R12 ;  /* 0x0012200c01007387 */ /* 0x0001e80000100a00 */
[----:B0-----:R-:W3:Y:S04]  /*16520*/  LDL.LU R12, [R1+0x350] ;  /* 0x00035000010c7983 */ /* 0x001ee80000300800 */
[----:B------:R-:W3:Y:S04]  /*16530*/  LDL.LU R13, [R1+0x354] ;  /* 0x00035400010d7983 */ /* 0x000ee80000300800 */
[----:B------:R-:W2:Y:S04]  /*16540*/  LDL.LU R14, [R1+0x358] ;  /* 0x00035800010e7983 */ /* 0x000ea80000300800 */
[----:B------:R-:W2:Y:S04]  /*16550*/  LDL.LU R15, [R1+0x35c] ;  /* 0x00035c00010f7983 */ /* 0x000ea80000300800 */
[----:B--2---:R-:W-:Y:S04]  /*16560*/  STL.64 [R1+0x1238], R14 ;  /* 0x0012380e01007387 */ /* 0x004fe80000100a00 */
[----:B---3--:R0:W-:Y:S04]  /*16570*/  STL.64 [R1+0x1230], R12 ;  /* 0x0012300c01007387 */ /* 0x0081e80000100a00 */
[----:B0-----:R-:W2:Y:S04]  /*16580*/  LDL.LU R12, [R1+0x360] ;  /* 0x00036000010c7983 */ /* 0x001ea80000300800 */
[----:B------:R-:W2:Y:S04]  /*16590*/  LDL.LU R13, [R1+0x364] ;  /* 0x00036400010d7983 */ /* 0x000ea80000300800 */
[----:B------:R-:W3:Y:S04]  /*165a0*/  LDL.LU R14, [R1+0x368] ;  /* 0x00036800010e7983 */ /* 0x000ee80000300800 */
[----:B------:R-:W3:Y:S01]  /*165b0*/  LDL.LU R15, [R1+0x36c] ;  /* 0x00036c00010f7983 */ /* 0x000ee20000300800 */
[C---:B-----5:R-:W-:Y:S03]  /*165c0*/  HMMA.16816.F32.BF16 R16, R4.reuse, R16, R20 ;  /* 0x000000100410723c */ /* 0x060fe60000041814 */
[----:B---3--:R-:W-:Y:S04]  /*165d0*/  STL.64 [R1+0x1250], R14 ;  /* 0x0012500e01007387 */ /* 0x008fe80000100a00 */
[----:B--2---:R0:W-:Y:S04]  /*165e0*/  STL.64 [R1+0x1248], R12 ;  /* 0x0012480c01007387 */ /* 0x0041e80000100a00 */
[----:B0-----:R-:W2:Y:S04]  /*165f0*/  LDL.LU R12, [R1+0x370] ;  /* 0x00037000010c7983 */ /* 0x001ea80000300800 */
[----:B------:R-:W2:Y:S04]  /*16600*/  LDL.LU R13, [R1+0x374] ;  /* 0x00037400010d7983 */ /* 0x000ea80000300800 */
[----:B------:R-:W2:Y:S04]  /*16610*/  LDL.LU R14, [R1+0x378] ;  /* 0x00037800010e7983 */ /* 0x000ea80000300800 */
[----:B------:R-:W2:Y:S04]  /*16620*/  LDL.LU R15, [R1+0x37c] ;  /* 0x00037c00010f7983 */ /* 0x000ea80000300800 */
[----:B------:R-:W-:Y:S04]  /*16630*/  STL [R1+0x1144], R0 ;  /* 0x0011440001007387 */ /* 0x000fe80000100800 */
[----:B------:R-:W3:Y:S04]  /*16640*/  LDL.LU.64 R20, [R1+0x1298] ;  /* 0x0012980001147983 */ /* 0x000ee80000300a00 */
[----:B------:R-:W-:Y:S04]  /*16650*/  STL.64 [R1+0x1f0], R16 ;  /* 0x0001f01001007387 */ /* 0x000fe80000100a00 */
[----:B------:R0:W-:Y:S04]  /*16660*/  STL.64 [R1+0x1f8], R18 ;  /* 0x0001f81201007387 */ /* 0x0001e80000100a00 */
[----:B0-----:R-:W3:Y:S04]  /*16670*/  LDL.LU.64 R18, [R1+0x1290] ;  /* 0x0012900001127983 */ /* 0x001ee80000300a00 */
[----:B------:R-:W3:Y:S02]  /*16680*/  LDL.LU.64 R16, [R1+0x1288] ;  /* 0x0012880001107983 */ /* 0x000ee40000300a00 */
[----:B---3--:R-:W-:Y:S01]  /*16690*/  HMMA.16816.F32.BF16 R16, R4, R20, R16 ;  /* 0x000000140410723c */ /* 0x008fe20000041810 */
[----:B------:R-:W-:-:S15]  /*166a0*/  IMAD.MOV.U32 R0, RZ, RZ, R21 ;  /* 0x000000ffff007224 */ /* 0x000fde00078e0015 */
[----:B------:R-:W-:-:S03]  /*166b0*/  NOP ;  /* 0x0000000000007918 */ /* 0x000fc60000000000 */
[----:B------:R0:W-:Y:S04]  /*166c0*/  STL.64 [R1+0x1e0], R16 ;  /* 0x0001e01001007387 */ /* 0x0001e80000100a00 */
[----:B------:R1:W-:Y:S04]  /*166d0*/  STL.64 [R1+0x1e8], R18 ;  /* 0x0001e81201007387 */ /* 0x0003e80000100a00 */
[----:B0-----:R-:W3:Y:S01]  /*166e0*/  LDL.LU.64 R16, [R1+0x1280] ;  /* 0x0012800001107983 */ /* 0x001ee20000300a00 */
[----:B-1----:R-:W-:-:S03]  /*166f0*/  IMAD.MOV.U32 R18, RZ, RZ, R20 ;  /* 0x000000ffff127224 */ /* 0x002fc600078e0014 */
[----:B------:R-:W5:Y:S02]  /*16700*/  LDL.LU.64 R20, [R1+0x1278] ;  /* 0x0012780001147983 */ /* 0x000f640000300a00 */
[----:B-----5:R-:W-:-:S15]  /*16710*/  HMMA.16816.F32.BF16 R24, R4, R20, R24 ;  /* 0x000000140418723c */ /* 0x020fde0000041818 */
[----:B------:R-:W-:-:S04]  /*16720*/  NOP ;  /* 0x0000000000007918 */ /* 0x000fc80000000000 */
[----:B------:R-:W-:Y:S04]  /*16730*/  STL.64 [R1+0x1d0], R24 ;  /* 0x0001d01801007387 */ /* 0x000fe80000100a00 */
[----:B------:R0:W-:Y:S04]  /*16740*/  STL.64 [R1+0x1d8], R26 ;  /* 0x0001d81a01007387 */ /* 0x0001e80000100a00 */
[----:B0-----:R-:W5:Y:S04]  /*16750*/  LDL.LU.64 R26, [R1+0x1270] ;  /* 0x00127000011a7983 */ /* 0x001f680000300a00 */
[----:B------:R-:W2:Y:S04]  /*16760*/  LDL.LU.64 R24, [R1+0x1268] ;  /* 0x0012680001187983 */ /* 0x000ea80000300a00 */
[----:B------:R0:W-:Y:S02]  /*16770*/  STL.64 [R1+0x1200], R20 ;  /* 0x0012001401007387 */ /* 0x0001e40000100a00 */
[----:B0-----:R-:W-:-:S02]  /*16780*/  IMAD.MOV.U32 R20, RZ, RZ, R18 ;  /* 0x000000ffff147224 */ /* 0x001fc400078e0012 */
[----:B------:R-:W-:-:S05]  /*16790*/  IMAD.MOV.U32 R21, RZ, RZ, R0 ;  /* 0x000000ffff157224 */ /* 0x000fca00078e0000 */
[----:B------:R0:W-:Y:S04]  /*167a0*/  STL.64 [R1+0x1210], R20 ;  /* 0x0012101401007387 */ /* 0x0001e80000100a00 */
[----:B0-----:R-:W2:Y:S01]  /*167b0*/  LDL.64 R20, [R1+0x30] ;  /* 0x0000300001147983 */ /* 0x001ea20000100a00 */
[----:B---3--:R-:W-:Y:S03]  /*167c0*/  HMMA.16816.F32.BF16 R4, R4, R16, R8 ;  /* 0x000000100404723c */ /* 0x008fe60000041808 */
[----:B--2---:R0:W-:Y:S04]  /*167d0*/  STL.64 [R1+0x1218], R20 ;  /* 0x0012181401007387 */ /* 0x0041e80000100a00 */
[----:B0-----:R-:W2:Y:S04]  /*167e0*/  LDL.LU R20, [R1+0x340] ;  /* 0x0003400001147983 */ /* 0x001ea80000300800 */
[----:B------:R-:W2:Y:S04]  /*167f0*/  LDL.LU R21, [R1+0x344] ;  /* 0x0003440001157983 */ /* 0x000ea80000300800 */
[----:B------:R-:W2:Y:S04]  /*16800*/  LDL.LU R22, [R1+0x348] ;  /* 0x0003480001167983 */ /* 0x000ea80000300800 */
[----:B------:R-:W2:Y:S04]  /*16810*/  LDL.LU R23, [R1+0x34c] ;  /* 0x00034c0001177983 */ /* 0x000ea80000300800 */
[----:B------:R-:W3:Y:S04]  /*16820*/  LDL.LU.64 R10, [R1+0x1260] ;  /* 0x00126000010a7983 */ /* 0x000ee80000300a00 */
[----:B------:R-:W3:Y:S04]  /*16830*/  LDL.LU.64 R8, [R1+0x1258] ;  /* 0x0012580001087983 */ /* 0x000ee80000300a00 */
[----:B------:R0:W-:Y:S04]  /*16840*/  STL.64 [R1+0x1208], R16 ;  /* 0x0012081001007387 */ /* 0x0001e80000100a00 */
[----:B0-----:R-:W2:Y:S04]  /*16850*/  LDL.LU R16, [R1+0x320] ;  /* 0x0003200001107983 */ /* 0x001ea80000300800 */
[----:B------:R5:W-:Y:S02]  /*16860*/  STL.64 [R1+0x1c0], R4 ;  /* 0x0001c00401007387 */ /* 0x000be40000100a00 */
[----:B-----5:R-:W-:-:S02]  /*16870*/  IMAD.MOV.U32 R4, RZ, RZ, R27 ;  /* 0x000000ffff047224 */ /* 0x020fc400078e001b */
[----:B------:R-:W-:Y:S01]  /*16880*/  IMAD.MOV.U32 R5, RZ, RZ, R26 ;  /* 0x000000ffff057224 */ /* 0x000fe200078e001a */
[----:B------:R-:W-:Y:S04]  /*16890*/  STL.64 [R1+0x1c8], R6 ;  /* 0x0001c80601007387 */ /* 0x000fe80000100a00 */
[----:B------:R-:W5:Y:S04]  /*168a0*/  LDL.LU R17, [R1+0x324] ;  /* 0x0003240001117983 */ /* 0x000f680000300800 */
[----:B------:R-:W5:Y:S04]  /*168b0*/  LDL.LU R18, [R1+0x328] ;  /* 0x0003280001127983 */ /* 0x000f680000300800 */
[----:B------:R-:W5:Y:S01]  /*168c0*/  LDL.LU R19, [R1+0x32c] ;  /* 0x00032c0001137983 */ /* 0x000f620000300800 */
[----:B---3--:R-:W-:Y:S03]  /*168d0*/  HMMA.16816.F32.BF16 R24, R8, R24, R12 ;  /* 0x000000180818723c */ /* 0x008fe6000004180c */
[----:B------:R-:W3:Y:S04]  /*168e0*/  LDL.LU.64 R14, [R1+0x1250] ;  /* 0x00125000010e7983 */ /* 0x000ee80000300a00 */
[----:B------:R-:W3:-:S12]  /*168f0*/  LDL.LU.64 R12, [R1+0x1248] ;  /* 0x00124800010c7983 */ /* 0x000ed80000300a00 */
[----:B------:R0:W-:Y:S04]  /*16900*/  STL.64 [R1+0x1b0], R24 ;  /* 0x0001b01801007387 */ /* 0x0001e80000100a00 */
[----:B------:R-:W-:Y:S04]  /*16910*/  STL.64 [R1+0x1b8], R26 ;  /* 0x0001b81a01007387 */ /* 0x000fe80000100a00 */
[----:B0-----:R-:W3:Y:S02]  /*16920*/  LDL.LU.64 R24, [R1+0x1240] ;  /* 0x0012400001187983 */ /* 0x001ee40000300a00 */
[----:B---3--:R-:W-:-:S15]  /*16930*/  HMMA.16816.F32.BF16 R12, R8, R24, R12 ;  /* 0x00000018080c723c */ /* 0x008fde000004180c */
[----:B------:R-:W-:-:S04]  /*16940*/  NOP ;  /* 0x0000000000007918 */ /* 0x000fc80000000000 */
[----:B------:R-:W-:Y:S04]  /*16950*/  STL.64 [R1+0x1a0], R12 ;  /* 0x0001a00c01007387 */ /* 0x000fe80000100a00 */
[----:B------:R0:W-:Y:S04]  /*16960*/  STL.64 [R1+0x1a8], R14 ;  /* 0x0001a80e01007387 */ /* 0x0001e80000100a00 */
[----:B0-----:R-:W3:Y:S04]  /*16970*/  LDL.LU.64 R14, [R1+0x1238] ;  /* 0x00123800010e7983 */ /* 0x001ee80000300a00 */
[----:B------:R-:W3:Y:S04]  /*16980*/  LDL.LU.64 R12, [R1+0x1230] ;  /* 0x00123000010c7983 */ /* 0x000ee80000300a00 */
[----:B------:R0:W-:Y:S04]  /*16990*/  STL.64 [R1+0x11d8], R24 ;  /* 0x0011d81801007387 */ /* 0x0001e80000100a00 */
[----:B0-----:R-:W2:Y:S04]  /*169a0*/  LDL.LU R24, [R1+0x300] ;  /* 0x0003000001187983 */ /* 0x001ea80000300800 */
[----:B------:R-:W2:Y:S04]  /*169b0*/  LDL.LU R25, [R1+0x304] ;  /* 0x0003040001197983 */ /* 0x000ea80000300800 */
[----:B------:R-:W2:Y:S04]  /*169c0*/  LDL.LU R26, [R1+0x308] ;  /* 0x00030800011a7983 */ /* 0x000ea80000300800 */
[----:B------:R-:W2:Y:S01]  /*169d0*/  LDL.LU R27, [R1+0x30c] ;  /* 0x00030c00011b7983 */ /* 0x000ea20000300800 */
[----:B---3--:R-:W-:-:S15]  /*169e0*/  HMMA.16816.F32.BF16 R12, R8, R4, R12 ;  /* 0x00000004080c723c */ /* 0x008fde000004180c */
[----:B------:R-:W-:-:S04]  /*169f0*/  NOP ;  /* 0x0000000000007918 */ /* 0x000fc80000000000 */
[----:B------:R-:W-:Y:S04]  /*16a00*/  STL.64 [R1+0x190], R12 ;  /* 0x0001900c01007387 */ /* 0x000fe80000100a00 */
[----:B------:R0:W-:Y:S04]  /*16a10*/  STL.64 [R1+0x198], R14 ;  /* 0x0001980e01007387 */ /* 0x0001e80000100a00 */
[----:B0-----:R-:W3:Y:S04]  /*16a20*/  LDL.LU.64 R14, [R1+0x1228] ;  /* 0x00122800010e7983 */ /* 0x001ee80000300a00 */
[----:B------:R-:W2:Y:S04]  /*16a30*/  LDL.LU.64 R12, [R1+0x1220] ;  /* 0x00122000010c7983 */ /* 0x000ea80000300a00 */
[----:B------:R0:W-:Y:S04]  /*16a40*/  STL.64 [R1+0x11d0], R4 ;  /* 0x0011d00401007387 */ /* 0x0001e80000100a00 */
[----:B0-----:R-:W3:Y:S04]  /*16a50*/  LDL.LU R4, [R1+0x310] ;  /* 0x0003100001047983 */ /* 0x001ee80000300800 */
[----:B------:R-:W3:Y:S04]  /*16a60*/  LDL.LU R5, [R1+0x314] ;  /* 0x0003140001057983 */ /* 0x000ee80000300800 */
[----:B------:R-:W3:Y:S04]  /*16a70*/  LDL.LU R6, [R1+0x318] ;  /* 0x0003180001067983 */ /* 0x000ee80000300800 */
[----:B------:R-:W3:Y:S01]  /*16a80*/  LDL.LU R7, [R1+0x31c] ;  /* 0x00031c0001077983 */ /* 0x000ee20000300800 */
[----:B--2---:R-:W-:-:S15]  /*16a90*/  HMMA.16816.F32.BF16 R20, R8, R12, R20 ;  /* 0x0000000c0814723c */ /* 0x004fde0000041814 */
[----:B------:R-:W-:-:S04]  /*16aa0*/  NOP ;  /* 0x0000000000007918 */ /* 0x000fc80000000000 */
[----:B------:R0:W-:Y:S04]  /*16ab0*/  STL.64 [R1+0x180], R20 ;  /* 0x0001801401007387 */ /* 0x0001e80000100a00 */
[----:B------:R-:W-:Y:S04]  /*16ac0*/  STL.64 [R1+0x188], R22 ;  /* 0x0001881601007387 */ /* 0x000fe80000100a00 */
[----:B0-----:R-:W2:Y:S04]  /*16ad0*/  LDL.LU.64 R20, [R1+0x1218] ;  /* 0x0012180001147983 */ /* 0x001ea80000300a00 */
[----:B---3--:R-:W-:Y:S04]  /*16ae0*/  STL.64 [R1+0x11c8], R14 ;  /* 0x0011c80e01007387 */ /* 0x008fe80000100a00 */
[----:B------:R0:W-:Y:S04]  /*16af0*/  STL.64 [R1+0x11c0], R12 ;  /* 0x0011c00c01007387 */ /* 0x0001e80000100a00 */
[----:B0-----:R-:W2:Y:S04]  /*16b00*/  LDL.LU R12, [R1+0x330] ;  /* 0x00033000010c7983 */ /* 0x001ea80000300800 */
[----:B------:R-:W2:Y:S04]  /*16b10*/  LDL.LU R13, [R1+0x334] ;  /* 0x00033400010d7983 */ /* 0x000ea80000300800 */
[----:B------:R-:W2:Y:S04]  /*16b20*/  LDL.LU R14, [R1+0x338] ;  /* 0x00033800010e7983 */ /* 0x000ea80000300800 */
[----:B------:R-:W2:Y:S02]  /*16b30*/  LDL.LU R15, [R1+0x33c] ;  /* 0x00033c00010f7983 */ /* 0x000ea40000300800 */
[----:B--2---:R-:W-:Y:S01]  /*16b40*/  HMMA.16816.F32.BF16 R12, R8, R20, R12 ;  /* 0x00000014080c723c */ /* 0x004fe2000004180c */
[----:B------:R-:W-:-:S15]  /*16b50*/  IMAD.MOV.U32 R0, RZ, RZ, R21 ;  /* 0x000000ffff007224 */ /* 0x000fde00078e0015 */
[----:B------:R-:W-:-:S03]  /*16b60*/  NOP ;  /* 0x0000000000007918 */ /* 0x000fc60000000000 */
[----:B------:R0:W-:Y:S04]  /*16b70*/  STL.64 [R1+0x170], R12 ;  /* 0x0001700c01007387 */ /* 0x0001e80000100a00 */
[----:B------:R-:W-:Y:S01]  /*16b80*/  STL.64 [R1+0x178], R14 ;  /* 0x0001780e01007387 */ /* 0x000fe20000100a00 */
[----:B0-----:R-:W-:-:S03]  /*16b90*/  IMAD.MOV.U32 R12, RZ, RZ, R20 ;  /* 0x000000ffff0c7224 */ /* 0x001fc600078e0014 */
[----:B------:R-:W5:Y:S02]  /*16ba0*/  LDL.LU.64 R20, [R1+0x1210] ;  /* 0x0012100001147983 */ /* 0x000f640000300a00 */
[----:B-----5:R-:W-:Y:S02]  /*16bb0*/  HMMA.16816.F32.BF16 R20, R8, R20, R16 ;  /* 0x000000140814723c */ /* 0x020fe40000041810 */
[----:B------:R-:W2:-:S15]  /*16bc0*/  LDL.LU.64 R16, [R1+0x1208] ;  /* 0x0012080001107983 */ /* 0x000e9e0000300a00 */
[----:B------:R-:W-:Y:S02]  /*16bd0*/  NOP ;  /* 0x0000000000007918 */ /* 0x000fe40000000000 */
[----:B------:R0:W-:Y:S04]  /*16be0*/  STL.64 [R1+0x160], R20 ;  /* 0x0001601401007387 */ /* 0x0001e80000100a00 */
[----:B------:R1:W-:Y:S04]  /*16bf0*/  STL.64 [R1+0x168], R22 ;  /* 0x0001681601007387 */ /* 0x0003e80000100a00 */
[----:B0-----:R-:W3:Y:S02]  /*16c00*/  LDL.LU.64 R20, [R1+0x1200] ;  /* 0x0012000001147983 */ /* 0x001ee40000300a00 */
[C---:B---3--:R-:W-:Y:S08]  /*16c10*/  HMMA.16816.F32.BF16 R4, R8.reuse, R20, R4 ;  /* 0x000000140804723c */ /* 0x048ff00000041804 */
[----:B--2---:R-:W-:Y:S01]  /*16c20*/  HMMA.16816.F32.BF16 R8, R8, R16, R24 ;  /* 0x000000100808723c */ /* 0x004fe20000041818 */
[----:B------:R-:W-:-:S02]  /*16c30*/  IMAD.MOV.U32 R14, RZ, RZ, R20 ;  /* 0x000000ffff0e7224 */ /* 0x000fc400078e0014 */
[----:B------:R-:W-:-:S08]  /*16c40*/  IMAD.MOV.U32 R13, RZ, RZ, R21 ;  /* 0x000000ffff0d7224 */ /* 0x000fd000078e0015 */
[----:B------:R0:W-:Y:S04]  /*16c50*/  STL.64 [R1+0x150], R4 ;  /* 0x0001500401007387 */ /* 0x0001e80000100a00 */
[----:B------:R2:W-:Y:S04]  /*16c60*/  STL.64 [R1+0x158], R6 ;  /* 0x0001580601007387 */ /* 0x0005e80000100a00 */
[----:B-1----:R-:W3:Y:S04]  /*16c70*/  LDL.LU.64 R22, [R1+0x11f8] ;  /* 0x0011f80001167983 */ /* 0x002ee80000300a00 */
[----:B------:R-:W3:Y:S04]  /*16c80*/  LDL.LU.64 R20, [R1+0x11f0] ;  /* 0x0011f00001147983 */ /* 0x000ee80000300a00 */
[----:B------:R-:W3:Y:S04]  /*16c90*/  LDL.LU.64 R24, [R1+0x20] ;  /* 0x0000200001187983 */ /* 0x000ee80000300a00 */
[----:B0-----:R-:W5:Y:S04]  /*16ca0*/  LDL.LU R4, [R1+0x2e0] ;  /* 0x0002e00001047983 */ /* 0x001f680000300800 */
[----:B------:R-:W-:Y:S04]  /*16cb0*/  STL.64 [R1+0x130], R8 ;  /* 0x0001300801007387 */ /* 0x000fe80000100a00 */
[----:B------:R-:W-:Y:S04]  /*16cc0*/  STL.64 [R1+0x138], R10 ;  /* 0x0001380a01007387 */ /* 0x000fe80000100a00 */
[----:B------:R-:W5:Y:S04]  /*16cd0*/  LDL.LU R5, [R1+0x2e4] ;  /* 0x0002e40001057983 */ /* 0x000f680000300800 */
[----:B--2---:R-:W2:Y:S04]  /*16ce0*/  LDL.LU R6, [R1+0x2e8] ;  /* 0x0002e80001067983 */ /* 0x004ea80000300800 */
[----:B------:R-:W2:Y:S04]  /*16cf0*/  LDL.LU R7, [R1+0x2ec] ;  /* 0x0002ec0001077983 */ /* 0x000ea80000300800 */
[----:B--2---:R-:W-:Y:S04]  /*16d00*/  STL.64 [R1+0x11e8], R6 ;  /* 0x0011e80601007387 */ /* 0x004fe80000100a00 */
[----:B-----5:R0:W-:Y:S04]  /*16d10*/  STL.64 [R1+0x11e0], R4 ;  /* 0x0011e00401007387 */ /* 0x0201e80000100a00 */
[----:B0-----:R-:W3:Y:S04]  /*16d20*/  LDL.LU R4, [R1+0x2f0] ;  /* 0x0002f00001047983 */ /* 0x001ee80000300800 */
[----:B------:R-:W3:Y:S04]  /*16d30*/  LDL.LU R5, [R1+0x2f4] ;  /* 0x0002f40001057983 */ /* 0x000ee80000300800 */
[----:B------:R-:W3:Y:S04]  /*16d40*/  LDL.LU R6, [R1+0x2f8] ;  /* 0x0002f80001067983 */ /* 0x000ee80000300800 */
[----:B------:R-:W3:Y:S04]  /*16d50*/  LDL.LU R7, [R1+0x2fc] ;  /* 0x0002fc0001077983 */ /* 0x000ee80000300800 */
[----:B------:R-:W2:Y:S04]  /*16d60*/  LDL.64 R8, [R1+0x90] ;  /* 0x0000900001087983 */ /* 0x000ea80000100a00 */
[----:B--2---:R0:W-:Y:S04]  /*16d70*/  STL.64 [R1+0x11a0], R8 ;  /* 0x0011a00801007387 */ /* 0x0041e80000100a00 */
[----:B------:R1:W-:Y:S01]  /*16d80*/  STL.64 [R1+0x1180], R16 ;  /* 0x0011801001007387 */ /* 0x0003e20000100a00 */
[----:B0-----:R-:W-:-:S02]  /*16d90*/  IMAD.MOV.U32 R8, RZ, RZ, R12 ;  /* 0x000000ffff087224 */ /* 0x001fc400078e000c */
[----:B------:R-:W-:Y:S02]  /*16da0*/  IMAD.MOV.U32 R9, RZ, RZ, R0 ;  /* 0x000000ffff097224 */ /* 0x000fe400078e0000 */
[----:B-1----:R-:W-:Y:S02]  /*16db0*/  IMAD.MOV.U32 R16, RZ, RZ, R14 ;  /* 0x000000ffff107224 */ /* 0x002fe400078e000e */
[----:B------:R-:W-:Y:S01]  /*16dc0*/  IMAD.MOV.U32 R17, RZ, RZ, R13 ;  /* 0x000000ffff117224 */ /* 0x000fe200078e000d */
[----:B------:R-:W-:Y:S04]  /*16dd0*/  STL.64 [R1+0x11b8], R8 ;  /* 0x0011b80801007387 */ /* 0x000fe80000100a00 */
[----:B------:R0:W-:Y:S04]  /*16de0*/  STL.64 [R1+0x1198], R16 ;  /* 0x0011981001007387 */ /* 0x0001e80000100a00 */
[----:B0-----:R-:W2:Y:S04]  /*16df0*/  LDL.LU R16, [R1+0x2a0] ;  /* 0x0002a00001107983 */ /* 0x001ea80000300800 */
[----:B------:R-:W2:Y:S04]  /*16e00*/  LDL.LU R17, [R1+0x2a4] ;  /* 0x0002a40001117983 */ /* 0x000ea80000300800 */
[----:B------:R-:W5:Y:S04]  /*16e10*/  LDL.LU R18, [R1+0x2a8] ;  /* 0x0002a80001127983 */ /* 0x000f680000300800 */
[----:B------:R-:W5:Y:S01]  /*16e20*/  LDL.LU R19, [R1+0x2ac] ;  /* 0x0002ac0001137983 */ /* 0x000f620000300800 */
[----:B---3--:R-:W-:Y:S03]  /*16e30*/  HMMA.16816.F32.BF16 R4, R20, R24, R4 ;  /* 0x000000181404723c */ /* 0x008fe60000041804 */
        /* <DEDUP_REMOVED lines=8> */
[----:B-----5:R-:W-:Y:S04]  /*16ec0*/  STL.64 [R1+0x11b0], R18 ;  /* 0x0011b01201007387 */ /* 0x020fe80000100a00 */
[----:B--2---:R0:W-:Y:S04]  /*16ed0*/  STL.64 [R1+0x11a8], R16 ;  /* 0x0011a81001007387 */ /* 0x0041e80000100a00 */
[----:B0-----:R-:W2:Y:S04]  /*16ee0*/  LDL.LU R16, [R1+0x2b0] ;  /* 0x0002b00001107983 */ /* 0x001ea80000300800 */
[----:B------:R-:W2:Y:S04]  /*16ef0*/  LDL.LU R17, [R1+0x2b4] ;  /* 0x0002b40001117983 */ /* 0x000ea80000300800 */
[----:B------:R-:W-:Y:S04]  /*16f00*/  STL.64 [R1+0x120], R4 ;  /* 0x0001200401007387 */ /* 0x000fe80000100a00 */
[----:B------:R0:W-:Y:S01]  /*16f10*/  STL.64 [R1+0x128], R6 ;  /* 0x0001280601007387 */ /* 0x0001e20000100a00 */
[----:B----4-:R-:W-:-:S02]  /*16f20*/  IMAD.MOV.U32 R18, RZ, RZ, R3 ;  /* 0x000000ffff127224 */ /* 0x010fc400078e0003 */
[----:B------:R-:W-:Y:S02]  /*16f30*/  IMAD.MOV.U32 R19, RZ, RZ, R2 ;  /* 0x000000ffff137224 */ /* 0x000fe400078e0002 */
[----:B------:R-:W-:Y:S02]  /*16f40*/  IMAD.MOV.U32 R3, RZ, RZ, R24 ;  /* 0x000000ffff037224 */ /* 0x000fe400078e0018 */
[----:B------:R-:W-:Y:S01]  /*16f50*/  IMAD.MOV.U32 R2, RZ, RZ, R25 ;  /* 0x000000ffff027224 */ /* 0x000fe200078e0019 */
[----:B0-----:R-:W4:Y:S04]  /*16f60*/  LDL.LU.64 R6, [R1+0x11e8] ;  /* 0x0011e80001067983 */ /* 0x001f280000300a00 */
[----:B------:R-:W4:Y:S04]  /*16f70*/  LDL.LU.64 R4, [R1+0x11e0] ;  /* 0x0011e00001047983 */ /* 0x000f280000300a00 */
[----:B------:R-:W4:Y:S02]  /*16f80*/  LDL.LU.64 R24, [R1+0x11d8] ;  /* 0x0011d80001187983 */ /* 0x000f240000300a00 */
[----:B----4-:R-:W-:-:S15]  /*16f90*/  HMMA.16816.F32.BF16 R4, R20, R24, R4 ;  /* 0x000000181404723c */ /* 0x010fde0000041804 */
[----:B------:R-:W-:-:S04]  /*16fa0*/  NOP ;  /* 0x0000000000007918 */ /* 0x000fc80000000000 */
[----:B------:R0:W-:Y:S04]  /*16fb0*/  STL.64 [R1+0x110], R4 ;  /* 0x0001100401007387 */ /* 0x0001e80000100a00 */
[----:B------:R-:W-:Y:S04]  /*16fc0*/  STL.64 [R1+0x118], R6 ;  /* 0x0001180601007387 */ /* 0x000fe80000100a00 */
[----:B0-----:R-:W3:Y:S04]  /*16fd0*/  LDL.LU.64 R4, [R1+0x11d0] ;  /* 0x0011d00001047983 */ /* 0x001ee80000300a00 */
[----:B------:R0:W-:Y:S04]  /*16fe0*/  STL.64 [R1+0x1158], R24 ;  /* 0x0011581801007387 */ /* 0x0001e80000100a00 */
        /* <DEDUP_REMOVED lines=10> */
[C---:B---3--:R-:W-:Y:S03]  /*17090*/  HMMA.16816.F32.BF16 R12, R20.reuse, R4, R12 ;  /* 0x00000004140c723c */ /* 0x048fe6000004180c */
[----:B-----5:R-:W-:Y:S04]  /*170a0*/  STL.64 [R1+0x1190], R26 ;  /* 0x0011901a01007387 */ /* 0x020fe80000100a00 */
[----:B----4-:R0:W-:Y:S04]  /*170b0*/  STL.64 [R1+0x1188], R24 ;  /* 0x0011881801007387 */ /* 0x0101e80000100a00 */
[----:B0-----:R-:W3:Y:S04]  /*170c0*/  LDL.LU R24, [R1+0x290] ;  /* 0x0002900001187983 */ /* 0x001ee80000300800 */
[----:B------:R-:W3:Y:S04]  /*170d0*/  LDL.LU R25, [R1+0x294] ;  /* 0x0002940001197983 */ /* 0x000ee80000300800 */
[----:B------:R-:W3:Y:S04]  /*170e0*/  LDL.LU R26, [R1+0x298] ;  /* 0x00029800011a7983 */ /* 0x000ee80000300800 */
[----:B------:R-:W3:Y:S04]  /*170f0*/  LDL.LU R27, [R1+0x29c] ;  /* 0x00029c00011b7983 */ /* 0x000ee80000300800 */
[----:B------:R-:W-:Y:S04]  /*17100*/  STL.64 [R1+0x100], R12 ;  /* 0x0001000c01007387 */ /* 0x000fe80000100a00 */
[----:B------:R0:W-:Y:S04]  /*17110*/  STL.64 [R1+0x108], R14 ;  /* 0x0001080e01007387 */ /* 0x0001e80000100a00 */
[----:B0-----:R-:W4:Y:S04]  /*17120*/  LDL.LU.64 R14, [R1+0x11c8] ;  /* 0x0011c800010e7983 */ /* 0x001f280000300a00 */
[----:B------:R-:W5:Y:S04]  /*17130*/  LDL.LU.64 R12, [R1+0x11c0] ;  /* 0x0011c000010c7983 */ /* 0x000f680000300a00 */
[----:B------:R0:W-:Y:S04]  /*17140*/  STL.64 [R1+0x1150], R4 ;  /* 0x0011500401007387 */ /* 0x0001e80000100a00 */
[----:B0-----:R-:W2:Y:S04]  /*17150*/  LDL.LU R4, [R1+0x60] ;  /* 0x0000600001047983 */ /* 0x001ea80000300800 */
[----:B------:R-:W2:Y:S04]  /*17160*/  LDL.LU R5, [R1+0x64] ;  /* 0x0000640001057983 */ /* 0x000ea80000300800 */
[----:B------:R-:W2:Y:S04]  /*17170*/  LDL.LU R6, [R1+0x68] ;  /* 0x0000680001067983 */ /* 0x000ea80000300800 */
[----:B------:R-:W2:Y:S01]  /*17180*/  LDL.LU R7, [R1+0x6c] ;  /* 0x00006c0001077983 */ /* 0x000ea20000300800 */
[----:B-----5:R-:W-:-:S15]  /*17190*/  HMMA.16816.F32.BF16 R8, R20, R12, R8 ;  /* 0x0000000c1408723c */ /* 0x020fde0000041808 */
[----:B------:R-:W-:-:S04]  /*171a0*/  NOP ;  /* 0x0000000000007918 */ /* 0x000fc80000000000 */
[----:B------:R0:W-:Y:S04]  /*171b0*/  STL.64 [R1+0xf0], R8 ;  /* 0x0000f00801007387 */ /* 0x0001e80000100a00 */
[----:B------:R2:W-:Y:S04]  /*171c0*/  STL.64 [R1+0xf8], R10 ;  /* 0x0000f80a01007387 */ /* 0x0005e80000100a00 */
[----:B0-----:R-:W2:Y:S02]  /*171d0*/  LDL.LU.64 R8, [R1+0x11b8] ;  /* 0x0011b80001087983 */ /* 0x001ea40000300a00 */
[----:B--2---:R-:W-:Y:S02]  /*171e0*/  HMMA.16816.F32.BF16 R8, R20, R8, R16 ;  /* 0x000000081408723c */ /* 0x004fe40000041810 */
[----:B------:R-:W2:Y:S04]  /*171f0*/  LDL.LU.64 R18, [R1+0x11b0] ;  /* 0x0011b00001127983 */ /* 0x000ea80000300a00 */
[----:B------:R-:W2:-:S13]  /*17200*/  LDL.LU.64 R16, [R1+0x11a8] ;  /* 0x0011a80001107983 */ /* 0x000e9a0000300a00 */
[----:B------:R0:W-:Y:S04]  /*17210*/  STL.64 [R1+0xe0], R8 ;  /* 0x0000e00801007387 */ /* 0x0001e80000100a00 */
[----:B------:R-:W-:Y:S04]  /*17220*/  STL.64 [R1+0xe8], R10 ;  /* 0x0000e80a01007387 */ /* 0x000fe80000100a00 */
[----:B0-----:R-:W2:Y:S02]  /*17230*/  LDL.LU.64 R8, [R1+0x11a0] ;  /* 0x0011a00001087983 */ /* 0x001ea40000300a00 */
[----:B--2---:R-:W-:-:S15]  /*17240*/  HMMA.16816.F32.BF16 R16, R20, R8, R16 ;  /* 0x000000081410723c */ /* 0x004fde0000041810 */
[----:B------:R-:W-:-:S04]  /*17250*/  NOP ;  /* 0x0000000000007918 */ /* 0x000fc80000000000 */
[----:B------:R0:W-:Y:S04]  /*17260*/  STL.64 [R1+0xd0], R16 ;  /* 0x0000d01001007387 */ /* 0x0001e80000100a00 */
[----:B------:R3:W-:Y:S04]  /*17270*/  STL.64 [R1+0xd8], R18 ;  /* 0x0000d81201007387 */ /* 0x0007e80000100a00 */
[----:B0-----:R-:W3:Y:S01]  /*17280*/  LDL.LU.64 R16, [R1+0x1198] ;  /* 0x0011980001107983 */ /* 0x001ee20000300a00 */
[----:B------:R-:W-:-:S03]  /*17290*/  IMAD.MOV.U32 R0, RZ, RZ, R9 ;  /* 0x000000ffff007224 */ /* 0x000fc600078e0009 */
[----:B------:R-:W2:Y:S04]  /*172a0*/  LDL.LU R8, [R1+0x40] ;  /* 0x0000400001087983 */ /* 0x000ea80000300800 */
[----:B------:R-:W2:Y:S04]  /*172b0*/  LDL.LU R9, [R1+0x44] ;  /* 0x0000440001097983 */ /* 0x000ea80000300800 */
[----:B------:R-:W2:Y:S04]  /*172c0*/  LDL.LU R10, [R1+0x48] ;  /* 0x00004800010a7983 */ /* 0x000ea80000300800 */
[----:B------:R-:W2:Y:S04]  /*172d0*/  LDL.LU R11, [R1+0x4c] ;  /* 0x00004c00010b7983 */ /* 0x000ea80000300800 */
[----:B------:R-:W-:Y:S01]  /*172e0*/  STL [R1+0x1148], R0 ;  /* 0x0011480001007387 */ /* 0x000fe20000100800 */
[----:B---3--:R-:W-:Y:S03]  /*172f0*/  HMMA.16816.F32.BF16 R16, R20, R16, R24 ;  /* 0x000000101410723c */ /* 0x008fe60000041818 */
[----:B------:R-:W3:Y:S04]  /*17300*/  LDL.LU.64 R26, [R1+0x1190] ;  /* 0x00119000011a7983 */ /* 0x000ee80000300a00 */
[----:B------:R-:W3:-:S12]  /*17310*/  LDL.LU.64 R24, [R1+0x1188] ;  /* 0x0011880001187983 */ /* 0x000ed80000300a00 */
[----:B------:R0:W-:Y:S04]  /*17320*/  STL.64 [R1+0xc0], R16 ;  /* 0x0000c01001007387 */ /* 0x0001e80000100a00 */
[----:B------:R1:W-:Y:S04]  /*17330*/  STL.64 [R1+0xc8], R18 ;  /* 0x0000c81201007387 */ /* 0x0003e80000100a00 */
[----:B0-----:R-:W3:Y:S02]  /*17340*/  LDL.LU.64 R16, [R1+0x1180] ;  /* 0x0011800001107983 */ /* 0x001ee40000300a00 */
[----:B---3--:R-:W-:Y:S02]  /*17350*/  HMMA.16816.F32.BF16 R20, R20, R16, R24 ;  /* 0x000000101414723c */ /* 0x008fe40000041818 */
[----:B------:R-:W3:Y:S04]  /*17360*/  LDL.LU.64 R26, [R1+0x1178] ;  /* 0x00117800011a7983 */ /* 0x000ee80000300a00 */
[----:B------:R-:W3:Y:S04]  /*17370*/  LDL.LU.64 R24, [R1+0x1170] ;  /* 0x0011700001187983 */ /* 0x000ee80000300a00 */
[----:B-1----:R-:W3:Y:S01]  /*17380*/  LDL.LU.64 R18, [R1+0x1168] ;  /* 0x0011680001127983 */ /* 0x002ee20000300a00 */
[----:B------:R-:W-:-:S08]  /*17390*/  IMAD.MOV.U32 R0, RZ, RZ, R17 ;  /* 0x000000ffff007224 */ /* 0x000fd000078e0011 */
[----:B------:R0:W-:Y:S04]  /*173a0*/  STL.64 [R1+0xb0], R20 ;  /* 0x0000b01401007387 */ /* 0x0001e80000100a00 */
[----:B------:R3:W-:Y:S04]  /*173b0*/  STL.64 [R1+0xb8], R22 ;  /* 0x0000b81601007387 */ /* 0x0007e80000100a00 */
[----:B------:R-:W3:Y:S01]  /*173c0*/  LDL.LU.64 R16, [R1+0x1160] ;  /* 0x0011600001107983 */ /* 0x000ee20000300a00 */
[----:B0-----:R-:W-:Y:S02]  /*173d0*/  IMAD.MOV.U32 R20, RZ, RZ, R3 ;  /* 0x000000ffff147224 */ /* 0x001fe400078e0003 */
[----:B------:R-:W-:-:S07]  /*173e0*/  IMAD.MOV.U32 R21, RZ, RZ, R2 ;  /* 0x000000ffff157224 */ /* 0x000fce00078e0002 */
[----:B---3--:R-:W-:Y:S01]  /*173f0*/  HMMA.16816.F32.BF16 R20, R16, R20, R24 ;  /* 0x000000141014723c */ /* 0x008fe20000041818 */
[----:B------:R-:W3:-:S15]  /*17400*/  LDL.LU.64 R24, [R1+0x1158] ;  /* 0x0011580001187983 */ /* 0x000ede0000300a00 */
[----:B------:R-:W-:-:S03]  /*17410*/  NOP ;  /* 0x0000000000007918 */ /* 0x000fc60000000000 */
[----:B------:R-:W-:Y:S01]  /*17420*/  IMAD.MOV.U32 R3, RZ, RZ, R22 ;  /* 0x000000ffff037224 */ /* 0x000fe200078e0016 */
[----:B------:R-:W-:Y:S01]  /*17430*/  STL.64 [R1+0xa0], R20 ;  /* 0x0000a01401007387 */ /* 0x000fe20000100a00 */
[----:B------:R-:W-:-:S03]  /*17440*/  IMAD.MOV.U32 R2, RZ, RZ, R23 ;  /* 0x000000ffff027224 */ /* 0x000fc600078e0017 */
[----:B------:R-:W0:Y:S04]  /*17450*/  LDSM.16.MT88.4 R20, [R29+0xa000] ;  /* 0x00a000001d14783b */ /* 0x000e280000004200 */
[----:B------:R-:W-:Y:S04]  /*17460*/  STL [R1+0xfc4], R2 ;  /* 0x000fc40201007387 */ /* 0x000fe80000100800 */
[----:B------:R-:W-:Y:S04]  /*17470*/  STL [R1+0xfc0], R3 ;  /* 0x000fc00301007387 */ /* 0x000fe80000100800 */
[----:B0-----:R-:W-:Y:S04]  /*17480*/  STL.64 [R1+0x1108], R22 ;  /* 0x0011081601007387 */ /* 0x001fe80000100a00 */
[----:B------:R0:W-:Y:S04]  /*17490*/  STL.64 [R1+0x1100], R20 ;  /* 0x0011001401007387 */ /* 0x0001e80000100a00 */
[----:B0-----:R-:W5:Y:S04]  /*174a0*/  LDL.LU R20, [R1+0x50] ;  /* 0x0000500001147983 */ /* 0x001f680000300800 */
[----:B------:R-:W5:Y:S04]  /*174b0*/  LDL.LU R21, [R1+0x54] ;  /* 0x0000540001157983 */ /* 0x000f680000300800 */
[----:B------:R-:W5:Y:S04]  /*174c0*/  LDL.LU R22, [R1+0x58] ;  /* 0x0000580001167983 */ /* 0x000f680000300800 */
[----:B------:R-:W5:Y:S01]  /*174d0*/  LDL.LU R23, [R1+0x5c] ;  /* 0x00005c0001177983 */ /* 0x000f620000300800 */
[----:B---3--:R-:W-:Y:S03]  /*174e0*/  HMMA.16816.F32.BF16 R24, R16, R24, R4 ;  /* 0x000000181018723c */ /* 0x008fe60000041804 */
[----:B------:R-:W5:-:S15]  /*174f0*/  LDL.LU.64 R4, [R1+0x1150] ;  /* 0x0011500001047983 */ /* 0x000f5e0000300a00 */
[----:B------:R-:W-:Y:S01]  /*17500*/  NOP ;  /* 0x0000000000007918 */ /* 0x000fe20000000000 */
[----:B------:R-:W-:Y:S04]  /*17510*/  STL.64 [R1+0x60], R24 ;  /* 0x0000601801007387 */ /* 0x000fe80000100a00 */
[----:B------:R-:W-:Y:S04]  /*17520*/  STL.64 [R1+0x68], R26 ;  /* 0x0000681a01007387 */ /* 0x000fe80000100a00 */
[----:B------:R-:W0:Y:S04]  /*17530*/  LDSM.16.MT88.4 R24, [R29+0xa080] ;  /* 0x00a080001d18783b */ /* 0x000e280000004200 */
[----:B0-----:R-:W-:Y:S04]  /*17540*/  STL.64 [R1+0x1088], R26 ;  /* 0x0010881a01007387 */ /* 0x001fe80000100a00 */
[----:B------:R-:W-:Y:S01]  /*17550*/  STL.64 [R1+0x1080], R24 ;  /* 0x0010801801007387 */ /* 0x000fe20000100a00 */
[----:B-----5:R-:W-:-:S15]  /*17560*/  HMMA.16816.F32.BF16 R4, R16, R4, R20 ;  /* 0x000000041004723c */ /* 0x020fde0000041814 */
[----:B------:R-:W-:-:S04]  /*17570*/  NOP ;  /* 0x0000000000007918 */ /* 0x000fc80000000000 */
[----:B------:R-:W-:Y:S01]  /*17580*/  IMAD.MOV.U32 R2, RZ, RZ, R6 ;  /* 0x000000ffff027224 */ /* 0x000fe200078e0006 */
[----:B------:R-:W-:Y:S01]  /*17590*/  STL.64 [R1+0x50], R4 ;  /* 0x0000500401007387 */ /* 0x000fe20000100a00 */
[----:B------:R-:W-:-:S03]  /*175a0*/  IMAD.MOV.U32 R3, RZ, RZ, R7 ;  /* 0x000000ffff037224 */ /* 0x000fc600078e0007 */
[----:B------:R-:W0:Y:S04]  /*175b0*/  LDSM.16.MT88.4 R4, [R29+0xa100] ;  /* 0x00a100001d04783b */ /* 0x000e280000004200 */
[----:B------:R-:W3:Y:S04]  /*175c0*/  LDL.LU R20, [R1+0x140] ;  /* 0x0001400001147983 */ /* 0x000ee80000300800 */
[----:B------:R-:W3:Y:S04]  /*175d0*/  LDL.LU R21, [R1+0x144] ;  /* 0x0001440001157983 */ /* 0x000ee80000300800 */
[----:B------:R-:W3:Y:S04]  /*175e0*/  LDL.LU R22, [R1+0x148] ;  /* 0x0001480001167983 */ /* 0x000ee80000300800 */
[----:B------:R-:W3:Y:S04]  /*175f0*/  LDL.LU R23, [R1+0x14c] ;  /* 0x00014c0001177983 */ /* 0x000ee80000300800 */
[----:B------:R-:W-:Y:S04]  /*17600*/  STL [R1+0xff4], R3 ;  /* 0x000ff40301007387 */ /* 0x000fe80000100800 */
[----:B------:R-:W-:Y:S04]  /*17610*/  STL [R1+0xff0], R2 ;  /* 0x000ff00201007387 */ /* 0x000fe80000100800 */
[----:B0-----:R0:W-:Y:S04]  /*17620*/  STL.64 [R1+0x1000], R6 ;  /* 0x0010000601007387 */ /* 0x0011e80000100a00 */
[----:B------:R-:W-:Y:S04]  /*17630*/  STL.64 [R1+0xff8], R4 ;  /* 0x000ff80401007387 */ /* 0x000fe80000100a00 */
[----:B0-----:R-:W5:Y:S01]  /*17640*/  LDL R6, [R1+0x18] ;  /* 0x0000180001067983 */ /* 0x001f620000100800 */
[----:B--2---:R-:W-:Y:S01]  /*17650*/  HMMA.16816.F32.BF16 R8, R16, R12, R8 ;  /* 0x0000000c1008723c */ /* 0x004fe20000041808 */
[----:B------:R-:W-:-:S05]  /*17660*/  IMAD.MOV.U32 R7, RZ, RZ, R28 ;  /* 0x000000ffff077224 */ /* 0x000fca00078e001c */
[----:B-----5:R-:W-:-:S13]  /*17670*/  STL.64 [R1+0x10f8], R6 ;  /* 0x0010f80601007387 */ /* 0x020fda0000100a00 */
[----:B------:R-:W-:Y:S04]  /*17680*/  STL.64 [R1+0x40], R8 ;  /* 0x0000400801007387 */ /* 0x000fe80000100a00 */
[----:B------:R-:W-:Y:S04]  /*17690*/  STL [R1+0x48], R10 ;  /* 0x0000480a01007387 */ /* 0x000fe80000100800 */
[----:B----4-:R-:W-:Y:S04]  /*176a0*/  STL.64 [R1+0x1138], R14 ;  /* 0x0011380e01007387 */ /* 0x010fe80000100a00 */
[----:B------:R-:W2:Y:S04]  /*176b0*/  LDL.LU R24, [R1+0x1d0] ;  /* 0x0001d00001187983 */ /* 0x000ea80000300800 */
[----:B------:R-:W2:Y:S04]  /*176c0*/  LDL.LU R25, [R1+0x1d4] ;  /* 0x0001d40001197983 */ /* 0x000ea80000300800 */
[----:B------:R-:W4:Y:S04]  /*176d0*/  LDL.LU R26, [R1+0x1d8] ;  /* 0x0001d800011a7983 */ /* 0x000f280000300800 */
[----:B------:R-:W4:Y:S01]  /*176e0*/  LDL.LU R27, [R1+0x1dc] ;  /* 0x0001dc00011b7983 */ /* 0x000f220000300800 */
[----:B------:R-:W-:-:S03]  /*176f0*/  IMAD.MOV.U32 R28, RZ, RZ, R11 ;  /* 0x000000ffff1c7224 */ /* 0x000fc600078e000b */
[----:B------:R-:W0:Y:S04]  /*17700*/  LDSM.16.MT88.4 R8, [R29+0xa180] ;  /* 0x00a180001d08783b */ /* 0x000e280000004200 */
[----:B----4-:R-:W-:Y:S04]  /*17710*/  STL.64 [R1+0x1098], R26 ;  /* 0x0010981a01007387 */ /* 0x010fe80000100a00 */
[----:B--2---:R1:W-:Y:S04]  /*17720*/  STL.64 [R1+0x1090], R24 ;  /* 0x0010901801007387 */ /* 0x0043e80000100a00 */
[----:B-1----:R-:W2:Y:S04]  /*17730*/  LDL.LU R24, [R1+0x1e0] ;  /* 0x0001e00001187983 */ /* 0x002ea80000300800 */
[----:B------:R-:W2:Y:S04]  /*17740*/  LDL.LU R25, [R1+0x1e4] ;  /* 0x0001e40001197983 */ /* 0x000ea80000300800 */
[----:B------:R-:W4:Y:S04]  /*17750*/  LDL.LU R26, [R1+0x1e8] ;  /* 0x0001e800011a7983 */ /* 0x000f280000300800 */
[----:B------:R-:W4:Y:S04]  /*17760*/  LDL.LU R27, [R1+0x1ec] ;  /* 0x0001ec00011b7983 */ /* 0x000f280000300800 */
[----:B----4-:R-:W-:Y:S04]  /*17770*/  STL.64 [R1+0x10a8], R26 ;  /* 0x0010a81a01007387 */ /* 0x010fe80000100a00 */
[----:B--2---:R1:W-:Y:S04]  /*17780*/  STL.64 [R1+0x10a0], R24 ;  /* 0x0010a01801007387 */ /* 0x0043e80000100a00 */
[----:B-1----:R-:W3:Y:S04]  /*17790*/  LDL.LU.64 R24, [R1+0x30] ;  /* 0x0000300001187983 */ /* 0x002ee80000300a00 */
[----:B------:R-:W2:Y:S04]  /*177a0*/  LDL.64 R26, [R1+0x38] ;  /* 0x00003800011a7983 */ /* 0x000ea80000100a00 */
[----:B0-----:R-:W-:Y:S04]  /*177b0*/  STL.64 [R1+0xf88], R10 ;  /* 0x000f880a01007387 */ /* 0x001fe80000100a00 */
[----:B------:R0:W-:Y:S04]  /*177c0*/  STL.64 [R1+0xf80], R8 ;  /* 0x000f800801007387 */ /* 0x0001e80000100a00 */
[----:B0-----:R-:W4:Y:S01]  /*177d0*/  LDL.LU R8, [R1+0x70] ;  /* 0x0000700001087983 */ /* 0x001f220000300800 */
[----:B------:R-:W-:-:S03]  /*177e0*/  IMAD.MOV.U32 R9, RZ, RZ, R0 ;  /* 0x000000ffff097224 */ /* 0x000fc600078e0000 */
[----:B------:R-:W5:Y:S04]  /*177f0*/  LDL.LU R0, [R1+0x1148] ;  /* 0x0011480001007983 */ /* 0x000f680000300800 */
[----:B------:R-:W2:Y:S04]  /*17800*/  LDL R10, [R1+0x78] ;  /* 0x00007800010a7983 */ /* 0x000ea80000100800 */
[----:B------:R-:W2:Y:S01]  /*17810*/  LDL R11, [R1+0x7c] ;  /* 0x00007c00010b7983 */ /* 0x000ea20000100800 */
[----:B---3--:R-:W-:Y:S03]  /*17820*/  HMMA.16816.F32.BF16 R4, R16, R24, R20 ;  /* 0x000000181004723c */ /* 0x008fe60000041814 */
[----:B--2---:R-:W-:Y:S04]  /*17830*/  STL.64 [R1+0x1118], R10 ;  /* 0x0011180a01007387 */ /* 0x004fe80000100a00 */
[----:B----4-:R0:W-:Y:S04]  /*17840*/  STL.64 [R1+0x1110], R8 ;  /* 0x0011100801007387 */ /* 0x0101e80000100a00 */
[----:B------:R-:W2:Y:S08]  /*17850*/  LDL.LU R20, [R1+0x240] ;  /* 0x0002400001147983 */ /* 0x000eb00000300800 */
[----:B------:R-:W-:Y:S04]  /*17860*/  STL.64 [R1+0x140], R4 ;  /* 0x0001400401007387 */ /* 0x000fe80000100a00 */
[----:B------:R-:W-:Y:S04]  /*17870*/  STL.64 [R1+0x148], R6 ;  /* 0x0001480601007387 */ /* 0x000fe80000100a00 */
[----:B------:R-:W2:Y:S04]  /*17880*/  LDL.LU R21, [R1+0x244] ;  /* 0x0002440001157983 */ /* 0x000ea80000300800 */
[----:B------:R-:W3:Y:S04]  /*17890*/  LDL.LU R22, [R1+0x248] ;  /* 0x0002480001167983 */ /* 0x000ee80000300800 */
[----:B------:R-:W3:Y:S04]  /*178a0*/  LDL.LU R23, [R1+0x24c] ;  /* 0x00024c0001177983 */ /* 0x000ee80000300800 */
[----:B------:R-:W4:Y:S04]  /*178b0*/  LDL.LU R12, [R1+0x260] ;  /* 0x00026000010c7983 */ /* 0x000f280000300800 */
[----:B------:R-:W4:Y:S04]  /*178c0*/  LDL.LU R13, [R1+0x264] ;  /* 0x00026400010d7983 */ /* 0x000f280000300800 */
[----:B------:R-:W4:Y:S04]  /*178d0*/  LDL.LU R14, [R1+0x268] ;  /* 0x00026800010e7983 */ /* 0x000f280000300800 */
[----:B------:R-:W4:Y:S04]  /*178e0*/  LDL.LU R15, [R1+0x26c] ;  /* 0x00026c00010f7983 */ /* 0x000f280000300800 */
[----:B---3--:R-:W-:Y:S04]  /*178f0*/  STL.64 [R1+0x1128], R22 ;  /* 0x0011281601007387 */ /* 0x008fe80000100a00 */
[----:B--2---:R-:W-:Y:S04]  /*17900*/  STL.64 [R1+0x1120], R20 ;  /* 0x0011201401007387 */ /* 0x004fe80000100a00 */
[----:B0-----:R-:W2:Y:S04]  /*17910*/  LDL.LU R8, [R1+0x80] ;  /* 0x0000800001087983 */ /* 0x001ea80000300800 */
[----:B------:R-:W2:Y:S04]  /*17920*/  LDL.LU R9, [R1+0x84] ;  /* 0x0000840001097983 */ /* 0x000ea80000300800 */
[----:B--2---:R0:W-:Y:S04]  /*17930*/  STL.64 [R1+0x1130], R8 ;  /* 0x0011300801007387 */ /* 0x0041e80000100a00 */
[----:B0-----:R-:W4:Y:S01]  /*17940*/  LDL.LU R8, [R1+0x90] ;  /* 0x0000900001087983 */ /* 0x001f220000300800 */
[----:B-----5:R-:W-:-:S03]  /*17950*/  IMAD.MOV.U32 R9, RZ, RZ, R0 ;  /* 0x000000ffff097224 */ /* 0x020fc600078e0000 */
[----:B------:R-:W2:Y:S04]  /*17960*/  LDL.LU R0, [R1+0x1144] ;  /* 0x0011440001007983 */ /* 0x000ea80000300800 */
[----:B------:R-:W3:Y:S04]  /*17970*/  LDL.LU R20, [R1+0x250] ;  /* 0x0002500001147983 */ /* 0x000ee80000300800 */
[----:B------:R-:W3:Y:S04]  /*17980*/  LDL.LU R21, [R1+0x254] ;  /* 0x0002540001157983 */ /* 0x000ee80000300800 */
[----:B------:R-:W3:Y:S04]  /*17990*/  LDL.LU R22, [R1+0x258] ;  /* 0x0002580001167983 */ /* 0x000ee80000300800 */
[----:B------:R-:W3:Y:S04]  /*179a0*/  LDL.LU R23, [R1+0x25c] ;  /* 0x00025c0001177983 */ /* 0x000ee80000300800 */
[----:B------:R0:W-:Y:S04]  /*179b0*/  STL.64 [R1+0x10b8], R26 ;  /* 0x0010b81a01007387 */ /* 0x0001e80000100a00 */
[----:B------:R-:W5:Y:S04]  /*179c0*/  LDL.LU R24, [R1+0x200] ;  /* 0x0002000001187983 */ /* 0x000f680000300800 */
[----:B------:R-:W5:Y:S04]  /*179d0*/  LDL.LU R25, [R1+0x204] ;  /* 0x0002040001197983 */ /* 0x000f680000300800 */
[----:B0-----:R-:W3:Y:S01]  /*179e0*/  LDL.LU R26, [R1+0x208] ;  /* 0x00020800011a7983 */ /* 0x001ee20000300800 */
[----:B--2---:R-:W-:-:S03]  /*179f0*/  IMAD.MOV.U32 R27, RZ, RZ, R0 ;  /* 0x000000ffff1b7224 */ /* 0x004fc600078e0000 */
[----:B------:R-:W2:Y:S04]  /*17a00*/  LDL.LU R0, [R1+0x1140] ;  /* 0x0011400001007983 */ /* 0x000ea80000300800 */
[----:B------:R-:W2:Y:S04]  /*17a10*/  LDL.LU R4, [R1+0x230] ;  /* 0x0002300001047983 */ /* 0x000ea80000300800 */
[----:B------:R-:W2:Y:S04]  /*17a20*/  LDL.LU R5, [R1+0x234] ;  /* 0x0002340001057983 */ /* 0x000ea80000300800 */
[----:B------:R-:W2:Y:S04]  /*17a30*/  LDL.LU R6, [R1+0x238] ;  /* 0x0002380001067983 */ /* 0x000ea80000300800 */
[----:B------:R-:W2:Y:S04]  /*17a40*/  LDL.LU R7, [R1+0x23c] ;  /* 0x00023c0001077983 */ /* 0x000ea80000300800 */
[----:B---3--:R0:W-:Y:S04]  /*17a50*/  STL.64 [R1+0x10c8], R26 ;  /* 0x0010c81a01007387 */ /* 0x0081e80000100a00 */
[----:B-----5:R1:W-:Y:S04]  /*17a60*/  STL.64 [R1+0x10c0], R24 ;  /* 0x0010c01801007387 */ /* 0x0203e80000100a00 */
[----:B0-----:R-:W3:Y:S04]  /*17a70*/  LDL R26, [R1+0x8] ;  /* 0x00000800011a7983 */ /* 0x001ee80000100800 */
[----:B------:R-:W3:Y:S01]  /*17a80*/  LDL R27, [R1+0xc] ;  /* 0x00000c00011b7983 */ /* 0x000ee20000100800 */
[----:B----4-:R-:W-:Y:S03]  /*17a90*/  HMMA.16816.F32.BF16 R8, R16, R8, R12 ;  /* 0x000000081008723c */ /* 0x010fe6000004180c */
[----:B---3--:R0:W-:Y:S04]  /*17aa0*/  STL.64 [R1+0x10e0], R26 ;  /* 0x0010e01a01007387 */ /* 0x0081e80000100a00 */
[----:B-1----:R-:W3:Y:S04]  /*17ab0*/  LDL.LU R24, [R1+0x220] ;  /* 0x0002200001187983 */ /* 0x002ee80000300800 */
[----:B------:R-:W3:Y:S04]  /*17ac0*/  LDL.LU R25, [R1+0x224] ;  /* 0x0002240001197983 */ /* 0x000ee80000300800 */
[----:B0-----:R-:W4:Y:S01]  /*17ad0*/  LDL.LU R26, [R1+0x228] ;  /* 0x00022800011a7983 */ /* 0x001f220000300800 */
[----:B--2---:R-:W-:-:S03]  /*17ae0*/  IMAD.MOV.U32 R27, RZ, RZ, R0 ;  /* 0x000000ffff1b7224 */ /* 0x004fc600078e0000 */
[----:B------:R-:W-:Y:S02]  /*17af0*/  IMAD.MOV.U32 R0, RZ, RZ, R9 ;  /* 0x000000ffff007224 */ /* 0x000fe400078e0009 */
[----:B----4-:R0:W-:Y:S04]  /*17b00*/  STL.64 [R1+0x10f0], R26 ;  /* 0x0010f01a01007387 */ /* 0x0101e80000100a00 */
[----:B---3--:R-:W-:Y:S04]  /*17b10*/  STL.64 [R1+0x10e8], R24 ;  /* 0x0010e81801007387 */ /* 0x008fe80000100a00 */
[----:B0-----:R-:W2:Y:S04]  /*17b20*/  LDL.64 R26, [R1+0x28] ;  /* 0x00002800011a7983 */ /* 0x001ea80000100a00 */
[----:B------:R-:W3:Y:S04]  /*17b30*/  LDL.LU.64 R14, [R1+0x1138] ;  /* 0x00113800010e7983 */ /* 0x000ee80000300a00 */
[----:B------:R0:W-:Y:S04]  /*17b40*/  STL [R1+0x260], R8 ;  /* 0x0002600801007387 */ /* 0x0001e80000100800 */
[----:B0-----:R-:W4:Y:S01]  /*17b50*/  LDL.LU.64 R8, [R1+0x1130] ;  /* 0x0011300001087983 */ /* 0x001f220000300a00 */
[----:B------:R-:W-:-:S02]  /*17b60*/  IMAD.MOV.U32 R13, RZ, RZ, R10 ;  /* 0x000000ffff0d7224 */ /* 0x000fc400078e000a */
[----:B------:R-:W-:Y:S01]  /*17b70*/  IMAD.MOV.U32 R12, RZ, RZ, R11 ;  /* 0x000000ffff0c7224 */ /* 0x000fe200078e000b */
[----:B---3--:R-:W-:Y:S01]  /*17b80*/  STL.64 [R1+0x10d8], R14 ;  /* 0x0010d80e01007387 */ /* 0x008fe20000100a00 */
[C---:B----4-:R-:W-:Y:S03]  /*17b90*/  HMMA.16816.F32.BF16 R8, R16.reuse, R8, R20 ;  /* 0x000000081008723c */ /* 0x050fe60000041814 */
[----:B------:R0:W-:Y:S04]  /*17ba0*/  STL.64 [R1+0x10d0], R12 ;  /* 0x0010d00c01007387 */ /* 0x0001e80000100a00 */
[----:B0-----:R-:W3:Y:S04]  /*17bb0*/  LDL.LU R12, [R1+0x210] ;  /* 0x00021000010c7983 */ /* 0x001ee80000300800 */
[----:B------:R-:W3:Y:S04]  /*17bc0*/  LDL.LU R13, [R1+0x214] ;  /* 0x00021400010d7983 */ /* 0x000ee80000300800 */
[----:B------:R-:W3:Y:S04]  /*17bd0*/  LDL.LU R14, [R1+0x218] ;  /* 0x00021800010e7983 */ /* 0x000ee80000300800 */
[----:B------:R-:W3:Y:S04]  /*17be0*/  LDL.LU R15, [R1+0x21c] ;  /* 0x00021c00010f7983 */ /* 0x000ee80000300800 */
[----:B------:R-:W4:Y:S04]  /*17bf0*/  LDL.LU.64 R22, [R1+0x1128] ;  /* 0x0011280001167983 */ /* 0x000f280000300a00 */
[----:B------:R-:W4:Y:S04]  /*17c00*/  LDL.LU.64 R20, [R1+0x1120] ;  /* 0x0011200001147983 */ /* 0x000f280000300a00 */
[----:B------:R-:W-:Y:S04]  /*17c10*/  STL.64 [R1+0x250], R8 ;  /* 0x0002500801007387 */ /* 0x000fe80000100a00 */
[----:B------:R0:W-:Y:S04]  /*17c20*/  STL.64 [R1+0x258], R10 ;  /* 0x0002580a01007387 */ /* 0x0001e80000100a00 */
[----:B0-----:R-:W5:Y:S04]  /*17c30*/  LDL.LU.64 R10, [R1+0x1118] ;  /* 0x00111800010a7983 */ /* 0x001f680000300a00 */
[----:B------:R-:W4:Y:S02]  /*17c40*/  LDL.LU.64 R8, [R1+0x1110] ;  /* 0x0011100001087983 */ /* 0x000f240000300a00 */
[----:B----4-:R-:W-:Y:S02]  /*17c50*/  HMMA.16816.F32.BF16 R16, R16, R8, R20 ;  /* 0x000000081010723c */ /* 0x010fe40000041814 */
[----:B------:R-:W2:Y:S04]  /*17c60*/  LDL.LU.64 R22, [R1+0x1108] ;  /* 0x0011080001167983 */ /* 0x000ea80000300a00 */
[----:B------:R-:W2:Y:S04]  /*17c70*/  LDL.LU.64 R20, [R1+0x1100] ;  /* 0x0011000001147983 */ /* 0x000ea80000300a00 */
[----:B-----5:R0:W-:Y:S04]  /*17c80*/  STL.64 [R1+0x10b0], R10 ;  /* 0x0010b00a01007387 */ /* 0x0201e80000100a00 */
[----:B------:R-:W4:Y:S04]  /*17c90*/  LDL.LU R8, [R1+0x1f0] ;  /* 0x0001f00001087983 */ /* 0x000f280000300800 */
[----:B------:R-:W4:Y:S04]  /*17ca0*/  LDL.LU R9, [R1+0x1f4] ;  /* 0x0001f40001097983 */ /* 0x000f280000300800 */
[----:B0-----:R-:W4:Y:S04]  /*17cb0*/  LDL.LU R10, [R1+0x1f8] ;  /* 0x0001f800010a7983 */ /* 0x001f280000300800 */
[----:B------:R-:W4:Y:S04]  /*17cc0*/  LDL.LU R11, [R1+0x1fc] ;  /* 0x0001fc00010b7983 */ /* 0x000f280000300800 */
[----:B------:R0:W-:Y:S04]  /*17cd0*/  STL.64 [R1+0xf18], R18 ;  /* 0x000f181201007387 */ /* 0x0001e80000100a00 */
[----:B------:R-:W-:Y:S04]  /*17ce0*/  STL.64 [R1+0xf10], R16 ;  /* 0x000f101001007387 */ /* 0x000fe80000100a00 */
[----:B0-----:R-:W5:Y:S04]  /*17cf0*/  LDL.LU R18, [R1+0x88] ;  /* 0x0000880001127983 */ /* 0x001f680000300800 */
[----:B------:R-:W5:Y:S01]  /*17d00*/  LDL.LU R19, [R1+0x8c] ;  /* 0x00008c0001137983 */ /* 0x000f620000300800 */
[----:B--2---:R-:W-:-:S15]  /*17d10*/  HMMA.16816.F32.BF16 R4, R20, R26, R4 ;  /* 0x0000001a1404723c */ /* 0x004fde0000041804 */
[----:B------:R-:W-:-:S04]  /*17d20*/  NOP ;  /* 0x0000000000007918 */ /* 0x000fc80000000000 */
[----:B------:R0:W-:Y:S04]  /*17d30*/  STL.64 [R1+0x230], R4 ;  /* 0x0002300401007387 */ /* 0x0001e80000100a00 */
[----:B------:R1:W-:Y:S01]  /*17d40*/  STL.64 [R1+0x238], R6 ;  /* 0x0002380601007387 */ /* 0x0003e20000100a00 */
[----:B0-----:R-:W-:-:S03]  /*17d50*/  IMAD.MOV.U32 R5, RZ, RZ, R26 ;  /* 0x000000ffff057224 */ /* 0x001fc600078e001a */
[----:B-1----:R-:W2:Y:S01]  /*17d60*/  LDL.LU.64 R6, [R1+0x10f8] ;  /* 0x0010f80001067983 */ /* 0x002ea20000300a00 */
[----:B------:R-:W-:-:S03]  /*17d70*/  IMAD.MOV.U32 R4, RZ, RZ, R27 ;  /* 0x000000ffff047224 */ /* 0x000fc600078e001b */
[----:B------:R-:W2:Y:S04]  /*17d80*/  LDL.LU.64 R26, [R1+0x10f0] ;  /* 0x0010f000011a7983 */ /* 0x000ea80000300a00 */
[----:B------:R-:W2:Y:S02]  /*17d90*/  LDL.LU.64 R24, [R1+0x10e8] ;  /* 0x0010e80001187983 */ /* 0x000ea40000300a00 */
[----:B--2---:R-:W-:-:S15]  /*17da0*/  HMMA.16816.F32.BF16 R24, R20, R6, R24 ;  /* 0x000000061418723c */ /* 0x004fde0000041818 */
[----:B------:R-:W-:-:S04]  /*17db0*/  NOP ;  /* 0x0000000000007918 */ /* 0x000fc80000000000 */
[----:B------:R-:W-:Y:S04]  /*17dc0*/  STL.64 [R1+0x2b0], R24 ;  /* 0x0002b01801007387 */ /* 0x000fe80000100a00 */
[----:B------:R0:W-:Y:S04]  /*17dd0*/  STL.64 [R1+0x2b8], R26 ;  /* 0x0002b81a01007387 */ /* 0x0001e80000100a00 */
[----:B0-----:R-:W3:Y:S04]  /*17de0*/  LDL.LU.64 R26, [R1+0x10e0] ;  /* 0x0010e000011a7983 */ /* 0x001ee80000300a00 */
[----:B------:R-:W-:Y:S01]  /*17df0*/  STL.64 [R1+0x1068], R6 ;  /* 0x0010680601007387 */ /* 0x000fe20000100a00 */
[----:B---3--:R-:W-:Y:S03]  /*17e00*/  HMMA.16816.F32.BF16 R24, R20, R26, R12 ;  /* 0x0000001a1418723c */ /* 0x008fe6000004180c */
[----:B------:R-:W2:Y:S04]  /*17e10*/  LDL.LU.64 R14, [R1+0x10d8] ;  /* 0x0010d800010e7983 */ /* 0x000ea80000300a00 */
[----:B------:R-:W3:-:S12]  /*17e20*/  LDL.LU.64 R12, [R1+0x10d0] ;  /* 0x0010d000010c7983 */ /* 0x000ed80000300a00 */
[----:B------:R-:W-:Y:S04]  /*17e30*/  STL.64 [R1+0x240], R24 ;  /* 0x0002401801007387 */ /* 0x000fe80000100a00 */
[----:B------:R0:W-:Y:S04]  /*17e40*/  STL.64 [R1+0x248], R26 ;  /* 0x0002481a01007387 */ /* 0x0001e80000100a00 */
[----:B0-----:R-:W2:Y:S04]  /*17e50*/  LDL.LU.64 R26, [R1+0x10c8] ;  /* 0x0010c800011a7983 */ /* 0x001ea80000300a00 */
[----:B------:R-:W2:Y:S02]  /*17e60*/  LDL.LU.64 R24, [R1+0x10c0] ;  /* 0x0010c00001187983 */ /* 0x000ea40000300a00 */
[----:B--2---:R-:W-:-:S15]  /*17e70*/  HMMA.16816.F32.BF16 R24, R20, R14, R24 ;  /* 0x0000000e1418723c */ /* 0x004fde0000041818 */
[----:B------:R-:W-:-:S04]  /*17e80*/  NOP ;  /* 0x0000000000007918 */ /* 0x000fc80000000000 */
[----:B------:R-:W-:Y:S04]  /*17e90*/  STL.64 [R1+0x220], R24 ;  /* 0x0002201801007387 */ /* 0x000fe80000100a00 */
[----:B------:R0:W-:Y:S04]  /*17ea0*/  STL.64 [R1+0x228], R26 ;  /* 0x0002281a01007387 */ /* 0x0001e80000100a00 */
[----:B0-----:R-:W4:Y:S04]  /*17eb0*/  LDL.LU.64 R26, [R1+0x10b8] ;  /* 0x0010b800011a7983 */ /* 0x001f280000300a00 */
[----:B------:R0:W-:Y:S04]  /*17ec0*/  STL.64 [R1+0x1048], R14 ;  /* 0x0010480e01007387 */ /* 0x0001e80000100a00 */
[----:B---3--:R-:W-:Y:S04]  /*17ed0*/  STL.64 [R1+0x1040], R12 ;  /* 0x0010400c01007387 */ /* 0x008fe80000100a00 */
[----:B0-----:R-:W2:Y:S04]  /*17ee0*/  LDL R14, [R1+0x98] ;  /* 0x00009800010e7983 */ /* 0x001ea80000100800 */
[----:B------:R-:W2:Y:S01]  /*17ef0*/  LDL R15, [R1+0x9c] ;  /* 0x00009c00010f7983 */ /* 0x000ea20000100800 */
[----:B----4-:R-:W-:Y:S01]  /*17f00*/  HMMA.16816.F32.BF16 R8, R20, R26, R8 ;  /* 0x0000001a1408723c */ /* 0x010fe20000041808 */
[----:B------:R-:W-:-:S02]  /*17f10*/  IMAD.MOV.U32 R3, RZ, RZ, R26 ;  /* 0x000000ffff037224 */ /* 0x000fc400078e001a */
[----:B------:R-:W-:-:S15]  /*17f20*/  IMAD.MOV.U32 R2, RZ, RZ, R27 ;  /* 0x000000ffff027224 */ /* 0x000fde00078e001b */
[----:B------:R-:W-:Y:S01]  /*17f30*/  NOP ;  /* 0x0000000000007918 */ /* 0x000fe20000000000 */
[----:B------:R-:W-:Y:S04]  /*17f40*/  STL.64 [R1+0x210], R8 ;  /* 0x0002100801007387 */ /* 0x000fe80000100a00 */
[----:B------:R0:W-:Y:S04]  /*17f50*/  STL.64 [R1+0x218], R10 ;  /* 0x0002180a01007387 */ /* 0x0001e80000100a00 */
[----:B0-----:R-:W3:Y:S04]  /*17f60*/  LDL.LU.64 R10, [R1+0x10b0] ;  /* 0x0010b000010a7983 */ /* 0x001ee80000300a00 */
[----:B------:R-:W2:Y:S04]  /*17f70*/  LDL.LU.64 R26, [R1+0x10a8] ;  /* 0x0010a800011a7983 */ /* 0x000ea80000300a00 */
[----:B------:R-:W2:Y:S02]  /*17f80*/  LDL.LU.64 R24, [R1+0x10a0] ;  /* 0x0010a00001187983 */ /* 0x000ea40000300a00 */
[----:B--2---:R-:W-:Y:S02]  /*17f90*/  HMMA.16816.F32.BF16 R12, R20, R14, R24 ;  /* 0x0000000e140c723c */ /* 0x004fe40000041818 */
[----:B------:R-:W5:Y:S04]  /*17fa0*/  LDL.LU.64 R26, [R1+0x1098] ;  /* 0x00109800011a7983 */ /* 0x000f680000300a00 */
[----:B------:R-:W5:-:S13]  /*17fb0*/  LDL.LU.64 R24, [R1+0x1090] ;  /* 0x0010900001187983 */ /* 0x000f5a0000300a00 */
[----:B------:R-:W-:Y:S04]  /*17fc0*/  STL.64 [R1+0x200], R12 ;  /* 0x0002000c01007387 */ /* 0x000fe80000100a00 */
[----:B------:R5:W-:Y:S02]  /*17fd0*/  STL.64 [R1+0x208], R14 ;  /* 0x0002080e01007387 */ /* 0x000be40000100a00 */
[----:B-----5:R-:W-:Y:S02]  /*17fe0*/  HMMA.16816.F32.BF16 R12, R20, R18, R24 ;  /* 0x00000012140c723c */ /* 0x020fe40000041818 */
[----:B------:R-:W3:-:S15]  /*17ff0*/  LDL.LU R24, [R1+0x1c0] ;  /* 0x0001c00001187983 */ /* 0x000ede0000300800 */
[----:B------:R-:W-:Y:S02]  /*18000*/  NOP ;  /* 0x0000000000007918 */ /* 0x000fe40000000000 */
[----:B------:R-:W-:Y:S04]  /*18010*/  STL.64 [R1+0x1e0], R12 ;  /* 0x0001e00c01007387 */ /* 0x000fe80000100a00 */
[----:B------:R0:W-:Y:S04]  /*18020*/  STL.64 [R1+0x1e8], R14 ;  /* 0x0001e80e01007387 */ /* 0x0001e80000100a00 */
[----:B------:R-:W3:Y:S04]  /*18030*/  LDL.LU R25, [R1+0x1c4] ;  /* 0x0001c40001197983 */ /* 0x000ee80000300800 */
[----:B------:R-:W3:Y:S04]  /*18040*/  LDL.LU R26, [R1+0x1c8] ;  /* 0x0001c800011a7983 */ /* 0x000ee80000300800 */
[----:B------:R-:W3:Y:S04]  /*18050*/  LDL.LU R27, [R1+0x1cc] ;  /* 0x0001cc00011b7983 */ /* 0x000ee80000300800 */
[----:B0-----:R-:W2:Y:S04]  /*18060*/  LDL.LU.64 R14, [R1+0x8] ;  /* 0x00000800010e7983 */ /* 0x001ea80000300a00 */
[----:B--2---:R0:W-:Y:S04]  /*18070*/  STL.64 [R1+0x1060], R14 ;  /* 0x0010600e01007387 */ /* 0x0041e80000100a00 */
        /* <DEDUP_REMOVED lines=8> */
[----:B------:R-:W2:Y:S04]  /*18100*/  LDL.LU R14, [R1+0x1b8] ;  /* 0x0001b800010e7983 */ /* 0x000ea80000300800 */
[----:B------:R-:W2:Y:S04]  /*18110*/  LDL.LU R15, [R1+0x1bc] ;  /* 0x0001bc00010f7983 */ /* 0x000ea80000300800 */
[----:B------:R0:W-:Y:S04]  /*18120*/  STL.64 [R1+0x1018], R18 ;  /* 0x0010181201007387 */ /* 0x0001e80000100a00 */
[----:B------:R-:W4:Y:S04]  /*18130*/  LDL.LU R16, [R1+0x160] ;  /* 0x0001600001107983 */ /* 0x000f280000300800 */
[----:B------:R-:W4:Y:S04]  /*18140*/  LDL.LU R17, [R1+0x164] ;  /* 0x0001640001117983 */ /* 0x000f280000300800 */
[----:B0-----:R-:W5:Y:S04]  /*18150*/  LDL.LU R18, [R1+0x168] ;  /* 0x0001680001127983 */ /* 0x001f680000300800 */
[----:B------:R-:W5:Y:S04]  /*18160*/  LDL.LU R19, [R1+0x16c] ;  /* 0x00016c0001137983 */ /* 0x000f680000300800 */
[----:B-----5:R0:W-:Y:S04]  /*18170*/  STL.64 [R1+0x1028], R18 ;  /* 0x0010281201007387 */ /* 0x0201e80000100a00 */
[----:B----4-:R1:W-:Y:S01]  /*18180*/  STL.64 [R1+0x1020], R16 ;  /* 0x0010201001007387 */ /* 0x0103e20000100a00 */
[----:B0-----:R-:W-:-:S02]  /*18190*/  IMAD.MOV.U32 R18, RZ, RZ, R3 ;  /* 0x000000ffff127224 */ /* 0x001fc400078e0003 */
[----:B------:R-:W-:-:S05]  /*181a0*/  IMAD.MOV.U32 R19, RZ, RZ, R2 ;  /* 0x000000ffff137224 */ /* 0x000fca00078e0002 */
[----:B------:R0:W-:Y:S04]  /*181b0*/  STL.64 [R1+0x1038], R18 ;  /* 0x0010381201007387 */ /* 0x0001e80000100a00 */
[----:B-1----:R-:W4:Y:S04]  /*181c0*/  LDL.LU R16, [R1+0x180] ;  /* 0x0001800001107983 */ /* 0x002f280000300800 */
[----:B------:R-:W4:Y:S04]  /*181d0*/  LDL.LU R17, [R1+0x184] ;  /* 0x0001840001117983 */ /* 0x000f280000300800 */
[----:B0-----:R-:W5:Y:S04]  /*181e0*/  LDL.LU R18, [R1+0x188] ;  /* 0x0001880001127983 */ /* 0x001f680000300800 */
[----:B------:R-:W5:Y:S01]  /*181f0*/  LDL.LU R19, [R1+0x18c] ;  /* 0x00018c0001137983 */ /* 0x000f620000300800 */
[----:B---3--:R-:W-:Y:S03]  /*18200*/  HMMA.16816.F32.BF16 R20, R20, R10, R24 ;  /* 0x0000000a1414723c */ /* 0x008fe60000041818 */
[----:B-----5:R-:W-:Y:S04]  /*18210*/  STL.64 [R1+0x1058], R18 ;  /* 0x0010581201007387 */ /* 0x020fe80000100a00 */
[----:B----4-:R0:W-:Y:S04]  /*18220*/  STL.64 [R1+0x1050], R16 ;  /* 0x0010501001007387 */ /* 0x0101e80000100a00 */
[----:B0-----:R-:W3:Y:S04]  /*18230*/  LDL.LU R16, [R1+0x190] ;  /* 0x0001900001107983 */ /* 0x001ee80000300800 */
[----:B------:R-:W3:Y:S04]  /*18240*/  LDL.LU R17, [R1+0x194] ;  /* 0x0001940001117983 */ /* 0x000ee80000300800 */
[----:B------:R-:W3:Y:S04]  /*18250*/  LDL.LU R18, [R1+0x198] ;  /* 0x0001980001127983 */ /* 0x000ee80000300800 */
[----:B------:R-:W3:Y:S04]  /*18260*/  LDL.LU R19, [R1+0x19c] ;  /* 0x00019c0001137983 */ /* 0x000ee80000300800 */
[----:B------:R-:W2:Y:S04]  /*18270*/  LDL.LU.64 R26, [R1+0x1088] ;  /* 0x00108800011a7983 */ /* 0x000ea80000300a00 */
[----:B------:R-:W2:Y:S01]  /*18280*/  LDL.LU.64 R24, [R1+0x1080] ;  /* 0x0010800001187983 */ /* 0x000ea20000300a00 */
[----:B------:R-:W-:-:S02]  /*18290*/  IMAD.MOV.U32 R6, RZ, RZ, R5 ;  /* 0x000000ffff067224 */ /* 0x000fc400078e0005 */
[----:B------:R-:W-:Y:S01]  /*182a0*/  IMAD.MOV.U32 R7, RZ, RZ, R4 ;  /* 0x000000ffff077224 */ /* 0x000fe200078e0004 */
[----:B------:R0:W-:Y:S04]  /*182b0*/  STL.64 [R1+0x1030], R10 ;  /* 0x0010300a01007387 */ /* 0x0001e80000100a00 */
[----:B------:R-:W4:Y:S04]  /*182c0*/  LDL.LU R8, [R1+0x170] ;  /* 0x0001700001087983 */ /* 0x000f280000300800 */
[----:B------:R1:W-:Y:S04]  /*182d0*/  STL.64 [R1+0x1c0], R20 ;  /* 0x0001c01401007387 */ /* 0x0003e80000100a00 */
[----:B------:R5:W-:Y:S04]  /*182e0*/  STL.64 [R1+0x1c8], R22 ;  /* 0x0001c81601007387 */ /* 0x000be80000100a00 */
[----:B------:R-:W4:Y:S04]  /*182f0*/  LDL.LU R9, [R1+0x174] ;  /* 0x0001740001097983 */ /* 0x000f280000300800 */
[----:B0-----:R-:W4:Y:S04]  /*18300*/  LDL.LU R10, [R1+0x178] ;  /* 0x00017800010a7983 */ /* 0x001f280000300800 */
[----:B------:R-:W4:Y:S04]  /*18310*/  LDL.LU R11, [R1+0x17c] ;  /* 0x00017c00010b7983 */ /* 0x000f280000300800 */
[----:B-1----:R-:W3:Y:S04]  /*18320*/  LDL.LU R20, [R1+0x150] ;  /* 0x0001500001147983 */ /* 0x002ee80000300800 */
[----:B------:R-:W3:Y:S04]  /*18330*/  LDL.LU R21, [R1+0x154] ;  /* 0x0001540001157983 */ /* 0x000ee80000300800 */
[----:B-----5:R-:W5:Y:S04]  /*18340*/  LDL.LU R22, [R1+0x158] ;  /* 0x0001580001167983 */ /* 0x020f680000300800 */
[----:B------:R-:W5:Y:S01]  /*18350*/  LDL.LU R23, [R1+0x15c] ;  /* 0x00015c0001177983 */ /* 0x000f620000300800 */
[----:B--2---:R-:W-:Y:S03]  /*18360*/  HMMA.16816.F32.BF16 R4, R24, R6, R12 ;  /* 0x000000061804723c */ /* 0x004fe6000004180c */
[----:B------:R-:W2:Y:S04]  /*18370*/  LDL.LU.64 R14, [R1+0x1078] ;  /* 0x00107800010e7983 */ /* 0x000ea80000300a00 */
[----:B------:R-:W2:-:S12]  /*18380*/  LDL.LU.64 R12, [R1+0x1070] ;  /* 0x00107000010c7983 */ /* 0x000e980000300a00 */
[----:B------:R-:W-:Y:S04]  /*18390*/  STL.64 [R1+0x1d0], R4 ;  /* 0x0001d00401007387 */ /* 0x000fe80000100a00 */
[----:B------:R0:W-:Y:S04]  /*183a0*/  STL.64 [R1+0x1d8], R6 ;  /* 0x0001d80601007387 */ /* 0x0001e80000100a00 */
[----:B0-----:R-:W2:Y:S02]  /*183b0*/  LDL.LU.64 R6, [R1+0x1068] ;  /* 0x0010680001067983 */ /* 0x001ea40000300a00 */
[----:B--2---:R-:W-:Y:S02]  /*183c0*/  HMMA.16816.F32.BF16 R4, R24, R6, R12 ;  /* 0x000000061804723c */ /* 0x004fe4000004180c */
[----:B------:R-:W3:-:S15]  /*183d0*/  LDL.LU.64 R14, [R1+0x1060] ;  /* 0x00106000010e7983 */ /* 0x000ede0000300a00 */
[----:B------:R-:W-:Y:S02]  /*183e0*/  NOP ;  /* 0x0000000000007918 */ /* 0x000fe40000000000 */
[----:B------:R0:W-:Y:S04]  /*183f0*/  STL.64 [R1+0x2a0], R4 ;  /* 0x0002a00401007387 */ /* 0x0001e80000100a00 */
[----:B------:R1:W-:Y:S04]  /*18400*/  STL.64 [R1+0x2a8], R6 ;  /* 0x0002a80601007387 */ /* 0x0003e80000100a00 */
[----:B0-----:R-:W2:Y:S04]  /*18410*/  LDL.LU R4, [R1+0x130] ;  /* 0x0001300001047983 */ /* 0x001ea80000300800 */
[----:B------:R-:W2:Y:S04]  /*18420*/  LDL.LU R5, [R1+0x134] ;  /* 0x0001340001057983 */ /* 0x000ea80000300800 */
[----:B-1----:R-:W2:Y:S04]  /*18430*/  LDL.LU R6, [R1+0x138] ;  /* 0x0001380001067983 */ /* 0x002ea80000300800 */
[----:B------:R-:W2:Y:S01]  /*18440*/  LDL.LU R7, [R1+0x13c] ;  /* 0x00013c0001077983 */ /* 0x000ea20000300800 */
[----:B---3--:R-:W-:Y:S01]  /*18450*/  HMMA.16816.F32.BF16 R16, R24, R14, R16 ;  /* 0x0000000e1810723c */ /* 0x008fe20000041810 */
[----:B------:R-:W-:-:S02]  /*18460*/  IMAD.MOV.U32 R3, RZ, RZ, R14 ;  /* 0x000000ffff037224 */ /* 0x000fc400078e000e */
[----:B------:R-:W-:Y:S01]  /*18470*/  IMAD.MOV.U32 R2, RZ, RZ, R15 ;  /* 0x000000ffff027224 */ /* 0x000fe200078e000f */
[----:B--2---:R0:W-:Y:S04]  /*18480*/  STL.64 [R1+0x1010], R6 ;  /* 0x0010100601007387 */ /* 0x0041e80000100a00 */
[----:B------:R-:W-:Y:S04]  /*18490*/  STL.64 [R1+0x1008], R4 ;  /* 0x0010080401007387 */ /* 0x000fe80000100a00 */
[----:B0-----:R-:W2:Y:S07]  /*184a0*/  LDL.LU.64 R6, [R1+0x98] ;  /* 0x0000980001067983 */ /* 0x001eae0000300a00 */
[----:B------:R-:W-:Y:S04]  /*184b0*/  STL.64 [R1+0x1b0], R16 ;  /* 0x0001b01001007387 */ /* 0x000fe80000100a00 */
[----:B------:R0:W-:Y:S04]  /*184c0*/  STL.64 [R1+0x1b8], R18 ;  /* 0x0001b81201007387 */ /* 0x0001e80000100a00 */
[----:B0-----:R-:W3:Y:S04]  /*184d0*/  LDL.LU.64 R18, [R1+0x1058] ;  /* 0x0010580001127983 */ /* 0x001ee80000300a00 */
[----:B------:R-:W3:Y:S04]  /*184e0*/  LDL.LU.64 R16, [R1+0x1050] ;  /* 0x0010500001107983 */ /* 0x000ee80000300a00 */
[----:B------:R-:W3:Y:S04]  /*184f0*/  LDL.LU.64 R14, [R1+0x1048] ;  /* 0x00104800010e7983 */ /* 0x000ee80000300a00 */
[----:B------:R-:W2:Y:S01]  /*18500*/  LDL.LU.64 R12, [R1+0x1040] ;  /* 0x00104000010c7983 */ /* 0x000ea20000300a00 */
[----:B---3--:R-:W-:-:S15]  /*18510*/  HMMA.16816.F32.BF16 R16, R24, R14, R16 ;  /* 0x0000000e1810723c */ /* 0x008fde0000041810 */
[----:B------:R-:W-:-:S04]  /*18520*/  NOP ;  /* 0x0000000000007918 */ /* 0x000fc80000000000 */
[----:B------:R-:W-:Y:S04]  /*18530*/  STL.64 [R1+0x1a0], R16 ;  /* 0x0001a01001007387 */ /* 0x000fe80000100a00 */
[----:B------:R0:W-:Y:S04]  /*18540*/  STL.64 [R1+0x1a8], R18 ;  /* 0x0001a81201007387 */ /* 0x0001e80000100a00 */
[----:B0-----:R-:W4:Y:S04]  /*18550*/  LDL.LU.64 R18, [R1+0x1038] ;  /* 0x0010380001127983 */ /* 0x001f280000300a00 */
[----:B------:R-:W-:Y:S04]  /*18560*/  STL.64 [R1+0xfd8], R14 ;  /* 0x000fd80e01007387 */ /* 0x000fe80000100a00 */
[----:B--2---:R0:W-:Y:S04]  /*18570*/  STL.64 [R1+0xfd0], R12 ;  /* 0x000fd00c01007387 */ /* 0x0041e80000100a00 */
[----:B0-----:R-:W2:Y:S04]  /*18580*/  LDL.LU R12, [R1+0x110] ;  /* 0x00011000010c7983 */ /* 0x001ea80000300800 */
[----:B------:R-:W2:Y:S04]  /*18590*/  LDL.LU R13, [R1+0x114] ;  /* 0x00011400010d7983 */ /* 0x000ea80000300800 */
[----:B------:R-:W3:Y:S04]  /*185a0*/  LDL.LU R14, [R1+0x118] ;  /* 0x00011800010e7983 */ /* 0x000ee80000300800 */
[----:B------:R-:W3:Y:S01]  /*185b0*/  LDL.LU R15, [R1+0x11c] ;  /* 0x00011c00010f7983 */ /* 0x000ee20000300800 */
[C---:B----4-:R-:W-:Y:S03]  /*185c0*/  HMMA.16816.F32.BF16 R16, R24.reuse, R18, R8 ;  /* 0x000000121810723c */ /* 0x050fe60000041808 */
[----:B---3--:R0:W-:Y:S04]  /*185d0*/  STL.64 [R1+0xfe8], R14 ;  /* 0x000fe80e01007387 */ /* 0x0081e80000100a00 */
[----:B--2---:R-:W-:Y:S04]  /*185e0*/  STL.64 [R1+0xfe0], R12 ;  /* 0x000fe00c01007387 */ /* 0x004fe80000100a00 */
[----:B0-----:R-:W2:Y:S04]  /*185f0*/  LDL.LU.64 R14, [R1+0x28] ;  /* 0x00002800010e7983 */ /* 0x001ea80000300a00 */
[----:B------:R-:W3:Y:S04]  /*18600*/  LDL.LU.64 R10, [R1+0x1030] ;  /* 0x00103000010a7983 */ /* 0x000ee80000300a00 */
[----:B------:R-:W-:Y:S04]  /*18610*/  STL.64 [R1+0x190], R16 ;  /* 0x0001901001007387 */ /* 0x000fe80000100a00 */
[----:B------:R0:W-:Y:S04]  /*18620*/  STL.64 [R1+0x198], R18 ;  /* 0x0001981201007387 */ /* 0x0001e80000100a00 */
[----:B0-----:R-:W4:Y:S04]  /*18630*/  LDL.LU.64 R18, [R1+0x1028] ;  /* 0x0010280001127983 */ /* 0x001f280000300a00 */
[----:B------:R-:W4:Y:S02]  /*18640*/  LDL.LU.64 R16, [R1+0x1020] ;  /* 0x0010200001107983 */ /* 0x000f240000300a00 */
[----:B----4-:R-:W-:-:S15]  /*18650*/  HMMA.16816.F32.BF16 R16, R24, R6, R16 ;  /* 0x000000061810723c */ /* 0x010fde0000041810 */
[----:B------:R-:W-:-:S04]  /*18660*/  NOP ;  /* 0x0000000000007918 */ /* 0x000fc80000000000 */
[----:B------:R-:W-:Y:S04]  /*18670*/  STL.64 [R1+0x180], R16 ;  /* 0x0001801001007387 */ /* 0x000fe80000100a00 */
[----:B------:R0:W-:Y:S04]  /*18680*/  STL.64 [R1+0x188], R18 ;  /* 0x0001881201007387 */ /* 0x0001e80000100a00 */
[----:B0-----:R-:W5:Y:S01]  /*18690*/  LDL.LU.64 R18, [R1+0x1018] ;  /* 0x0010180001127983 */ /* 0x001f620000300a00 */
[----:B------:R-:W-:Y:S02]  /*186a0*/  IMAD.MOV.U32 R9, RZ, RZ, R6 ;  /* 0x000000ffff097224 */ /* 0x000fe400078e0006 */
[----:B------:R-:W-:-:S02]  /*186b0*/  IMAD.MOV.U32 R8, RZ, RZ, R7 ;  /* 0x000000ffff087224 */ /* 0x000fc400078e0007 */
[----:B-----5:R-:W-:-:S15]  /*186c0*/  HMMA.16816.F32.BF16 R4, R24, R18, R20 ;  /* 0x000000121804723c */ /* 0x020fde0000041814 */
[----:B------:R-:W-:-:S04]  /*186d0*/  NOP ;  /* 0x0000000000007918 */ /* 0x000fc80000000000 */
[----:B------:R-:W-:Y:S02]  /*186e0*/  IMAD.MOV.U32 R21, RZ, RZ, R6 ;  /* 0x000000ffff157224 */ /* 0x000fe400078e0006 */
[----:B------:R-:W-:Y:S02]  /*186f0*/  IMAD.MOV.U32 R20, RZ, RZ, R7 ;  /* 0x000000ffff147224 */ /* 0x000fe400078e0007 */
[----:B------:R-:W-:Y:S02]  /*18700*/  IMAD.MOV.U32 R23, RZ, RZ, R4 ;  /* 0x000000ffff177224 */ /* 0x000fe400078e0004 */
[----:B------:R-:W-:Y:S01]  /*18710*/  IMAD.MOV.U32 R22, RZ, RZ, R5 ;  /* 0x000000ffff167224 */ /* 0x000fe200078e0005 */
[----:B------:R-:W3:Y:S04]  /*18720*/  LDL.LU.64 R6, [R1+0x1010] ;  /* 0x0010100001067983 */ /* 0x000ee80000300a00 */
[----:B------:R-:W3:Y:S04]  /*18730*/  LDL.LU.64 R4, [R1+0x1008] ;  /* 0x0010080001047983 */ /* 0x000ee80000300a00 */
[----:B------:R0:W-:Y:S04]  /*18740*/  STL.64 [R1+0xfa0], R18 ;  /* 0x000fa01201007387 */ /* 0x0001e80000100a00 */
[----:B------:R-:W4:Y:S04]  /*18750*/  LDL.LU R16, [R1+0x100] ;  /* 0x0001000001107983 */ /* 0x000f280000300800 */
[----:B------:R-:W4:Y:S04]  /*18760*/  LDL.LU R17, [R1+0x104] ;  /* 0x0001040001117983 */ /* 0x000f280000300800 */
[----:B0-----:R-:W4:Y:S04]  /*18770*/  LDL.LU R18, [R1+0x108] ;  /* 0x0001080001127983 */ /* 0x001f280000300800 */
[----:B------:R-:W4:Y:S04]  /*18780*/  LDL.LU R19, [R1+0x10c] ;  /* 0x00010c0001137983 */ /* 0x000f280000300800 */
[----:B------:R0:W-:Y:S04]  /*18790*/  STL.64 [R1+0xf08], R22 ;  /* 0x000f081601007387 */ /* 0x0001e80000100a00 */
[----:B------:R-:W-:Y:S01]  /*187a0*/  STL.64 [R1+0xf00], R20 ;  /* 0x000f001401007387 */ /* 0x000fe20000100a00 */
[----:B0-----:R-:W-:-:S02]  /*187b0*/  IMAD.MOV.U32 R22, RZ, RZ, R9 ;  /* 0x000000ffff167224 */ /* 0x001fc400078e0009 */
[----:B------:R-:W-:-:S05]  /*187c0*/  IMAD.MOV.U32 R23, RZ, RZ, R8 ;  /* 0x000000ffff177224 */ /* 0x000fca00078e0008 */
[----:B------:R0:W-:Y:S04]  /*187d0*/  STL.64 [R1+0xfa8], R22 ;  /* 0x000fa81601007387 */ /* 0x0001e80000100a00 */
[----:B0-----:R-:W5:Y:S01]  /*187e0*/  LDL.LU.64 R22, [R1+0x18] ;  /* 0x0000180001167983 */ /* 0x001f620000300a00 */
[----:B---3--:R-:W-:Y:S03]  /*187f0*/  HMMA.16816.F32.BF16 R24, R24, R10, R4 ;  /* 0x0000000a1818723c */ /* 0x008fe60000041804 */
[----:B------:R-:W2:Y:S04]  /*18800*/  LDL.LU.64 R6, [R1+0x1000] ;  /* 0x0010000001067983 */ /* 0x000ea80000300a00 */
[----:B------:R-:W2:Y:S04]  /*18810*/  LDL.LU.64 R4, [R1+0xff8] ;  /* 0x000ff80001047983 */ /* 0x000ea80000300a00 */
[----:B------:R0:W-:Y:S04]  /*18820*/  STL.64 [R1+0xf98], R10 ;  /* 0x000f980a01007387 */ /* 0x0001e80000100a00 */
[----:B------:R-:W2:Y:S04]  /*18830*/  LDL.LU R8, [R1+0x120] ;  /* 0x0001200001087983 */ /* 0x000ea80000300800 */
[----:B------:R-:W-:Y:S04]  /*18840*/  STL.64 [R1+0x160], R24 ;  /* 0x0001601801007387 */ /* 0x000fe80000100a00 */
[----:B------:R1:W-:Y:S04]  /*18850*/  STL.64 [R1+0x168], R26 ;  /* 0x0001681a01007387 */ /* 0x0003e80000100a00 */
[----:B------:R-:W2:Y:S04]  /*18860*/  LDL.LU R9, [R1+0x124] ;  /* 0x0001240001097983 */ /* 0x000ea80000300800 */
[----:B0-----:R-:W2:Y:S04]  /*18870*/  LDL.LU R10, [R1+0x128] ;  /* 0x00012800010a7983 */ /* 0x001ea80000300800 */
[----:B------:R-:W2:Y:S01]  /*18880*/  LDL.LU R11, [R1+0x12c] ;  /* 0x00012c00010b7983 */ /* 0x000ea20000300800 */
[----:B-1----:R-:W-:-:S02]  /*18890*/  IMAD.MOV.U32 R26, RZ, RZ, R3 ;  /* 0x000000ffff1a7224 */ /* 0x002fc400078e0003 */
[----:B------:R-:W-:Y:S01]  /*188a0*/  IMAD.MOV.U32 R27, RZ, RZ, R2 ;  /* 0x000000ffff1b7224 */ /* 0x000fe200078e0002 */
[----:B------:R-:W3:Y:S04]  /*188b0*/  LDL.LU R3, [R1+0xff4] ;  /* 0x000ff40001037983 */ /* 0x000ee80000300800 */
[----:B------:R-:W3:Y:S01]  /*188c0*/  LDL.LU R2, [R1+0xff0] ;  /* 0x000ff00001027983 */ /* 0x000ee20000300800 */
[----:B--2---:R-:W-:-:S15]  /*188d0*/  HMMA.16816.F32.BF16 R8, R4, R14, R8 ;  /* 0x0000000e0408723c */ /* 0x004fde0000041808 */
[----:B------:R-:W-:-:S04]  /*188e0*/  NOP ;  /* 0x0000000000007918 */ /* 0x000fc80000000000 */
[----:B------:R0:W-:Y:S04]  /*188f0*/  STL.64 [R1+0x150], R8 ;  /* 0x0001500801007387 */ /* 0x0001e80000100a00 */
[----:B------:R5:W-:Y:S01]  /*18900*/  STL.64 [R1+0x158], R10 ;  /* 0x0001580a01007387 */ /* 0x000be20000100a00 */
[----:B0-----:R-:W-:Y:S02]  /*18910*/  IMAD.MOV.U32 R9, RZ, RZ, R14 ;  /* 0x000000ffff097224 */ /* 0x001fe400078e000e */
[----:B------:R-:W-:Y:S02]  /*18920*/  IMAD.MOV.U32 R8, RZ, RZ, R15 ;  /* 0x000000ffff087224 */ /* 0x000fe400078e000f */
[----:B------:R-:W2:Y:S04]  /*18930*/  LDL.LU.64 R14, [R1+0xfe8] ;  /* 0x000fe800010e7983 */ /* 0x000ea80000300a00 */
[----:B------:R-:W2:Y:S01]  /*18940*/  LDL.LU.64 R12, [R1+0xfe0] ;  /* 0x000fe000010c7983 */ /* 0x000ea20000300a00 */
[----:B----4-:R-:W-:Y:S01]  /*18950*/  HMMA.16816.F32.BF16 R16, R4, R26, R16 ;  /* 0x0000001a0410723c */ /* 0x010fe20000041810 */
[----:B-----5:R-:W-:-:S02]  /*18960*/  IMAD.MOV.U32 R11, RZ, RZ, R22 ;  /* 0x000000ffff0b7224 */ /* 0x020fc400078e0016 */
[----:B------:R-:W-:-:S05]  /*18970*/  IMAD.MOV.U32 R10, RZ, RZ, R23 ;  /* 0x000000ffff0a7224 */ /* 0x000fca00078e0017 */
[----:B--2---:R-:W-:-:S15]  /*18980*/  HMMA.16816.F32.BF16 R12, R4, R22, R12 ;  /* 0x00000016040c723c */ /* 0x004fde000004180c */
[----:B------:R-:W-:-:S04]  /*18990*/  NOP ;  /* 0x0000000000007918 */ /* 0x000fc80000000000 */
[----:B------:R-:W-:Y:S04]  /*189a0*/  STL.64 [R1+0x130], R12 ;  /* 0x0001300c01007387 */ /* 0x000fe80000100a00 */
[----:B------:R0:W-:Y:S04]  /*189b0*/  STL.64 [R1+0x138], R14 ;  /* 0x0001380e01007387 */ /* 0x0001e80000100a00 */
[----:B0-----:R-:W2:Y:S04]  /*189c0*/  LDL.LU.64 R14, [R1+0xfd8] ;  /* 0x000fd800010e7983 */ /* 0x001ea80000300a00 */
[----:B------:R-:W4:Y:S04]  /*189d0*/  LDL.LU.64 R12, [R1+0xfd0] ;  /* 0x000fd000010c7983 */ /* 0x000f280000300a00 */
[----:B------:R0:W-:Y:S04]  /*189e0*/  STL.64 [R1+0xf50], R26 ;  /* 0x000f501a01007387 */ /* 0x0001e80000100a00 */
[----:B------:R-:W-:Y:S04]  /*189f0*/  STL.64 [R1+0x120], R16 ;  /* 0x0001201001007387 */ /* 0x000fe80000100a00 */
[----:B------:R-:W-:Y:S01]  /*18a00*/  STL.64 [R1+0x128], R18 ;  /* 0x0001281201007387 */ /* 0x000fe20000100a00 */
[----:B0-----:R-:W-:-:S02]  /*18a10*/  IMAD.MOV.U32 R26, RZ, RZ, R11 ;  /* 0x000000ffff1a7224 */ /* 0x001fc400078e000b */
[----:B------:R-:W-:-:S05]  /*18a20*/  IMAD.MOV.U32 R27, RZ, RZ, R10 ;  /* 0x000000ffff1b7224 */ /* 0x000fca00078e000a */
[----:B------:R-:W-:Y:S04]  /*18a30*/  STL.64 [R1+0xf68], R26 ;  /* 0x000f681a01007387 */ /* 0x000fe80000100a00 */
[----:B------:R-:W5:Y:S04]  /*18a40*/  LDL.LU.64 R22, [R1+0x38] ;  /* 0x0000380001167983 */ /* 0x000f680000300a00 */
[----:B-----5:R0:W-:Y:S04]  /*18a50*/  STL.64 [R1+0xfc8], R22 ;  /* 0x000fc81601007387 */ /* 0x0201e80000100a00 */
[----:B------:R-:W2:Y:S04]  /*18a60*/  LDL.LU R20, [R1+0xf0] ;  /* 0x0000f00001147983 */ /* 0x000ea80000300800 */
[----:B------:R-:W2:Y:S04]  /*18a70*/  LDL.LU R21, [R1+0xf4] ;  /* 0x0000f40001157983 */ /* 0x000ea80000300800 */
[----:B0-----:R-:W2:Y:S04]  /*18a80*/  LDL.LU R22, [R1+0xf8] ;  /* 0x0000f80001167983 */ /* 0x001ea80000300800 */
[----:B------:R-:W2:Y:S04]  /*18a90*/  LDL.LU R23, [R1+0xfc] ;  /* 0x0000fc0001177983 */ /* 0x000ea80000300800 */
[----:B------:R-:W5:Y:S04]  /*18aa0*/  LDL.LU R16, [R1+0xd0] ;  /* 0x0000d00001107983 */ /* 0x000f680000300800 */
[----:B------:R-:W5:Y:S04]  /*18ab0*/  LDL.LU R17, [R1+0xd4] ;  /* 0x0000d40001117983 */ /* 0x000f680000300800 */
[----:B------:R-:W3:Y:S04]  /*18ac0*/  LDL.LU R18, [R1+0xd8] ;  /* 0x0000d80001127983 */ /* 0x000ee80000300800 */
[----:B------:R-:W3:Y:S01]  /*18ad0*/  LDL.LU R19, [R1+0xdc] ;  /* 0x0000dc0001137983 */ /* 0x000ee20000300800 */
[----:B------:R-:W-:-:S02]  /*18ae0*/  IMAD.MOV.U32 R26, RZ, RZ, R9 ;  /* 0x000000ffff1a7224 */ /* 0x000fc400078e0009 */
[----:B------:R-:W-:Y:S01]  /*18af0*/  IMAD.MOV.U32 R27, RZ, RZ, R8 ;  /* 0x000000ffff1b7224 */ /* 0x000fe200078e0008 */
[----:B--2---:R-:W-:Y:S01]  /*18b00*/  HMMA.16816.F32.BF16 R20, R4, R14, R20 ;  /* 0x0000000e0414723c */ /* 0x004fe20000041814 */
[----:B---3--:R-:W-:Y:S04]  /*18b10*/  STL.64 [R1+0xfb8], R18 ;  /* 0x000fb81201007387 */ /* 0x008fe80000100a00 */
[----:B-----5:R0:W-:Y:S04]  /*18b20*/  STL.64 [R1+0xfb0], R16 ;  /* 0x000fb01001007387 */ /* 0x0201e80000100a00 */
[----:B0-----:R-:W2:Y:S04]  /*18b30*/  LDL.LU R16, [R1+0xe0] ;  /* 0x0000e00001107983 */ /* 0x001ea80000300800 */
[----:B------:R-:W2:Y:S04]  /*18b40*/  LDL.LU R17, [R1+0xe4] ;  /* 0x0000e40001117983 */ /* 0x000ea80000300800 */
[----:B------:R-:W2:Y:S04]  /*18b50*/  LDL.LU R18, [R1+0xe8] ;  /* 0x0000e80001127983 */ /* 0x000ea80000300800 */
        /* <DEDUP_REMOVED lines=8> */
[----:B0-----:R-:W5:Y:S04]  /*18be0*/  LDL.LU R26, [R1+0xb8] ;  /* 0x0000b800011a7983 */ /* 0x001f680000300800 */
[----:B------:R-:W5:Y:S04]  /*18bf0*/  LDL.LU R27, [R1+0xbc] ;  /* 0x0000bc00011b7983 */ /* 0x000f680000300800 */
[----:B------:R-:W-:Y:S04]  /*18c00*/  STL.64 [R1+0x110], R20 ;  /* 0x0001101401007387 */ /* 0x000fe80000100a00 */
[----:B------:R0:W-:Y:S04]  /*18c10*/  STL.64 [R1+0x118], R22 ;  /* 0x0001181601007387 */ /* 0x0001e80000100a00 */
[----:B0-----:R-:W2:Y:S04]  /*18c20*/  LDL.LU.64 R22, [R1+0xfc8] ;  /* 0x000fc80001167983 */ /* 0x001ea80000300a00 */
[----:B------:R-:W-:Y:S04]  /*18c30*/  STL.64 [R1+0xf48], R14 ;  /* 0x000f480e01007387 */ /* 0x000fe80000100a00 */
[----:B----4-:R0:W-:Y:S04]  /*18c40*/  STL.64 [R1+0xf40], R12 ;  /* 0x000f400c01007387 */ /* 0x0101e80000100a00 */
[----:B0-----:R-:W4:Y:S04]  /*18c50*/  LDL.LU R12, [R1+0x50] ;  /* 0x00005000010c7983 */ /* 0x001f280000300800 */
[----:B------:R-:W4:Y:S01]  /*18c60*/  LDL.LU R13, [R1+0x54] ;  /* 0x00005400010d7983 */ /* 0x000f220000300800 */
[----:B------:R-:W-:-:S02]  /*18c70*/  IMAD.MOV.U32 R14, RZ, RZ, R2 ;  /* 0x000000ffff0e7224 */ /* 0x000fc400078e0002 */
[----:B------:R-:W-:Y:S01]  /*18c80*/  IMAD.MOV.U32 R15, RZ, RZ, R3 ;  /* 0x000000ffff0f7224 */ /* 0x000fe200078e0003 */
[----:B------:R-:W2:Y:S04]  /*18c90*/  LDL.LU R2, [R1+0xfc4] ;  /* 0x000fc40001027983 */ /* 0x000ea80000300800 */
[----:B------:R-:W2:Y:S04]  /*18ca0*/  LDL.LU R3, [R1+0xfc0] ;  /* 0x000fc00001037983 */ /* 0x000ea80000300800 */
[----:B------:R-:W-:Y:S04]  /*18cb0*/  STL.64 [R1+0xf60], R14 ;  /* 0x000f600e01007387 */ /* 0x000fe80000100a00 */
[----:B----4-:R0:W-:Y:S04]  /*18cc0*/  STL.64 [R1+0xf58], R12 ;  /* 0x000f580c01007387 */ /* 0x0101e80000100a00 */
[----:B0-----:R-:W4:Y:S04]  /*18cd0*/  LDL.LU R12, [R1+0x60] ;  /* 0x00006000010c7983 */ /* 0x001f280000300800 */
[----:B------:R-:W4:Y:S04]  /*18ce0*/  LDL.LU R13, [R1+0x64] ;  /* 0x00006400010d7983 */ /* 0x000f280000300800 */
[----:B------:R-:W3:Y:S04]  /*18cf0*/  LDL.LU R14, [R1+0x68] ;  /* 0x00006800010e7983 */ /* 0x000ee80000300800 */
[----:B------:R-:W3:Y:S01]  /*18d00*/  LDL.LU R15, [R1+0x6c] ;  /* 0x00006c00010f7983 */ /* 0x000ee20000300800 */
[----:B--2---:R-:W-:Y:S03]  /*18d10*/  HMMA.16816.F32.BF16 R16, R4, R22, R16 ;  /* 0x000000160410723c */ /* 0x004fe60000041810 */
[----:B---3--:R-:W-:Y:S04]  /*18d20*/  STL.64 [R1+0xf78], R14 ;  /* 0x000f780e01007387 */ /* 0x008fe80000100a00 */
[----:B----4-:R0:W-:Y:S04]  /*18d30*/  STL.64 [R1+0xf70], R12 ;  /* 0x000f700c01007387 */ /* 0x0101e80000100a00 */
[----:B0-----:R-:W2:Y:S04]  /*18d40*/  LDL.LU R12, [R1+0xa0] ;  /* 0x0000a000010c7983 */ /* 0x001ea80000300800 */
[----:B------:R-:W2:Y:S04]  /*18d50*/  LDL.LU R13, [R1+0xa4] ;  /* 0x0000a400010d7983 */ /* 0x000ea80000300800 */
[----:B------:R-:W-:Y:S04]  /*18d60*/  STL.64 [R1+0x100], R16 ;  /* 0x0001001001007387 */ /* 0x000fe80000100a00 */
[----:B------:R0:W-:Y:S01]  /*18d70*/  STL.64 [R1+0x108], R18 ;  /* 0x0001081201007387 */ /* 0x0001e20000100a00 */
[----:B------:R-:W-:-:S02]  /*18d80*/  IMAD.MOV.U32 R14, RZ, RZ, R3 ;  /* 0x000000ffff0e7224 */ /* 0x000fc400078e0003 */
[----:B------:R-:W-:Y:S02]  /*18d90*/  IMAD.MOV.U32 R15, RZ, RZ, R2 ;  /* 0x000000ffff0f7224 */ /* 0x000fe400078e0002 */
[----:B------:R-:W-:Y:S02]  /*18da0*/  IMAD.MOV.U32 R3, RZ, RZ, R22 ;  /* 0x000000ffff037224 */ /* 0x000fe400078e0016 */
[----:B------:R-:W-:Y:S01]  /*18db0*/  IMAD.MOV.U32 R2, RZ, RZ, R23 ;  /* 0x000000ffff027224 */ /* 0x000fe200078e0017 */
[----:B0-----:R-:W3:Y:S04]  /*18dc0*/  LDL.LU.64 R18, [R1+0xfb8] ;  /* 0x000fb80001127983 */ /* 0x001ee80000300a00 */
[----:B------:R-:W3:Y:S04]  /*18dd0*/  LDL.LU.64 R16, [R1+0xfb0] ;  /* 0x000fb00001107983 */ /* 0x000ee80000300a00 */
[----:B------:R-:W3:Y:S02]  /*18de0*/  LDL.LU.64 R22, [R1+0xfa8] ;  /* 0x000fa80001167983 */ /* 0x000ee40000300a00 */
[----:B---3--:R-:W-:-:S15]  /*18df0*/  HMMA.16816.F32.BF16 R16, R4, R22, R16 ;  /* 0x000000160410723c */ /* 0x008fde0000041810 */
[----:B------:R-:W-:-:S04]  /*18e00*/  NOP ;  /* 0x0000000000007918 */ /* 0x000fc80000000000 */
[----:B------:R-:W-:Y:S04]  /*18e10*/  STL.64 [R1+0xf0], R16 ;  /* 0x0000f01001007387 */ /* 0x000fe80000100a00 */
[----:B------:R0:W-:Y:S04]  /*18e20*/  STL.64 [R1+0xf8], R18 ;  /* 0x0000f81201007387 */ /* 0x0001e80000100a00 */
[----:B0-----:R-:W3:Y:S04]  /*18e30*/  LDL.LU.64 R18, [R1+0xfa0] ;  /* 0x000fa00001127983 */ /* 0x001ee80000300a00 */
[----:B------:R0:W-:Y:S04]  /*18e40*/  STL.64 [R1+0xf30], R22 ;  /* 0x000f301601007387 */ /* 0x0001e80000100a00 */
[----:B------:R-:W4:Y:S04]  /*18e50*/  LDL.LU R20, [R1+0x40] ;  /* 0x0000400001147983 */ /* 0x000f280000300800 */
[----:B------:R-:W4:Y:S04]  /*18e60*/  LDL.LU R21, [R1+0x44] ;  /* 0x0000440001157983 */ /* 0x000f280000300800 */
[----:B0-----:R-:W4:Y:S01]  /*18e70*/  LDL.LU R22, [R1+0x48] ;  /* 0x0000480001167983 */ /* 0x001f220000300800 */
[----:B---3--:R-:W-:-:S15]  /*18e80*/  HMMA.16816.F32.BF16 R8, R4, R18, R8 ;  /* 0x000000120408723c */ /* 0x008fde0000041808 */
[----:B------:R-:W-:-:S04]  /*18e90*/  NOP ;  /* 0x0000000000007918 */ /* 0x000fc80000000000 */
[----:B------:R-:W-:Y:S04]  /*18ea0*/  STL.64 [R1+0xe0], R8 ;  /* 0x0000e00801007387 */ /* 0x000fe80000100a00 */
[----:B------:R0:W-:Y:S04]  /*18eb0*/  STL.64 [R1+0xe8], R10 ;  /* 0x0000e80a01007387 */ /* 0x0001e80000100a00 */
[----:B0-----:R-:W5:Y:S02]  /*18ec0*/  LDL.LU.64 R10, [R1+0xf98] ;  /* 0x000f9800010a7983 */ /* 0x001f640000300a00 */
[----:B-----5:R-:W-:Y:S02]  /*18ed0*/  HMMA.16816.F32.BF16 R4, R4, R10, R24 ;  /* 0x0000000a0404723c */ /* 0x020fe40000041818 */
[----:B------:R-:W2:Y:S04]  /*18ee0*/  LDL.LU.64 R26, [R1+0xf90] ;  /* 0x000f9000011a7983 */ /* 0x000ea80000300a00 */
[----:B------:R-:W2:Y:S04]  /*18ef0*/  LDL.LU.64 R10, [R1+0xf88] ;  /* 0x000f8800010a7983 */ /* 0x000ea80000300a00 */
[----:B------:R-:W2:Y:S09]  /*18f00*/  LDL.LU.64 R8, [R1+0xf80] ;  /* 0x000f800001087983 */ /* 0x000eb20000300a00 */
[----:B------:R-:W-:Y:S04]  /*18f10*/  STL.64 [R1+0xd0], R4 ;  /* 0x0000d00401007387 */ /* 0x000fe80000100a00 */
[----:B------:R-:W-:Y:S01]  /*18f20*/  STL.64 [R1+0xd8], R6 ;  /* 0x0000d80601007387 */ /* 0x000fe20000100a00 */
[----:B--2---:R-:W-:Y:S03]  /*18f30*/  HMMA.16816.F32.BF16 R24, R8, R26, R12 ;  /* 0x0000001a0818723c */ /* 0x004fe6000004180c */
[----:B------:R-:W2:Y:S04]  /*18f40*/  LDL.LU.64 R14, [R1+0xf78] ;  /* 0x000f7800010e7983 */ /* 0x000ea80000300a00 */
[----:B------:R-:W2:-:S12]  /*18f50*/  LDL.LU.64 R12, [R1+0xf70] ;  /* 0x000f7000010c7983 */ /* 0x000e980000300a00 */
[----:B------:R-:W-:Y:S04]  /*18f60*/  STL.64 [R1+0xc0], R24 ;  /* 0x0000c01801007387 */ /* 0x000fe80000100a00 */
[----:B------:R0:W-:Y:S04]  /*18f70*/  STL.64 [R1+0xc8], R26 ;  /* 0x0000c81a01007387 */ /* 0x0001e80000100a00 */
[----:B0-----:R-:W2:Y:S01]  /*18f80*/  LDL.LU.64 R26, [R1+0xf68] ;  /* 0x000f6800011a7983 */ /* 0x001ea20000300a00 */
[----:B------:R-:W-:Y:S02]  /*18f90*/  IMAD.MOV.U32 R6, RZ, RZ, R3 ;  /* 0x000000ffff067224 */ /* 0x000fe400078e0003 */
[----:B------:R-:W-:Y:S01]  /*18fa0*/  IMAD.MOV.U32 R7, RZ, RZ, R2 ;  /* 0x000000ffff077224 */ /* 0x000fe200078e0002 */
[----:B--2---:R-:W-:Y:S01]  /*18fb0*/  HMMA.16816.F32.BF16 R24, R8, R26, R12 ;  /* 0x0000001a0818723c */ /* 0x004fe2000004180c */
[----:B------:R-:W2:Y:S04]  /*18fc0*/  LDL.LU.64 R14, [R1+0xf60] ;  /* 0x000f6000010e7983 */ /* 0x000ea80000300a00 */
[----:B------:R-:W2:-:S14]  /*18fd0*/  LDL.LU.64 R12, [R1+0xf58] ;  /* 0x000f5800010c7983 */ /* 0x000e9c0000300a00 */
[----:B------:R-:W-:Y:S01]  /*18fe0*/  IMAD.MOV.U32 R3, RZ, RZ, R26 ;  /* 0x000000ffff037224 */ /* 0x000fe200078e001a */
[----:B------:R2:W-:Y:S01]  /*18ff0*/  STL [R1+0xb0], R24 ;  /* 0x0000b01801007387 */ /* 0x0005e20000100800 */
[----:B------:R-:W-:-:S03]  /*19000*/  IMAD.MOV.U32 R2, RZ, RZ, R27 ;  /* 0x000000ffff027224 */ /* 0x000fc600078e001b */
[----:B------:R-:W2:Y:S01]  /*19010*/  LDL.LU.64 R26, [R1+0xf50] ;  /* 0x000f5000011a7983 */ /* 0x000ea20000300a00 */
[----:B------:R-:W-:Y:S02]  /*19020*/  IMAD.MOV.U32 R23, RZ, RZ, R28 ;  /* 0x000000ffff177224 */ /* 0x000fe400078e001c */
[----:B------:R-:W-:Y:S01]  /*19030*/  IMAD.MOV.U32 R28, RZ, RZ, R25 ;  /* 0x000000ffff1c7224 */ /* 0x000fe200078e0019 */
[----:B------:R-:W-:Y:S04]  /*19040*/  STL [R1+0xefc], R2 ;  /* 0x000efc0201007387 */ /* 0x000fe80000100800 */
[----:B------:R-:W-:Y:S04]  /*19050*/  STL [R1+0xef8], R3 ;  /* 0x000ef80301007387 */ /* 0x000fe80000100800 */
[----:B------:R-:W-:Y:S01]  /*19060*/  STL [R1+0xe18], R28 ;  /* 0x000e181c01007387 */ /* 0x000fe20000100800 */
[----:B--2---:R-:W-:Y:S03]  /*19070*/  HMMA.16816.F32.BF16 R24, R8, R26, R12 ;  /* 0x0000001a0818723c */ /* 0x004fe6000004180c */
[----:B------:R-:W4:Y:S04]  /*19080*/  LDL.LU.64 R14, [R1+0xf48] ;  /* 0x000f4800010e7983 */ /* 0x000f280000300a00 */
[----:B------:R-:W2:-:S12]  /*19090*/  LDL.LU.64 R12, [R1+0xf40] ;  /* 0x000f4000010c7983 */ /* 0x000e980000300a00 */
[----:B------:R0:W-:Y:S04]  /*190a0*/  STL [R1+0xd6c], R24 ;  /* 0x000d6c1801007387 */ /* 0x0001e80000100800 */
[----:B------:R1:W-:Y:S04]  /*190b0*/  STL [R1+0xd68], R25 ;  /* 0x000d681901007387 */ /* 0x0003e80000100800 */
[----:B------:R2:W-:Y:S04]  /*190c0*/  STL [R1+0xd64], R26 ;  /* 0x000d641a01007387 */ /* 0x0005e80000100800 */
[----:B------:R3:W-:Y:S04]  /*190d0*/  STL [R1+0xd60], R27 ;  /* 0x000d601b01007387 */ /* 0x0007e80000100800 */
[----:B0-----:R-:W5:Y:S01]  /*190e0*/  LDL.LU R24, [R1+0x260] ;  /* 0x0002600001187983 */ /* 0x001f620000300800 */
[----:B-1----:R-:W-:-:S03]  /*190f0*/  IMAD.MOV.U32 R25, RZ, RZ, R0 ;  /* 0x000000ffff197224 */ /* 0x002fc600078e0000 */
[----:B------:R-:W5:Y:S01]  /*19100*/  LDL.LU R0, [R1+0xf38] ;  /* 0x000f380001007983 */ /* 0x000f620000300800 */
[C---:B----4-:R-:W-:Y:S01]  /*19110*/  HMMA.16816.F32.BF16 R20, R8.reuse, R14, R20 ;  /* 0x0000000e0814723c */ /* 0x050fe20000041814 */
[----:B--2---:R-:W-:Y:S02]  /*19120*/  IMAD.MOV.U32 R26, RZ, RZ, R13 ;  /* 0x000000ffff1a7224 */ /* 0x004fe400078e000d */
[----:B---3--:R-:W-:Y:S02]  /*19130*/  IMAD.MOV.U32 R27, RZ, RZ, R12 ;  /* 0x000000ffff1b7224 */ /* 0x008fe400078e000c */
[----:B------:R-:W0:Y:S04]  /*19140*/  LDSM.16.MT88.4 R12, [R29+0xc000] ;  /* 0x00c000001d0c783b */ /* 0x000e280000004200 */
[----:B0-----:R-:W-:Y:S10]  /*19150*/  STL.64 [R1+0xf28], R14 ;  /* 0x000f280e01007387 */ /* 0x001ff40000100a00 */
[----:B------:R-:W-:Y:S04]  /*19160*/  STL.64 [R1+0xa0], R20 ;  /* 0x0000a01401007387 */ /* 0x000fe80000100a00 */
[----:B------:R-:W-:Y:S04]  /*19170*/  STL.64 [R1+0xa8], R22 ;  /* 0x0000a81601007387 */ /* 0x000fe80000100a00 */
[----:B------:R0:W-:Y:S04]  /*19180*/  STL.64 [R1+0xf20], R12 ;  /* 0x000f200c01007387 */ /* 0x0001e80000100a00 */
[----:B-----5:R-:W1:Y:S04]  /*19190*/  LDSM.16.M88.4 R20, [R0+UR6+0x10080] ;  /* 0x010080060014783b */ /* 0x020e680008000200 */
[----:B0-----:R-:W2:Y:S04]  /*191a0*/  LDL.LU R12, [R1+0x140] ;  /* 0x00014000010c7983 */ /* 0x001ea80000300800 */
[----:B------:R-:W2:Y:S04]  /*191b0*/  LDL.LU R13, [R1+0x144] ;  /* 0x00014400010d7983 */ /* 0x000ea80000300800 */
[----:B------:R-:W2:Y:S04]  /*191c0*/  LDL.LU R14, [R1+0x148] ;  /* 0x00014800010e7983 */ /* 0x000ea80000300800 */
[----:B------:R-:W2:Y:S04]  /*191d0*/  LDL.LU R15, [R1+0x14c] ;  /* 0x00014c00010f7983 */ /* 0x000ea80000300800 */
[----:B-1----:R-:W-:Y:S04]  /*191e0*/  STL.64 [R1+0x60], R20 ;  /* 0x0000601401007387 */ /* 0x002fe80000100a00 */
[----:B------:R0:W-:Y:S04]  /*191f0*/  STL.64 [R1+0x68], R22 ;  /* 0x0000681601007387 */ /* 0x0001e80000100a00 */
[----:B0-----:R-:W3:Y:S01]  /*19200*/  LDL.LU.64 R22, [R1+0xf30] ;  /* 0x000f300001167983 */ /* 0x001ee20000300a00 */
[----:B--2---:R-:W-:Y:S03]  /*19210*/  HMMA.16816.F32.BF16 R4, R8, R6, R12 ;  /* 0x000000060804723c */ /* 0x004fe6000004180c */
[----:B------:R-:W2:-:S15]  /*19220*/  LDL.LU R12, [R1+0x250] ;  /* 0x00025000010c7983 */ /* 0x000e9e0000300800 */
[----:B------:R-:W-:Y:S01]  /*19230*/  NOP ;  /* 0x0000000000007918 */ /* 0x000fe20000000000 */
[----:B------:R-:W-:Y:S04]  /*19240*/  STL.64 [R1+0x290], R4 ;  /* 0x0002900401007387 */ /* 0x000fe80000100a00 */
[----:B------:R-:W-:Y:S04]  /*19250*/  STL.64 [R1+0x298], R6 ;  /* 0x0002980601007387 */ /* 0x000fe80000100a00 */
[----:B------:R-:W2:Y:S04]  /*19260*/  LDL.LU R13, [R1+0x254] ;  /* 0x00025400010d7983 */ /* 0x000ea80000300800 */
[----:B------:R-:W2:Y:S04]  /*19270*/  LDL.LU R14, [R1+0x258] ;  /* 0x00025800010e7983 */ /* 0x000ea80000300800 */
[----:B------:R-:W2:Y:S04]  /*19280*/  LDL.LU R15, [R1+0x25c] ;  /* 0x00025c00010f7983 */ /* 0x000ea80000300800 */
[----:B------:R-:W0:Y:S04]  /*19290*/  LDSM.16.M88.4 R4, [R0+UR6+0x12080] ;  /* 0x012080060004783b */ /* 0x000e280008000200 */
[----:B0-----:R-:W-:Y:S04]  /*192a0*/  STL.64 [R1+0x50], R4 ;  /* 0x0000500401007387 */ /* 0x001fe80000100a00 */
[----:B------:R-:W-:Y:S04]  /*192b0*/  STL.64 [R1+0x58], R6 ;  /* 0x0000580601007387 */ /* 0x000fe80000100a00 */
[----:B------:R-:W0:Y:S04]  /*192c0*/  LDSM.16.M88.4 R4, [R0+UR6+0x14080] ;  /* 0x014080060004783b */ /* 0x000e280008000200 */
[----:B0-----:R-:W-:Y:S04]  /*192d0*/  STL.64 [R1+0x40], R4 ;  /* 0x0000400401007387 */ /* 0x001fe80000100a00 */
[----:B------:R-:W-:Y:S04]  /*192e0*/  STL.64 [R1+0x48], R6 ;  /* 0x0000480601007387 */ /* 0x000fe80000100a00 */
[----:B------:R-:W0:Y:S04]  /*192f0*/  LDSM.16.M88.4 R4, [R0+UR6+0x16080] ;  /* 0x016080060004783b */ /* 0x000e280008000200 */
[----:B0-----:R-:W-:Y:S01]  /*19300*/  STL.64 [R1+0x30], R4 ;  /* 0x0000300401007387 */ /* 0x001fe20000100a00 */
[----:B------:R-:W-:-:S03]  /*19310*/  IMAD.MOV.U32 R3, RZ, RZ, R4 ;  /* 0x000000ffff037224 */ /* 0x000fc600078e0004 */
[----:B------:R-:W-:Y:S01]  /*19320*/  STL.64 [R1+0x38], R6 ;  /* 0x0000380601007387 */ /* 0x000fe20000100a00 */
[----:B------:R-:W-:-:S03]  /*19330*/  IMAD.MOV.U32 R28, RZ, RZ, R5 ;  /* 0x000000ffff1c7224 */ /* 0x000fc600078e0005 */
[----:B------:R-:W0:Y:S04]  /*19340*/  LDSM.16.M88.4 R4, [R0+UR6+0x18080] ;  /* 0x018080060004783b */ /* 0x000e280008000200 */
[----:B0-----:R-:W-:Y:S04]  /*19350*/  STL.64 [R1+0x20], R4 ;  /* 0x0000200401007387 */ /* 0x001fe80000100a00 */
[----:B------:R-:W-:Y:S01]  /*19360*/  STL.64 [R1+0x28], R6 ;  /* 0x0000280601007387 */ /* 0x000fe20000100a00 */
[----:B------:R-:W-:-:S03]  /*19370*/  IMAD.MOV.U32 R2, RZ, RZ, R5 ;  /* 0x000000ffff027224 */ /* 0x000fc600078e0005 */
[----:B------:R-:W0:Y:S04]  /*19380*/  LDSM.16.M88.4 R4, [R0+UR6+0x1a080] ;  /* 0x01a080060004783b */ /* 0x000e280008000200 */
[----:B0-----:R-:W-:Y:S04]  /*19390*/  STL.64 [R1+0x10], R4 ;  /* 0x0000100401007387 */ /* 0x001fe80000100a00 */
[----:B------:R-:W-:Y:S04]  /*193a0*/  STL.64 [R1+0x18], R6 ;  /* 0x0000180601007387 */ /* 0x000fe80000100a00 */
[----:B------:R-:W0:Y:S01]  /*193b0*/  LDSM.16.M88.4 R4, [R0+UR6+0x1c080] ;  /* 0x01c080060004783b */ /* 0x000e220008000200 */
[----:B------:R-:W-:-:S02]  /*193c0*/  IMAD.MOV.U32 R17, RZ, RZ, R20 ;  /* 0x000000ffff117224 */ /* 0x000fc400078e0014 */
[----:B------:R-:W-:Y:S02]  /*193d0*/  IMAD.MOV.U32 R16, RZ, RZ, R21 ;  /* 0x000000ffff107224 */ /* 0x000fe400078e0015 */
[----:B---3--:R-:W-:Y:S01]  /*193e0*/  HMMA.16816.F32.BF16 R20, R8, R22, R24 ;  /* 0x000000160814723c */ /* 0x008fe20000041818 */
[----:B0-----:R-:W-:Y:S04]  /*193f0*/  STL.64 [R1], R4 ;  /* 0x0000000401007387 */ /* 0x001fe80000100a00 */
[----:B------:R-:W-:Y:S04]  /*19400*/  STL.64 [R1+0x8], R6 ;  /* 0x0000080601007387 */ /* 0x000fe80000100a00 */
[----:B------:R-:W0:Y:S01]  /*19410*/  LDSM.16.M88.4 R4, [R0+UR6+0x1e080] ;  /* 0x01e080060004783b */ /* 0x000e220008000200 */
[----:B------:R-:W-:-:S02]  /*19420*/  IMAD.MOV.U32 R24, RZ, RZ, R17 ;  /* 0x000000ffff187224 */ /* 0x000fc400078e0011 */
[----:B------:R-:W-:-:S07]  /*19430*/  IMAD.MOV.U32 R25, RZ, RZ, R16 ;  /* 0x000000ffff197224 */ /* 0x000fce00078e0010 */
[----:B------:R-:W-:Y:S02]  /*19440*/  IMAD.MOV.U32 R26, RZ, RZ, R20 ;  /* 0x000000ffff1a7224 */ /* 0x000fe400078e0014 */
[----:B------:R-:W-:Y:S01]  /*19450*/  IMAD.MOV.U32 R27, RZ, RZ, R21 ;  /* 0x000000ffff1b7224 */ /* 0x000fe200078e0015 */
[----:B--2---:R-:W-:Y:S01]  /*19460*/  HMMA.16816.F32.BF16 R16, R8, R18, R12 ;  /* 0x000000120810723c */ /* 0x004fe2000004180c */
[----:B0-----:R0:W-:Y:S04]  /*19470*/  STL [R1+0xc7c], R6 ;  /* 0x000c7c0601007387 */ /* 0x0011e80000100800 */
[----:B------:R1:W-:Y:S04]  /*19480*/  STL [R1+0xc78], R7 ;  /* 0x000c780701007387 */ /* 0x0003e80000100800 */
[----:B------:R-:W2:Y:S04]  /*19490*/  LDL.LU R20, [R1+0x230] ;  /* 0x0002300001147983 */ /* 0x000ea80000300800 */
[----:B------:R-:W2:Y:S01]  /*194a0*/  LDL.LU R21, [R1+0x234] ;  /* 0x0002340001157983 */ /* 0x000ea20000300800 */
[----:B0-----:R-:W-:-:S02]  /*194b0*/  IMAD.MOV.U32 R6, RZ, RZ, R22 ;  /* 0x000000ffff067224 */ /* 0x001fc400078e0016 */
[----:B-1----:R-:W-:Y:S01]  /*194c0*/  IMAD.MOV.U32 R7, RZ, RZ, R23 ;  /* 0x000000ffff077224 */ /* 0x002fe200078e0017 */
[----:B------:R-:W2:Y:S04]  /*194d0*/  LDL.LU R22, [R1+0x238] ;  /* 0x0002380001167983 */ /* 0x000ea80000300800 */
[----:B------:R-:W2:Y:S04]  /*194e0*/  LDL.LU R23, [R1+0x23c] ;  /* 0x00023c0001177983 */ /* 0x000ea80000300800 */
[----:B------:R-:W-:Y:S04]  /*194f0*/  STL [R1+0xd7c], R7 ;  /* 0x000d7c0701007387 */ /* 0x000fe80000100800 */
[----:B------:R0:W-:Y:S04]  /*19500*/  STL [R1+0xd78], R6 ;  /* 0x000d780601007387 */ /* 0x0001e80000100800 */
[----:B------:R-:W-:Y:S04]  /*19510*/  STL.64 [R1+0xec0], R4 ;  /* 0x000ec00401007387 */ /* 0x000fe80000100a00 */
[----:B0-----:R-:W3:Y:S04]  /*19520*/  LDL.LU R6, [R1+0x78] ;  /* 0x0000780001067983 */ /* 0x001ee80000300800 */
[----:B------:R-:W3:Y:S04]  /*19530*/  LDL.LU R7, [R1+0x7c] ;  /* 0x00007c0001077983 */ /* 0x000ee80000300800 */
[----:B------:R-:W-:Y:S04]  /*19540*/  STL [R1+0xd74], R27 ;  /* 0x000d741b01007387 */ /* 0x000fe80000100800 */
[----:B------:R-:W-:Y:S04]  /*19550*/  STL [R1+0xd70], R26 ;  /* 0x000d701a01007387 */ /* 0x000fe80000100800 */
[----:B------:R-:W2:Y:S04]  /*19560*/  LDL.LU.64 R14, [R1+0xf28] ;  /* 0x000f2800010e7983 */ /* 0x000ea80000300a00 */
[----:B------:R-:W2:Y:S04]  /*19570*/  LDL.LU.64 R12, [R1+0xf20] ;  /* 0x000f2000010c7983 */ /* 0x000ea80000300a00 */
[----:B------:R-:W-:Y:S04]  /*19580*/  STL.64 [R1+0x270], R16 ;  /* 0x0002701001007387 */ /* 0x000fe80000100a00 */
[----:B------:R0:W-:Y:S04]  /*19590*/  STL.64 [R1+0x278], R18 ;  /* 0x0002781201007387 */ /* 0x0001e80000100a00 */
[----:B0-----:R-:W3:Y:S04]  /*195a0*/  LDL.LU.64 R18, [R1+0xf18] ;  /* 0x000f180001127983 */ /* 0x001ee80000300a00 */
[----:B------:R-:W3:Y:S02]  /*195b0*/  LDL.LU.64 R16, [R1+0xf10] ;  /* 0x000f100001107983 */ /* 0x000ee40000300a00 */
[----:B---3--:R-:W-:Y:S02]  /*195c0*/  HMMA.16816.F32.BF16 R4, R8, R6, R16 ;  /* 0x000000060804723c */ /* 0x008fe40000041810 */
[----:B------:R-:W3:Y:S04]  /*195d0*/  LDL.LU R8, [R1+0x2b0] ;  /* 0x0002b00001087983 */ /* 0x000ee80000300800 */
[----:B------:R-:W0:-:S13]  /*195e0*/  LDSM.16.MT88.4 R16, [R29+0xc080] ;  /* 0x00c080001d10783b */ /* 0x000e1a0000004200 */
[----:B------:R1:W-:Y:S04]  /*195f0*/  STL.64 [R1+0x1f0], R4 ;  /* 0x0001f00401007387 */ /* 0x0003e80000100a00 */
[----:B------:R4:W-:Y:S04]  /*19600*/  STL.64 [R1+0x1f8], R6 ;  /* 0x0001f80601007387 */ /* 0x0009e80000100a00 */
[----:B------:R-:W3:Y:S04]  /*19610*/  LDL.LU R9, [R1+0x2b4] ;  /* 0x0002b40001097983 */ /* 0x000ee80000300800 */
[----:B------:R-:W3:Y:S04]  /*19620*/  LDL.LU R10, [R1+0x2b8] ;  /* 0x0002b800010a7983 */ /* 0x000ee80000300800 */
[----:B------:R-:W3:Y:S04]  /*19630*/  LDL.LU R11, [R1+0x2bc] ;  /* 0x0002bc00010b7983 */ /* 0x000ee80000300800 */
[----:B-1----:R-:W5:Y:S04]  /*19640*/  LDL.LU R4, [R1+0x210] ;  /* 0x0002100001047983 */ /* 0x002f680000300800 */
[----:B------:R-:W5:Y:S04]  /*19650*/  LDL.LU R5, [R1+0x214] ;  /* 0x0002140001057983 */ /* 0x000f680000300800 */
[----:B----4-:R-:W4:Y:S04]  /*19660*/  LDL.LU R6, [R1+0x218] ;  /* 0x0002180001067983 */ /* 0x010f280000300800 */
[----:B------:R-:W4:Y:S04]  /*19670*/  LDL.LU R7, [R1+0x21c] ;  /* 0x00021c0001077983 */ /* 0x000f280000300800 */
[----:B----4-:R-:W-:Y:S04]  /*19680*/  STL.64 [R1+0xee0], R6 ;  /* 0x000ee00601007387 */ /* 0x010fe80000100a00 */
[----:B-----5:R1:W-:Y:S04]  /*19690*/  STL.64 [R1+0xed8], R4 ;  /* 0x000ed80401007387 */ /* 0x0203e80000100a00 */
[----:B-1----:R-:W4:Y:S04]  /*196a0*/  LDL.64 R4, [R1+0x40] ;  /* 0x0000400001047983 */ /* 0x002f280000100a00 */
[----:B0-----:R-:W-:Y:S04]  /*196b0*/  STL.64 [R1+0xea8], R18 ;  /* 0x000ea81201007387 */ /* 0x001fe80000100a00 */
[----:B------:R0:W-:Y:S04]  /*196c0*/  STL.64 [R1+0xea0], R16 ;  /* 0x000ea01001007387 */ /* 0x0001e80000100a00 */
[----:B0-----:R-:W5:Y:S04]  /*196d0*/  LDL.LU R16, [R1+0x220] ;  /* 0x0002200001107983 */ /* 0x001f680000300800 */
[----:B------:R-:W5:Y:S04]  /*196e0*/  LDL.LU R17, [R1+0x224] ;  /* 0x0002240001117983 */ /* 0x000f680000300800 */
[----:B------:R-:W3:Y:S04]  /*196f0*/  LDL.LU R18, [R1+0x228] ;  /* 0x0002280001127983 */ /* 0x000ee80000300800 */
[----:B------:R-:W3:Y:S01]  /*19700*/  LDL.LU R19, [R1+0x22c] ;  /* 0x00022c0001137983 */ /* 0x000ee20000300800 */
[----:B--2---:R-:W-:Y:S03]  /*19710*/  HMMA.16816.F32.BF16 R24, R12, R24, R20 ;  /* 0x000000180c18723c */ /* 0x004fe60000041814 */
[----:B---3--:R-:W-:Y:S04]  /*19720*/  STL.64 [R1+0xef0], R18 ;  /* 0x000ef01201007387 */ /* 0x008fe80000100a00 */
[----:B-----5:R0:W-:Y:S04]  /*19730*/  STL.64 [R1+0xee8], R16 ;  /* 0x000ee81001007387 */ /* 0x0201e80000100a00 */
[----:B0-----:R-:W4:Y:S04]  /*19740*/  LDL.LU R16, [R1+0x240] ;  /* 0x0002400001107983 */ /* 0x001f280000300800 */
[----:B------:R-:W4:Y:S04]  /*19750*/  LDL.LU R17, [R1+0x244] ;  /* 0x0002440001117983 */ /* 0x000f280000300800 */
[----:B------:R-:W4:Y:S04]  /*19760*/  LDL.LU R18, [R1+0x248] ;  /* 0x0002480001127983 */ /* 0x000f280000300800 */
[----:B------:R-:W4:Y:S04]  /*19770*/  LDL.LU R19, [R1+0x24c] ;  /* 0x00024c0001137983 */ /* 0x000f280000300800 */
[----:B------:R-:W2:Y:S04]  /*19780*/  LDL.LU.64 R22, [R1+0xf08] ;  /* 0x000f080001167983 */ /* 0x000ea80000300a00 */
[----:B------:R-:W3:Y:S04]  /*19790*/  LDL.LU.64 R20, [R1+0xf00] ;  /* 0x000f000001147983 */ /* 0x000ee80000300a00 */
[----:B------:R2:W-:Y:S04]  /*197a0*/  STL.64 [R1+0x260], R24 ;  /* 0x0002601801007387 */ /* 0x0005e80000100a00 */
[----:B------:R3:W-:Y:S01]  /*197b0*/  STL.64 [R1+0x268], R26 ;  /* 0x0002681a01007387 */ /* 0x0007e20000100a00 */
[----:B--2---:R-:W-:-:S02]  /*197c0*/  IMAD.MOV.U32 R24, RZ, RZ, R23 ;  /* 0x000000ffff187224 */ /* 0x004fc400078e0017 */
[----:B---3--:R-:W-:Y:S02]  /*197d0*/  IMAD.MOV.U32 R26, RZ, RZ, R21 ;  /* 0x000000ffff1a7224 */ /* 0x008fe400078e0015 */
[----:B------:R-:W-:Y:S02]  /*197e0*/  IMAD.MOV.U32 R27, RZ, RZ, R20 ;  /* 0x000000ffff1b7224 */ /* 0x000fe400078e0014 */
[----:B------:R-:W-:Y:S02]  /*197f0*/  IMAD.MOV.U32 R25, RZ, RZ, R22 ;  /* 0x000000ffff197224 */ /* 0x000fe400078e0016 */
[----:B------:R-:W0:Y:S04]  /*19800*/  LDSM.16.MT88.4 R20, [R29+0xc100] ;  /* 0x00c100001d14783b */ /* 0x000e280000004200 */
[----:B------:R-:W-:Y:S04]  /*19810*/  STL.64 [R1+0xe38], R26 ;  /* 0x000e381a01007387 */ /* 0x000fe80000100a00 */
[----:B------:R1:W-:Y:S04]  /*19820*/  STL.64 [R1+0xe30], R24 ;  /* 0x000e301801007387 */ /* 0x0003e80000100a00 */
[----:B-1----:R-:W2:Y:S04]  /*19830*/  LDL.64 R24, [R1+0x50] ;  /* 0x0000500001187983 */ /* 0x002ea80000100a00 */
[----:B0-----:R-:W-:Y:S04]  /*19840*/  STL.64 [R1+0xe28], R22 ;  /* 0x000e281601007387 */ /* 0x001fe80000100a00 */
[----:B------:R0:W-:Y:S04]  /*19850*/  STL.64 [R1+0xe20], R20 ;  /* 0x000e201401007387 */ /* 0x0001e80000100a00 */
[----:B0-----:R-:W3:Y:S01]  /*19860*/  LDL R20, [R1+0x20] ;  /* 0x0000200001147983 */ /* 0x001ee20000100800 */
[----:B------:R-:W-:-:S03]  /*19870*/  IMAD.MOV.U32 R21, RZ, RZ, R2 ;  /* 0x000000ffff157224 */ /* 0x000fc600078e0002 */
[----:B------:R-:W5:Y:S01]  /*19880*/  LDL.LU R2, [R1+0xefc] ;  /* 0x000efc0001027983 */ /* 0x000f620000300800 */
[----:B--2---:R-:W-:Y:S01]  /*19890*/  HMMA.16816.F32.BF16 R8, R12, R24, R8 ;  /* 0x000000180c08723c */ /* 0x004fe20000041808 */
[----:B------:R-:W-:-:S15]  /*198a0*/  IMAD.MOV.U32 R0, RZ, RZ, R25 ;  /* 0x000000ffff007224 */ /* 0x000fde00078e0019 */
[----:B------:R-:W-:-:S03]  /*198b0*/  NOP ;  /* 0x0000000000007918 */ /* 0x000fc60000000000 */
[----:B------:R0:W-:Y:S04]  /*198c0*/  STL.64 [R1+0x250], R8 ;  /* 0x0002500801007387 */ /* 0x0001e80000100a00 */
[----:B------:R1:W-:Y:S01]  /*198d0*/  STL.64 [R1+0x258], R10 ;  /* 0x0002580a01007387 */ /* 0x0003e20000100a00 */
[----:B0-----:R-:W-:-:S03]  /*198e0*/  IMAD.MOV.U32 R8, RZ, RZ, R24 ;  /* 0x000000ffff087224 */ /* 0x001fc600078e0018 */
[----:B------:R-:W2:Y:S04]  /*198f0*/  LDL.LU R24, [R1+0x180] ;  /* 0x0001800001187983 */ /* 0x000ea80000300800 */
[----:B------:R-:W2:Y:S04]  /*19900*/  LDL.LU R25, [R1+0x184] ;  /* 0x0001840001197983 */ /* 0x000ea80000300800 */
[----:B------:R-:W2:Y:S04]  /*19910*/  LDL.LU R26, [R1+0x188] ;  /* 0x00018800011a7983 */ /* 0x000ea80000300800 */
[----:B------:R-:W2:Y:S01]  /*19920*/  LDL.LU R27, [R1+0x18c] ;  /* 0x00018c00011b7983 */ /* 0x000ea20000300800 */
[----:B----4-:R-:W-:Y:S01]  /*19930*/  HMMA.16816.F32.BF16 R16, R12, R4, R16 ;  /* 0x000000040c10723c */ /* 0x010fe20000041810 */
[----:B-1----:R-:W-:-:S02]  /*19940*/  IMAD.MOV.U32 R10, RZ, RZ, R4 ;  /* 0x000000ffff0a7224 */ /* 0x002fc400078e0004 */
[----:B------:R-:W-:Y:S01]  /*19950*/  IMAD.MOV.U32 R9, RZ, RZ, R5 ;  /* 0x000000ffff097224 */ /* 0x000fe200078e0005 */
[----:B--2---:R-:W-:Y:S04]  /*19960*/  STL.64 [R1+0xe48], R26 ;  /* 0x000e481a01007387 */ /* 0x004fe80000100a00 */
[----:B------:R0:W-:Y:S02]  /*19970*/  STL.64 [R1+0xe40], R24 ;  /* 0x000e401801007387 */ /* 0x0001e40000100a00 */
[----:B0-----:R-:W-:Y:S02]  /*19980*/  IMAD.MOV.U32 R24, RZ, RZ, R3 ;  /* 0x000000ffff187224 */ /* 0x001fe400078e0003 */
[----:B------:R-:W2:Y:S07]  /*19990*/  LDL.LU R3, [R1+0xef8] ;  /* 0x000ef80001037983 */ /* 0x000eae0000300800 */
[----:B------:R-:W-:Y:S04]  /*199a0*/  STL.64 [R1+0x240], R16 ;  /* 0x0002401001007387 */ /* 0x000fe80000100a00 */
[----:B------:R0:W-:Y:S04]  /*199b0*/  STL.64 [R1+0x248], R18 ;  /* 0x0002481201007387 */ /* 0x0001e80000100a00 */
[----:B0-----:R-:W4:Y:S04]  /*199c0*/  LDL.LU.64 R18, [R1+0xef0] ;  /* 0x000ef00001127983 */ /* 0x001f280000300a00 */
[----:B------:R-:W4:Y:S04]  /*199d0*/  LDL.LU.64 R16, [R1+0xee8] ;  /* 0x000ee80001107983 */ /* 0x000f280000300a00 */
[----:B------:R-:W3:Y:S04]  /*199e0*/  LDL.LU.64 R6, [R1+0xee0] ;  /* 0x000ee00001067983 */ /* 0x000ee80000300a00 */
[----:B------:R-:W3:Y:S01]  /*199f0*/  LDL.LU.64 R4, [R1+0xed8] ;  /* 0x000ed80001047983 */ /* 0x000ee20000300a00 */
[----:B------:R-:W-:-:S05]  /*19a00*/  IMAD.MOV.U32 R25, RZ, RZ, R28 ;  /* 0x000000ffff197224 */ /* 0x000fca00078e001c */
[----:B------:R0:W-:Y:S02]  /*19a10*/  STL.64 [R1+0xe58], R24 ;  /* 0x000e581801007387 */ /* 0x0001e40000100a00 */
[C---:B----4-:R-:W-:Y:S08]  /*19a20*/  HMMA.16816.F32.BF16 R16, R12.reuse, R24, R16 ;  /* 0x000000180c10723c */ /* 0x050ff00000041810 */
[----:B---3--:R-:W-:Y:S01]  /*19a30*/  HMMA.16816.F32.BF16 R4, R12, R20, R4 ;  /* 0x000000140c04723c */ /* 0x008fe20000041804 */
[----:B0-----:R-:W-:-:S02]  /*19a40*/  IMAD.MOV.U32 R24, RZ, RZ, R10 ;  /* 0x000000ffff187224 */ /* 0x001fc400078e000a */
[----:B------:R-:W-:-:S08]  /*19a50*/  IMAD.MOV.U32 R25, RZ, RZ, R9 ;  /* 0x000000ffff197224 */ /* 0x000fd000078e0009 */
[----:B------:R-:W-:Y:S04]  /*19a60*/  STL.64 [R1+0x230], R16 ;  /* 0x0002301001007387 */ /* 0x000fe80000100a00 */
[----:B------:R-:W-:Y:S04]  /*19a70*/  STL.64 [R1+0x238], R18 ;  /* 0x0002381201007387 */ /* 0x000fe80000100a00 */
[----:B------:R0:W-:Y:S02]  /*19a80*/  STL.64 [R1+0xe70], R24 ;  /* 0x000e701801007387 */ /* 0x0001e40000100a00 */
[----:B0-----:R-:W-:-:S02]  /*19a90*/  IMAD.MOV.U32 R24, RZ, RZ, R8 ;  /* 0x000000ffff187224 */ /* 0x001fc400078e0008 */
[----:B------:R-:W-:-:S05]  /*19aa0*/  IMAD.MOV.U32 R25, RZ, RZ, R0 ;  /* 0x000000ffff197224 */ /* 0x000fca00078e0000 */
[----:B------:R-:W-:Y:S04]  /*19ab0*/  STL.64 [R1+0xe88], R24 ;  /* 0x000e881801007387 */ /* 0x000fe80000100a00 */
[----:B------:R-:W3:Y:S04]  /*19ac0*/  LDL.LU R16, [R1+0x1c0] ;  /* 0x0001c00001107983 */ /* 0x000ee80000300800 */
[----:B------:R0:W-:Y:S04]  /*19ad0*/  STL.64 [R1+0x220], R4 ;  /* 0x0002200401007387 */ /* 0x0001e80000100a00 */
[----:B------:R1:W-:Y:S04]  /*19ae0*/  STL.64 [R1+0x228], R6 ;  /* 0x0002280601007387 */ /* 0x0003e80000100a00 */
[----:B------:R-:W3:Y:S04]  /*19af0*/  LDL.LU R17, [R1+0x1c4] ;  /* 0x0001c40001117983 */ /* 0x000ee80000300800 */
[----:B------:R-:W4:Y:S04]  /*19b00*/  LDL.LU R18, [R1+0x1c8] ;  /* 0x0001c80001127983 */ /* 0x000f280000300800 */
[----:B------:R-:W4:Y:S04]  /*19b10*/  LDL.LU R19, [R1+0x1cc] ;  /* 0x0001cc0001137983 */ /* 0x000f280000300800 */
[----:B0-----:R-:W2:Y:S04]  /*19b20*/  LDL.LU R4, [R1+0x1e0] ;  /* 0x0001e00001047983 */ /* 0x001ea80000300800 */
[----:B------:R-:W2:Y:S04]  /*19b30*/  LDL.LU R5, [R1+0x1e4] ;  /* 0x0001e40001057983 */ /* 0x000ea80000300800 */
[----:B-1----:R-:W2:Y:S04]  /*19b40*/  LDL.LU R6, [R1+0x1e8] ;  /* 0x0001e80001067983 */ /* 0x002ea80000300800 */
[----:B------:R-:W2:Y:S04]  /*19b50*/  LDL.LU R7, [R1+0x1ec] ;  /* 0x0001ec0001077983 */ /* 0x000ea80000300800 */
[----:B------:R-:W3:Y:S04]  /*19b60*/  LDL.LU R8, [R1+0x200] ;  /* 0x0002000001087983 */ /* 0x000ee80000300800 */
[----:B------:R-:W3:Y:S04]  /*19b70*/  LDL.LU R9, [R1+0x204] ;  /* 0x0002040001097983 */ /* 0x000ee80000300800 */
[----:B------:R-:W3:Y:S04]  /*19b80*/  LDL.LU R10, [R1+0x208] ;  /* 0x00020800010a7983 */ /* 0x000ee80000300800 */
[----:B------:R-:W3:Y:S04]  /*19b90*/  LDL.LU R11, [R1+0x20c] ;  /* 0x00020c00010b7983 */ /* 0x000ee80000300800 */
[----:B--2---:R-:W-:Y:S04]  /*19ba0*/  STL.64 [R1+0xed0], R6 ;  /* 0x000ed00601007387 */ /* 0x004fe80000100a00 */
[----:B------:R0:W-:Y:S04]  /*19bb0*/  STL.64 [R1+0xec8], R4 ;  /* 0x000ec80401007387 */ /* 0x0001e80000100a00 */
[----:B0-----:R-:W2:Y:S04]  /*19bc0*/  LDL.64 R4, [R1+0x10] ;  /* 0x0000100001047983 */ /* 0x001ea80000100a00 */
[----:B----4-:R-:W-:Y:S04]  /*19bd0*/  STL.64 [R1+0xeb8], R18 ;  /* 0x000eb81201007387 */ /* 0x010fe80000100a00 */
[----:B---3--:R0:W-:Y:S04]  /*19be0*/  STL.64 [R1+0xeb0], R16 ;  /* 0x000eb01001007387 */ /* 0x0081e80000100a00 */
[----:B0-----:R-:W3:Y:S04]  /*19bf0*/  LDL.64 R16, [R1] ;  /* 0x0000000001107983 */ /* 0x001ee80000100a00 */
[----:B------:R-:W4:Y:S04]  /*19c00*/  LDL.LU.64 R24, [R1+0x60] ;  /* 0x0000600001187983 */ /* 0x000f280000300a00 */
[----:B------:R0:W-:Y:S04]  /*19c10*/  STL.64 [R1+0xe50], R20 ;  /* 0x000e501401007387 */ /* 0x0001e80000100a00 */
[----:B0-----:R-:W2:Y:S04]  /*19c20*/  LDL.LU R20, [R1+0x1a0] ;  /* 0x0001a00001147983 */ /* 0x001ea80000300800 */
[----:B------:R-:W2:Y:S04]  /*19c30*/  LDL.LU R21, [R1+0x1a4] ;  /* 0x0001a40001157983 */ /* 0x000ea80000300800 */
[----:B------:R-:W2:Y:S04]  /*19c40*/  LDL.LU R22, [R1+0x1a8] ;  /* 0x0001a80001167983 */ /* 0x000ea80000300800 */
[----:B------:R-:W2:Y:S04]  /*19c50*/  LDL.LU R23, [R1+0x1ac] ;  /* 0x0001ac0001177983 */ /* 0x000ea80000300800 */
[----:B--2---:R-:W-:Y:S04]  /*19c60*/  STL.64 [R1+0xe68], R22 ;  /* 0x000e681601007387 */ /* 0x004fe80000100a00 */
[----:B------:R0:W-:Y:S04]  /*19c70*/  STL.64 [R1+0xe60], R20 ;  /* 0x000e601401007387 */ /* 0x0001e80000100a00 */
[----:B0-----:R-:W2:Y:S04]  /*19c80*/  LDL.LU R20, [R1+0x1b0] ;  /* 0x0001b00001147983 */ /* 0x001ea80000300800 */
[----:B------:R-:W2:Y:S04]  /*19c90*/  LDL.LU R21, [R1+0x1b4] ;  /* 0x0001b40001157983 */ /* 0x000ea80000300800 */
[----:B------:R-:W2:Y:S04]  /*19ca0*/  LDL.LU R22, [R1+0x1b8] ;  /* 0x0001b80001167983 */ /* 0x000ea80000300800 */
[----:B------:R-:W2:Y:S01]  /*19cb0*/  LDL.LU R23, [R1+0x1bc] ;  /* 0x0001bc0001177983 */ /* 0x000ea20000300800 */
[----:B------:R-:W-:Y:S03]  /*19cc0*/  HMMA.16816.F32.BF16 R8, R12, R4, R8 ;  /* 0x000000040c08723c */ /* 0x000fe60000041808 */
[----:B--2---:R-:W-:Y:S04]  /*19cd0*/  STL.64 [R1+0xe80], R22 ;  /* 0x000e801601007387 */ /* 0x004fe80000100a00 */
[----:B------:R0:W-:Y:S04]  /*19ce0*/  STL.64 [R1+0xe78], R20 ;  /* 0x000e781401007387 */ /* 0x0001e80000100a00 */
[----:B0-----:R-:W2:Y:S04]  /*19cf0*/  LDL.LU R20, [R1+0x2a0] ;  /* 0x0002a00001147983 */ /* 0x001ea80000300800 */
[----:B------:R-:W2:Y:S04]  /*19d00*/  LDL.LU R21, [R1+0x2a4] ;  /* 0x0002a40001157983 */ /* 0x000ea80000300800 */
[----:B------:R-:W2:Y:S04]  /*19d10*/  LDL.LU R22, [R1+0x2a8] ;  /* 0x0002a80001167983 */ /* 0x000ea80000300800 */
[----:B------:R-:W2:Y:S01]  /*19d20*/  LDL.LU R23, [R1+0x2ac] ;  /* 0x0002ac0001177983 */ /* 0x000ea20000300800 */
[----:B------:R-:W-:-:S03]  /*19d30*/  IMAD.MOV.U32 R0, RZ, RZ, R5 ;  /* 0x000000ffff007224 */ /* 0x000fc600078e0005 */
[----:B--2---:R-:W-:Y:S04]  /*19d40*/  STL.64 [R1+0xe98], R22 ;  /* 0x000e981601007387 */ /* 0x004fe80000100a00 */
[----:B------:R0:W-:Y:S04]  /*19d50*/  STL.64 [R1+0xe90], R20 ;  /* 0x000e901401007387 */ /* 0x0001e80000100a00 */
[----:B0-----:R-:W2:Y:S04]  /*19d60*/  LDL.LU R20, [R1+0x1d0] ;  /* 0x0001d00001147983 */ /* 0x001ea80000300800 */
[----:B------:R-:W2:Y:S04]  /*19d70*/  LDL.LU R21, [R1+0x1d4] ;  /* 0x0001d40001157983 */ /* 0x000ea80000300800 */
[----:B------:R-:W2:Y:S04]  /*19d80*/  LDL.LU R22, [R1+0x1d8] ;  /* 0x0001d80001167983 */ /* 0x000ea80000300800 */
[----:B------:R-:W2:Y:S04]  /*19d90*/  LDL.LU R23, [R1+0x1dc] ;  /* 0x0001dc0001177983 */ /* 0x000ea80000300800 */
[----:B------:R0:W-:Y:S04]  /*19da0*/  STL.64 [R1+0x210], R8 ;  /* 0x0002100801007387 */ /* 0x0001e80000100a00 */
[----:B------:R-:W-:Y:S04]  /*19db0*/  STL.64 [R1+0x218], R10 ;  /* 0x0002180a01007387 */ /* 0x000fe80000100a00 */
[----:B------:R-:W3:Y:S01]  /*19dc0*/  LDL.LU.64 R6, [R1+0xed0] ;  /* 0x000ed00001067983 */ /* 0x000ee20000300a00 */
[----:B0-----:R-:W-:-:S03]  /*19dd0*/  IMAD.MOV.U32 R8, RZ, RZ, R4 ;  /* 0x000000ffff087224 */ /* 0x001fc600078e0004 */
[----:B------:R-:W3:Y:S02]  /*19de0*/  LDL.LU.64 R4, [R1+0xec8] ;  /* 0x000ec80001047983 */ /* 0x000ee40000300a00 */
[----:B---3--:R-:W-:-:S15]  /*19df0*/  HMMA.16816.F32.BF16 R4, R12, R16, R4 ;  /* 0x000000100c04723c */ /* 0x008fde0000041804 */
[----:B------:R-:W-:-:S04]  /*19e00*/  NOP ;  /* 0x0000000000007918 */ /* 0x000fc80000000000 */
[----:B------:R0:W-:Y:S04]  /*19e10*/  STL.64 [R1+0x200], R4 ;  /* 0x0002000401007387 */ /* 0x0001e80000100a00 */
[----:B------:R1:W-:Y:S04]  /*19e20*/  STL.64 [R1+0x208], R6 ;  /* 0x0002080601007387 */ /* 0x0003e80000100a00 */
[----:B0-----:R-:W3:Y:S01]  /*19e30*/  LDL.LU.64 R4, [R1+0xec0] ;  /* 0x000ec00001047983 */ /* 0x001ee20000300a00 */
[----:B-1----:R-:W-:Y:S02]  /*19e40*/  IMAD.MOV.U32 R7, RZ, RZ, R16 ;  /* 0x000000ffff077224 */ /* 0x002fe400078e0010 */
[----:B------:R-:W-:Y:S01]  /*19e50*/  IMAD.MOV.U32 R6, RZ, RZ, R17 ;  /* 0x000000ffff067224 */ /* 0x000fe200078e0011 */
[----:B------:R-:W3:Y:S04]  /*19e60*/  LDL.LU.64 R18, [R1+0xeb8] ;  /* 0x000eb80001127983 */ /* 0x000ee80000300a00 */
[----:B------:R-:W3:Y:S02]  /*19e70*/  LDL.LU.64 R16, [R1+0xeb0] ;  /* 0x000eb00001107983 */ /* 0x000ee40000300a00 */
[----:B---3--:R-:W-:Y:S02]  /*19e80*/  HMMA.16816.F32.BF16 R12, R12, R4, R16 ;  /* 0x000000040c0c723c */ /* 0x008fe40000041810 */
[----:B------:R-:W2:Y:S04]  /*19e90*/  LDL.LU.64 R18, [R1+0xea8] ;  /* 0x000ea80001127983 */ /* 0x000ea80000300a00 */
[----:B------:R-:W2:-:S13]  /*19ea0*/  LDL.LU.64 R16, [R1+0xea0] ;  /* 0x000ea00001107983 */ /* 0x000e9a0000300a00 */
[----:B------:R0:W-:Y:S02]  /*19eb0*/  STL.64 [R1+0x1e0], R12 ;  /* 0x0001e00c01007387 */ /* 0x0001e40000100a00 */
[----:B0-----:R-:W-:Y:S02]  /*19ec0*/  IMAD.MOV.U32 R12, RZ, RZ, R8 ;  /* 0x000000ffff0c7224 */ /* 0x001fe400078e0008 */
[----:B------:R-:W0:Y:S04]  /*19ed0*/  LDSM.16.MT88.4 R8, [R29+0xc180] ;  /* 0x00c180001d08783b */ /* 0x000e280000004200 */
[----:B------:R-:W-:Y:S01]  /*19ee0*/  STL.64 [R1+0x1e8], R14 ;  /* 0x0001e80e01007387 */ /* 0x000fe20000100a00 */
[----:B------:R-:W-:Y:S02]  /*19ef0*/  IMAD.MOV.U32 R13, RZ, RZ, R0 ;  /* 0x000000ffff0d7224 */ /* 0x000fe400078e0000 */
[----:B----4-:R-:W-:-:S02]  /*19f00*/  IMAD.MOV.U32 R28, RZ, RZ, R24 ;  /* 0x000000ffff1c7224 */ /* 0x010fc400078e0018 */
[----:B------:R-:W-:Y:S01]  /*19f10*/  IMAD.MOV.U32 R0, RZ, RZ, R25 ;  /* 0x000000ffff007224 */ /* 0x000fe200078e0019 */
[----:B0-----:R-:W-:Y:S04]  /*19f20*/  STL.64 [R1+0xda0], R10 ;  /* 0x000da00a01007387 */ /* 0x001fe80000100a00 */
[----:B------:R0:W-:Y:S04]  /*19f30*/  STL.64 [R1+0xd98], R8 ;  /* 0x000d980801007387 */ /* 0x0001e80000100a00 */
[----:B0-----:R-:W3:Y:S04]  /*19f40*/  LDL.LU R8, [R1+0x190] ;  /* 0x0001900001087983 */ /* 0x001ee80000300800 */
[----:B------:R-:W3:Y:S04]  /*19f50*/  LDL.LU R9, [R1+0x194] ;  /* 0x0001940001097983 */ /* 0x000ee80000300800 */
[----:B------:R-:W3:Y:S04]  /*19f60*/  LDL.LU R10, [R1+0x198] ;  /* 0x00019800010a7983 */ /* 0x000ee80000300800 */
[----:B------:R-:W3:Y:S01]  /*19f70*/  LDL.LU R11, [R1+0x19c] ;  /* 0x00019c00010b7983 */ /* 0x000ee20000300800 */
[----:B--2---:R-:W-:-:S15]  /*19f80*/  HMMA.16816.F32.BF16 R20, R16, R24, R20 ;  /* 0x000000181014723c */ /* 0x004fde0000041814 */
[----:B------:R-:W-:-:S04]  /*19f90*/  NOP ;  /* 0x0000000000007918 */ /* 0x000fc80000000000 */
        /* <DEDUP_REMOVED lines=18> */
[----:B------:R-:W3:-:S15]  /*1a0c0*/  LDL.LU.64 R20, [R1+0xe50] ;  /* 0x000e500001147983 */ /* 0x000ede0000300a00 */
[----:B------:R-:W-:Y:S02]  /*1a0d0*/  NOP ;  /* 0x0000000000007918 */ /* 0x000fe40000000000 */
[----:B------:R-:W-:Y:S04]  /*1a0e0*/  STL.64 [R1+0x1a0], R24 ;  /* 0x0001a01801007387 */ /* 0x000fe80000100a00 */
[----:B------:R0:W-:Y:S04]  /*1a0f0*/  STL.64 [R1+0x1a8], R26 ;  /* 0x0001a81a01007387 */ /* 0x0001e80000100a00 */
[----:B0-----:R-:W2:Y:S04]  /*1a100*/  LDL.LU.64 R26, [R1+0xe48] ;  /* 0x000e4800011a7983 */ /* 0x001ea80000300a00 */
[----:B------:R-:W2:Y:S01]  /*1a110*/  LDL.LU.64 R24, [R1+0xe40] ;  /* 0x000e400001187983 */ /* 0x000ea20000300a00 */
[----:B---3--:R-:W-:Y:S03]  /*1a120*/  HMMA.16816.F32.BF16 R20, R16, R20, R8 ;  /* 0x000000141014723c */ /* 0x008fe60000041808 */
[----:B------:R-:W3:-:S15]  /*1a130*/  LDL.LU R8, [R1+0xd0] ;  /* 0x0000d00001087983 */ /* 0x000ede0000300800 */
[----:B------:R-:W-:Y:S01]  /*1a140*/  NOP ;  /* 0x0000000000007918 */ /* 0x000fe20000000000 */
[----:B------:R0:W-:Y:S04]  /*1a150*/  STL.64 [R1+0x190], R20 ;  /* 0x0001901401007387 */ /* 0x0001e80000100a00 */
[----:B------:R1:W-:Y:S04]  /*1a160*/  STL.64 [R1+0x198], R22 ;  /* 0x0001981601007387 */ /* 0x0003e80000100a00 */
[----:B------:R-:W3:Y:S04]  /*1a170*/  LDL.LU R9, [R1+0xd4] ;  /* 0x0000d40001097983 */ /* 0x000ee80000300800 */
[----:B------:R-:W4:Y:S04]  /*1a180*/  LDL.LU R10, [R1+0xd8] ;  /* 0x0000d800010a7983 */ /* 0x000f280000300800 */
[----:B------:R-:W4:Y:S04]  /*1a190*/  LDL.LU R11, [R1+0xdc] ;  /* 0x0000dc00010b7983 */ /* 0x000f280000300800 */
[----:B0-----:R-:W3:Y:S04]  /*1a1a0*/  LDL.LU R20, [R1+0x160] ;  /* 0x0001600001147983 */ /* 0x001ee80000300800 */
[----:B------:R-:W5:Y:S04]  /*1a1b0*/  LDL.LU R21, [R1+0x164] ;  /* 0x0001640001157983 */ /* 0x000f680000300800 */
[----:B-1----:R-:W5:Y:S04]  /*1a1c0*/  LDL.LU R22, [R1+0x168] ;  /* 0x0001680001167983 */ /* 0x002f680000300800 */
[----:B------:R-:W5:Y:S01]  /*1a1d0*/  LDL.LU R23, [R1+0x16c] ;  /* 0x00016c0001177983 */ /* 0x000f620000300800 */
[----:B--2---:R-:W-:Y:S03]  /*1a1e0*/  HMMA.16816.F32.BF16 R12, R16, R12, R24 ;  /* 0x0000000c100c723c */ /* 0x004fe60000041818 */
[----:B----4-:R-:W-:Y:S04]  /*1a1f0*/  STL.64 [R1+0xdb0], R10 ;  /* 0x000db00a01007387 */ /* 0x010fe80000100a00 */
[----:B---3--:R0:W-:Y:S04]  /*1a200*/  STL.64 [R1+0xda8], R8 ;  /* 0x000da80801007387 */ /* 0x0081e80000100a00 */
[----:B------:R-:W2:Y:S04]  /*1a210*/  LDL.LU.64 R26, [R1+0xe38] ;  /* 0x000e3800011a7983 */ /* 0x000ea80000300a00 */
[----:B------:R-:W2:Y:S04]  /*1a220*/  LDL.LU.64 R24, [R1+0xe30] ;  /* 0x000e300001187983 */ /* 0x000ea80000300a00 */
[----:B------:R-:W-:Y:S04]  /*1a230*/  STL.64 [R1+0x180], R12 ;  /* 0x0001800c01007387 */ /* 0x000fe80000100a00 */
[----:B------:R2:W-:Y:S01]  /*1a240*/  STL.64 [R1+0x188], R14 ;  /* 0x0001880e01007387 */ /* 0x0005e20000100a00 */
[----:B0-----:R-:W-:-:S02]  /*1a250*/  IMAD.MOV.U32 R8, RZ, RZ, R7 ;  /* 0x000000ffff087224 */ /* 0x001fc400078e0007 */
[----:B------:R-:W-:-:S07]  /*1a260*/  IMAD.MOV.U32 R9, RZ, RZ, R6 ;  /* 0x000000ffff097224 */ /* 0x000fce00078e0006 */
[----:B--2---:R-:W-:Y:S01]  /*1a270*/  HMMA.16816.F32.BF16 R12, R16, R8, R24 ;  /* 0x00000008100c723c */ /* 0x004fe20000041818 */
[----:B------:R-:W2:-:S15]  /*1a280*/  LDL.LU R24, [R1+0x120] ;  /* 0x0001200001187983 */ /* 0x000e9e0000300800 */
[----:B------:R-:W-:-:S03]  /*1a290*/  NOP ;  /* 0x0000000000007918 */ /* 0x000fc60000000000 */
[----:B------:R0:W-:Y:S04]  /*1a2a0*/  STL.64 [R1+0x170], R12 ;  /* 0x0001700c01007387 */ /* 0x0001e80000100a00 */
[----:B------:R1:W-:Y:S04]  /*1a2b0*/  STL.64 [R1+0x178], R14 ;  /* 0x0001780e01007387 */ /* 0x0003e80000100a00 */
[----:B------:R-:W2:Y:S04]  /*1a2c0*/  LDL.LU R25, [R1+0x124] ;  /* 0x0001240001197983 */ /* 0x000ea80000300800 */
[----:B------:R-:W3:Y:S04]  /*1a2d0*/  LDL.LU R26, [R1+0x128] ;  /* 0x00012800011a7983 */ /* 0x000ee80000300800 */
[----:B------:R-:W3:Y:S04]  /*1a2e0*/  LDL.LU R27, [R1+0x12c] ;  /* 0x00012c00011b7983 */ /* 0x000ee80000300800 */
[----:B0-----:R-:W4:Y:S04]  /*1a2f0*/  LDL.LU R12, [R1+0x130] ;  /* 0x00013000010c7983 */ /* 0x001f280000300800 */
[----:B------:R-:W4:Y:S04]  /*1a300*/  LDL.LU R13, [R1+0x134] ;  /* 0x00013400010d7983 */ /* 0x000f280000300800 */
[----:B-1----:R-:W2:Y:S04]  /*1a310*/  LDL.LU R14, [R1+0x138] ;  /* 0x00013800010e7983 */ /* 0x002ea80000300800 */
[----:B------:R-:W2:Y:S04]  /*1a320*/  LDL.LU R15, [R1+0x13c] ;  /* 0x00013c00010f7983 */ /* 0x000ea80000300800 */
[----:B--2---:R-:W-:Y:S04]  /*1a330*/  STL.64 [R1+0xe10], R14 ;  /* 0x000e100e01007387 */ /* 0x004fe80000100a00 */
[----:B----4-:R0:W-:Y:S04]  /*1a340*/  STL.64 [R1+0xe08], R12 ;  /* 0x000e080c01007387 */ /* 0x0101e80000100a00 */
[----:B0-----:R-:W2:Y:S04]  /*1a350*/  LDL.LU R12, [R1+0x150] ;  /* 0x00015000010c7983 */ /* 0x001ea80000300800 */
[----:B------:R-:W2:Y:S04]  /*1a360*/  LDL.LU R13, [R1+0x154] ;  /* 0x00015400010d7983 */ /* 0x000ea80000300800 */
[----:B------:R-:W2:Y:S04]  /*1a370*/  LDL.LU R14, [R1+0x158] ;  /* 0x00015800010e7983 */ /* 0x000ea80000300800 */
[----:B------:R-:W2:Y:S04]  /*1a380*/  LDL.LU R15, [R1+0x15c] ;  /* 0x00015c00010f7983 */ /* 0x000ea80000300800 */
[----:B---3--:R-:W-:Y:S04]  /*1a390*/  STL.64 [R1+0xe00], R26 ;  /* 0x000e001a01007387 */ /* 0x008fe80000100a00 */
[----:B------:R0:W-:Y:S04]  /*1a3a0*/  STL.64 [R1+0xdf8], R24 ;  /* 0x000df81801007387 */ /* 0x0001e80000100a00 */
[----:B0-----:R-:W3:Y:S04]  /*1a3b0*/  LDL.LU.64 R24, [R1+0x50] ;  /* 0x0000500001187983 */ /* 0x001ee80000300a00 */
[----:B------:R0:W-:Y:S04]  /*1a3c0*/  STL.64 [R1+0xdc0], R8 ;  /* 0x000dc00801007387 */ /* 0x0001e80000100a00 */
[----:B0-----:R-:W4:Y:S04]  /*1a3d0*/  LDL.LU.64 R8, [R1+0x10] ;  /* 0x0000100001087983 */ /* 0x001f280000300a00 */
[----:B----4-:R0:W-:Y:S04]  /*1a3e0*/  STL.64 [R1+0xdd0], R8 ;  /* 0x000dd00801007387 */ /* 0x0101e80000100a00 */
[----:B0-----:R-:W4:Y:S01]  /*1a3f0*/  LDL.LU.64 R8, [R1+0x20] ;  /* 0x0000200001087983 */ /* 0x001f220000300a00 */
[----:B-----5:R-:W-:Y:S03]  /*1a400*/  HMMA.16816.F32.BF16 R16, R16, R4, R20 ;  /* 0x000000041010723c */ /* 0x020fe60000041814 */
[----:B----4-:R0:W-:Y:S04]  /*1a410*/  STL.64 [R1+0xde8], R8 ;  /* 0x000de80801007387 */ /* 0x0101e80000100a00 */
[----:B0-----:R-:W4:Y:S04]  /*1a420*/  LDL.LU.64 R8, [R1+0x30] ;  /* 0x0000300001087983 */ /* 0x001f280000300a00 */
[----:B----4-:R0:W-:Y:S04]  /*1a430*/  STL.64 [R1+0xdf0], R8 ;  /* 0x000df00801007387 */ /* 0x0101e80000100a00 */
[----:B0-----:R-:W4:Y:S04]  /*1a440*/  LDL.LU.64 R8, [R1+0x40] ;  /* 0x0000400001087983 */ /* 0x001f280000300a00 */
[----:B------:R-:W2:Y:S04]  /*1a450*/  LDL.LU.64 R22, [R1+0xe28] ;  /* 0x000e280001167983 */ /* 0x000ea80000300a00 */
[----:B------:R-:W2:Y:S04]  /*1a460*/  LDL.LU.64 R20, [R1+0xe20] ;  /* 0x000e200001147983 */ /* 0x000ea80000300a00 */
[----:B------:R0:W-:Y:S04]  /*1a470*/  STL.64 [R1+0xdc8], R4 ;  /* 0x000dc80401007387 */ /* 0x0001e80000100a00 */
[----:B0-----:R-:W5:Y:S04]  /*1a480*/  LDL.LU R4, [R1+0xf0] ;  /* 0x0000f00001047983 */ /* 0x001f680000300800 */
[----:B------:R0:W-:Y:S04]  /*1a490*/  STL.64 [R1+0x160], R16 ;  /* 0x0001601001007387 */ /* 0x0001e80000100a00 */
[----:B------:R-:W-:Y:S04]  /*1a4a0*/  STL.64 [R1+0x168], R18 ;  /* 0x0001681201007387 */ /* 0x000fe80000100a00 */
[----:B------:R-:W5:Y:S04]  /*1a4b0*/  LDL.LU R5, [R1+0xf4] ;  /* 0x0000f40001057983 */ /* 0x000f680000300800 */
[----:B------:R-:W3:Y:S04]  /*1a4c0*/  LDL.LU R6, [R1+0xf8] ;  /* 0x0000f80001067983 */ /* 0x000ee80000300800 */
[----:B------:R-:W3:Y:S01]  /*1a4d0*/  LDL.LU R7, [R1+0xfc] ;  /* 0x0000fc0001077983 */ /* 0x000ee20000300800 */
[----:B0-----:R-:W-:-:S02]  /*1a4e0*/  IMAD.MOV.U32 R16, RZ, RZ, R28 ;  /* 0x000000ffff107224 */ /* 0x001fc400078e001c */
[----:B------:R-:W-:-:S07]  /*1a4f0*/  IMAD.MOV.U32 R17, RZ, RZ, R0 ;  /* 0x000000ffff117224 */ /* 0x000fce00078e0000 */
        /* <DEDUP_REMOVED lines=8> */
[----:B------:R-:W-:Y:S04]  /*1a580*/  STL.64 [R1+0x150], R12 ;  /* 0x0001500c01007387 */ /* 0x000fe80000100a00 */
[----:B------:R0:W-:Y:S04]  /*1a590*/  STL.64 [R1+0x158], R14 ;  /* 0x0001580e01007387 */ /* 0x0001e80000100a00 */
[----:B0-----:R-:W5:Y:S04]  /*1a5a0*/  LDL.LU.64 R14, [R1+0xe10] ;  /* 0x000e1000010e7983 */ /* 0x001f680000300a00 */
[----:B------:R-:W5:Y:S04]  /*1a5b0*/  LDL.LU.64 R12, [R1+0xe08] ;  /* 0x000e0800010c7983 */ /* 0x000f680000300a00 */
[----:B------:R0:W-:Y:S01]  /*1a5c0*/  STL.64 [R1+0xdb8], R16 ;  /* 0x000db81001007387 */ /* 0x0001e20000100a00 */
[----:B------:R-:W-:-:S03]  /*1a5d0*/  IMAD.MOV.U32 R0, RZ, RZ, R25 ;  /* 0x000000ffff007224 */ /* 0x000fc600078e0019 */
[----:B0-----:R-:W2:Y:S04]  /*1a5e0*/  LDL.LU R16, [R1+0xe0] ;  /* 0x0000e00001107983 */ /* 0x001ea80000300800 */
[----:B------:R-:W2:Y:S04]  /*1a5f0*/  LDL.LU R17, [R1+0xe4] ;  /* 0x0000e40001117983 */ /* 0x000ea80000300800 */
[----:B------:R-:W2:Y:S04]  /*1a600*/  LDL.LU R18, [R1+0xe8] ;  /* 0x0000e80001127983 */ /* 0x000ea80000300800 */
[----:B------:R-:W2:Y:S01]  /*1a610*/  LDL.LU R19, [R1+0xec] ;  /* 0x0000ec0001137983 */ /* 0x000ea20000300800 */
[----:B-----5:R-:W-:-:S15]  /*1a620*/  HMMA.16816.F32.BF16 R12, R20, R24, R12 ;  /* 0x00000018140c723c */ /* 0x020fde000004180c */
[----:B------:R-:W-:-:S04]  /*1a630*/  NOP ;  /* 0x0000000000007918 */ /* 0x000fc80000000000 */
[----:B------:R0:W-:Y:S04]  /*1a640*/  STL.64 [R1+0x140], R12 ;  /* 0x0001400c01007387 */ /* 0x0001e80000100a00 */
[----:B------:R-:W-:Y:S04]  /*1a650*/  STL.64 [R1+0x148], R14 ;  /* 0x0001480e01007387 */ /* 0x000fe80000100a00 */
[----:B------:R-:W4:Y:S01]  /*1a660*/  LDL.LU.64 R26, [R1+0xe00] ;  /* 0x000e0000011a7983 */ /* 0x000f220000300a00 */
[----:B0-----:R-:W-:-:S03]  /*1a670*/  IMAD.MOV.U32 R12, RZ, RZ, R24 ;  /* 0x000000ffff0c7224 */ /* 0x001fc600078e0018 */
[----:B------:R-:W4:Y:S02]  /*1a680*/  LDL.LU.64 R24, [R1+0xdf8] ;  /* 0x000df80001187983 */ /* 0x000f240000300a00 */
[----:B----4-:R-:W-:-:S15]  /*1a690*/  HMMA.16816.F32.BF16 R24, R20, R8, R24 ;  /* 0x000000081418723c */ /* 0x010fde0000041818 */
[----:B------:R-:W-:-:S04]  /*1a6a0*/  NOP ;  /* 0x0000000000007918 */ /* 0x000fc80000000000 */
[----:B------:R0:W-:Y:S04]  /*1a6b0*/  STL.64 [R1+0x130], R24 ;  /* 0x0001301801007387 */ /* 0x0001e80000100a00 */
[----:B------:R-:W-:Y:S01]  /*1a6c0*/  STL.64 [R1+0x138], R26 ;  /* 0x0001381a01007387 */ /* 0x000fe20000100a00 */
[----:B0-----:R-:W-:Y:S02]  /*1a6d0*/  IMAD.MOV.U32 R25, RZ, RZ, R9 ;  /* 0x000000ffff197224 */ /* 0x001fe400078e0009 */
[----:B------:R-:W-:Y:S02]  /*1a6e0*/  IMAD.MOV.U32 R24, RZ, RZ, R8 ;  /* 0x000000ffff187224 */ /* 0x000fe400078e0008 */
[----:B------:R-:W4:Y:S04]  /*1a6f0*/  LDL.LU.64 R8, [R1+0xdf0] ;  /* 0x000df00001087983 */ /* 0x000f280000300a00 */
[----:B------:R-:W-:Y:S04]  /*1a700*/  STL [R1+0xd84], R25 ;  /* 0x000d841901007387 */ /* 0x000fe80000100800 */
[----:B------:R0:W-:Y:S04]  /*1a710*/  STL [R1+0xd80], R24 ;  /* 0x000d801801007387 */ /* 0x0001e80000100800 */
[----:B0-----:R-:W4:Y:S04]  /*1a720*/  LDL.LU R24, [R1+0x110] ;  /* 0x0001100001187983 */ /* 0x001f280000300800 */
[----:B------:R-:W4:Y:S04]  /*1a730*/  LDL.LU R25, [R1+0x114] ;  /* 0x0001140001197983 */ /* 0x000f280000300800 */
[----:B------:R-:W4:Y:S04]  /*1a740*/  LDL.LU R26, [R1+0x118] ;  /* 0x00011800011a7983 */ /* 0x000f280000300800 */
[----:B------:R-:W4:Y:S02]  /*1a750*/  LDL.LU R27, [R1+0x11c] ;  /* 0x00011c00011b7983 */ /* 0x000f240000300800 */
[----:B----4-:R-:W-:-:S15]  /*1a760*/  HMMA.16816.F32.BF16 R24, R20, R8, R24 ;  /* 0x000000081418723c */ /* 0x010fde0000041818 */
[----:B------:R-:W-:-:S04]  /*1a770*/  NOP ;  /* 0x0000000000007918 */ /* 0x000fc80000000000 */
[----:B------:R-:W-:Y:S04]  /*1a780*/  STL.64 [R1+0x120], R24 ;  /* 0x0001201801007387 */ /* 0x000fe80000100a00 */
[----:B------:R0:W-:Y:S02]  /*1a790*/  STL.64 [R1+0x128], R26 ;  /* 0x0001281a01007387 */ /* 0x0001e40000100a00 */
[----:B0-----:R-:W-:Y:S02]  /*1a7a0*/  IMAD.MOV.U32 R27, RZ, RZ, R8 ;  /* 0x000000ffff1b7224 */ /* 0x001fe400078e0008 */
[----:B------:R-:W-:Y:S02]  /*1a7b0*/  IMAD.MOV.U32 R26, RZ, RZ, R9 ;  /* 0x000000ffff1a7224 */ /* 0x000fe400078e0009 */
        /* <DEDUP_REMOVED lines=9> */
[----:B------:R-:W2:Y:S04]  /*1a850*/  LDL.LU.64 R8, [R1+0xdd0] ;  /* 0x000dd00001087983 */ /* 0x000ea80000300a00 */
[----:B------:R-:W-:Y:S04]  /*1a860*/  STL.64 [R1+0xd90], R26 ;  /* 0x000d901a01007387 */ /* 0x000fe80000100a00 */
[----:B------:R0:W-:Y:S04]  /*1a870*/  STL.64 [R1+0xd88], R24 ;  /* 0x000d881801007387 */ /* 0x0001e80000100a00 */
[----:B0-----:R-:W4:Y:S04]  /*1a880*/  LDL.LU R24, [R1+0xc0] ;  /* 0x0000c00001187983 */ /* 0x001f280000300800 */
[----:B------:R-:W4:Y:S04]  /*1a890*/  LDL.LU R25, [R1+0xc4] ;  /* 0x0000c40001197983 */ /* 0x000f280000300800 */
[----:B------:R-:W4:Y:S04]  /*1a8a0*/  LDL.LU R26, [R1+0xc8] ;  /* 0x0000c800011a7983 */ /* 0x000f280000300800 */
[----:B------:R-:W4:Y:S01]  /*1a8b0*/  LDL.LU R27, [R1+0xcc] ;  /* 0x0000cc00011b7983 */ /* 0x000f220000300800 */
[----:B--2---:R-:W-:-:S15]  /*1a8c0*/  HMMA.16816.F32.BF16 R4, R20, R8, R4 ;  /* 0x000000081404723c */ /* 0x004fde0000041804 */
[----:B------:R-:W-:-:S04]  /*1a8d0*/  NOP ;  /* 0x0000000000007918 */ /* 0x000fc80000000000 */
[----:B------:R0:W-:Y:S04]  /*1a8e0*/  STL.64 [R1+0x100], R4 ;  /* 0x0001000401007387 */ /* 0x0001e80000100a00 */
[----:B------:R1:W-:Y:S04]  /*1a8f0*/  STL.64 [R1+0x108], R6 ;  /* 0x0001080601007387 */ /* 0x0003e80000100a00 */
[----:B0-----:R-:W2:Y:S01]  /*1a900*/  LDL.LU.64 R4, [R1+0xdc8] ;  /* 0x000dc80001047983 */ /* 0x001ea20000300a00 */
[----:B-1----:R-:W-:Y:S02]  /*1a910*/  IMAD.MOV.U32 R7, RZ, RZ, R8 ;  /* 0x000000ffff077224 */ /* 0x002fe400078e0008 */
[----:B------:R-:W-:-:S02]  /*1a920*/  IMAD.MOV.U32 R6, RZ, RZ, R9 ;  /* 0x000000ffff067224 */ /* 0x000fc400078e0009 */
[----:B------:R-:W5:Y:S02]  /*1a930*/  LDL.LU.64 R8, [R1+0xdc0] ;  /* 0x000dc00001087983 */ /* 0x000f640000300a00 */
[----:B-----5:R-:W-:Y:S02]  /*1a940*/  HMMA.16816.F32.BF16 R8, R20, R8, R16 ;  /* 0x000000081408723c */ /* 0x020fe40000041810 */
[----:B------:R-:W4:-:S15]  /*1a950*/  LDL.LU.64 R16, [R1+0xdb8] ;  /* 0x000db80001107983 */ /* 0x000f1e0000300a00 */
[----:B------:R-:W-:Y:S02]  /*1a960*/  NOP ;  /* 0x0000000000007918 */ /* 0x000fe40000000000 */
[----:B------:R-:W-:Y:S04]  /*1a970*/  STL.64 [R1+0xf0], R8 ;  /* 0x0000f00801007387 */ /* 0x000fe80000100a00 */
[----:B------:R0:W-:Y:S04]  /*1a980*/  STL.64 [R1+0xf8], R10 ;  /* 0x0000f80a01007387 */ /* 0x0001e80000100a00 */
[----:B0-----:R-:W2:Y:S04]  /*1a990*/  LDL.LU.64 R10, [R1+0xdb0] ;  /* 0x000db000010a7983 */ /* 0x001ea80000300a00 */
[----:B------:R-:W2:Y:S02]  /*1a9a0*/  LDL.LU.64 R8, [R1+0xda8] ;  /* 0x000da80001087983 */ /* 0x000ea40000300a00 */
[----:B--2---:R-:W-:Y:S02]  /*1a9b0*/  HMMA.16816.F32.BF16 R20, R20, R4, R8 ;  /* 0x000000041414723c */ /* 0x004fe40000041808 */
[----:B------:R-:W4:Y:S04]  /*1a9c0*/  LDL.LU.64 R10, [R1+0xda0] ;  /* 0x000da000010a7983 */ /* 0x000f280000300a00 */
[----:B------:R-:W4:-:S13]  /*1a9d0*/  LDL.LU.64 R8, [R1+0xd98] ;  /* 0x000d980001087983 */ /* 0x000f1a0000300a00 */
[----:B------:R0:W-:Y:S02]  /*1a9e0*/  STL.64 [R1+0xe0], R20 ;  /* 0x0000e01401007387 */ /* 0x0001e40000100a00 */
[----:B0-----:R-:W-:Y:S02]  /*1a9f0*/  IMAD.MOV.U32 R20, RZ, RZ, R12 ;  /* 0x000000ffff147224 */ /* 0x001fe400078e000c */
[----:B------:R-:W0:Y:S04]  /*1aa00*/  LDSM.16.MT88.4 R12, [R29+0xe000] ;  /* 0x00e000001d0c783b */ /* 0x000e280000004200 */
[----:B------:R-:W-:Y:S04]  /*1aa10*/  STL.64 [R1+0xe8], R22 ;  /* 0x0000e81601007387 */ /* 0x000fe80000100a00 */
[----:B------:R-:W-:Y:S04]  /*1aa20*/  STL.64 [R1+0xd30], R4 ;  /* 0x000d300401007387 */ /* 0x000fe80000100a00 */
[----:B0-----:R-:W-:Y:S04]  /*1aa30*/  STL.64 [R1+0xd18], R14 ;  /* 0x000d180e01007387 */ /* 0x001fe80000100a00 */
[----:B------:R0:W-:Y:S04]  /*1aa40*/  STL.64 [R1+0xd10], R12 ;  /* 0x000d100c01007387 */ /* 0x0001e80000100a00 */
[----:B0-----:R-:W2:Y:S01]  /*1aa50*/  LDL.LU R12, [R1+0xb0] ;  /* 0x0000b000010c7983 */ /* 0x001ea20000300800 */
[----:B------:R-:W-:-:S02]  /*1aa60*/  IMAD.MOV.U32 R21, RZ, RZ, R0 ;  /* 0x000000ffff157224 */ /* 0x000fc400078e0000 */
[----:B---3--:R-:W-:Y:S02]  /*1aa70*/  IMAD.MOV.U32 R13, RZ, RZ, R28 ;  /* 0x000000ffff0d7224 */ /* 0x008fe400078e001c */
[----:B------:R-:W-:Y:S02]  /*1aa80*/  IMAD.MOV.U32 R14, RZ, RZ, R3 ;  /* 0x000000ffff0e7224 */ /* 0x000fe400078e0003 */
[----:B------:R-:W-:Y:S01]  /*1aa90*/  IMAD.MOV.U32 R15, RZ, RZ, R2 ;  /* 0x000000ffff0f7224 */ /* 0x000fe200078e0002 */
[----:B----4-:R-:W-:Y:S01]  /*1aaa0*/  HMMA.16816.F32.BF16 R16, R8, R16, R24 ;  /* 0x000000100810723c */ /* 0x010fe20000041818 */
[----:B------:R-:W3:Y:S04]  /*1aab0*/  LDL.LU.64 R26, [R1+0xd90] ;  /* 0x000d9000011a7983 */ /* 0x000ee80000300a00 */
[----:B------:R-:W4:-:S14]  /*1aac0*/  LDL.LU.64 R24, [R1+0xd88] ;  /* 0x000d880001187983 */ /* 0x000f1c0000300a00 */
[----:B------:R-:W-:Y:S02]  /*1aad0*/  IMAD.MOV.U32 R28, RZ, RZ, R16 ;  /* 0x000000ffff1c7224 */ /* 0x000fe400078e0010 */
[----:B------:R-:W-:Y:S02]  /*1aae0*/  IMAD.MOV.U32 R3, RZ, RZ, R17 ;  /* 0x000000ffff037224 */ /* 0x000fe400078e0011 */
[----:B------:R-:W-:Y:S02]  /*1aaf0*/  IMAD.MOV.U32 R2, RZ, RZ, R18 ;  /* 0x000000ffff027224 */ /* 0x000fe400078e0012 */
[----:B------:R-:W-:Y:S02]  /*1ab00*/  IMAD.MOV.U32 R0, RZ, RZ, R19 ;  /* 0x000000ffff007224 */ /* 0x000fe400078e0013 */
[----:B------:R-:W0:Y:S04]  /*1ab10*/  LDSM.16.MT88.4 R16, [R29+0xe080] ;  /* 0x00e080001d10783b */ /* 0x000e280000004200 */
[----:B------:R-:W-:Y:S04]  /*1ab20*/  STL [R1+0xb8c], R0 ;  /* 0x000b8c0001007387 */ /* 0x000fe80000100800 */
[----:B------:R-:W-:Y:S04]  /*1ab30*/  STL [R1+0xb88], R2 ;  /* 0x000b880201007387 */ /* 0x000fe80000100800 */
[----:B------:R-:W-:Y:S04]  /*1ab40*/  STL [R1+0xb84], R3 ;  /* 0x000b840301007387 */ /* 0x000fe80000100800 */
[----:B------:R-:W-:Y:S04]  /*1ab50*/  STL [R1+0xb80], R28 ;  /* 0x000b801c01007387 */ /* 0x000fe80000100800 */
[----:B0-----:R-:W-:Y:S04]  /*1ab60*/  STL.64 [R1+0xc70], R18 ;  /* 0x000c701201007387 */ /* 0x001fe80000100a00 */
[----:B------:R0:W-:Y:S04]  /*1ab70*/  STL.64 [R1+0xc68], R16 ;  /* 0x000c681001007387 */ /* 0x0001e80000100a00 */
[----:B0-----:R-:W5:Y:S01]  /*1ab80*/  LDL.LU R16, [R1+0x1f0] ;  /* 0x0001f00001107983 */ /* 0x001f620000300800 */
[----:B--2---:R-:W-:Y:S03]  /*1ab90*/  HMMA.16816.F32.BF16 R12, R8, R20, R12 ;  /* 0x00000014080c723c */ /* 0x004fe6000004180c */
[----:B------:R-:W0:-:S15]  /*1aba0*/  LDSM.16.MT88.4 R20, [R29+0xe100] ;  /* 0x00e100001d14783b */ /* 0x000e1e0000004200 */
[----:B------:R-:W-:Y:S01]  /*1abb0*/  NOP ;  /* 0x0000000000007918 */ /* 0x000fe20000000000 */
[----:B------:R1:W-:Y:S04]  /*1abc0*/  STL.64 [R1+0xc0], R12 ;  /* 0x0000c00c01007387 */ /* 0x0003e80000100a00 */
[----:B------:R2:W-:Y:S04]  /*1abd0*/  STL.64 [R1+0xc8], R14 ;  /* 0x0000c80e01007387 */ /* 0x0005e80000100a00 */
[----:B------:R-:W5:Y:S04]  /*1abe0*/  LDL.LU R17, [R1+0x1f4] ;  /* 0x0001f40001117983 */ /* 0x000f680000300800 */
[----:B------:R-:W2:Y:S04]  /*1abf0*/  LDL.LU R18, [R1+0x1f8] ;  /* 0x0001f80001127983 */ /* 0x000ea80000300800 */
[----:B------:R-:W2:Y:S04]  /*1ac00*/  LDL.LU R19, [R1+0x1fc] ;  /* 0x0001fc0001137983 */ /* 0x000ea80000300800 */
[----:B--2---:R-:W-:Y:S04]  /*1ac10*/  STL.64 [R1+0xd28], R18 ;  /* 0x000d281201007387 */ /* 0x004fe80000100a00 */
[----:B-----5:R2:W-:Y:S04]  /*1ac20*/  STL.64 [R1+0xd20], R16 ;  /* 0x000d201001007387 */ /* 0x0205e80000100a00 */
[----:B-1----:R-:W5:Y:S04]  /*1ac30*/  LDL.LU R12, [R1+0x270] ;  /* 0x00027000010c7983 */ /* 0x002f680000300800 */
[----:B------:R-:W5:Y:S04]  /*1ac40*/  LDL.LU R13, [R1+0x274] ;  /* 0x00027400010d7983 */ /* 0x000f680000300800 */
[----:B------:R-:W3:Y:S04]  /*1ac50*/  LDL.LU R14, [R1+0x278] ;  /* 0x00027800010e7983 */ /* 0x000ee80000300800 */
[----:B------:R-:W3:Y:S01]  /*1ac60*/  LDL.LU R15, [R1+0x27c] ;  /* 0x00027c00010f7983 */ /* 0x000ee20000300800 */
[----:B--2---:R-:W-:-:S02]  /*1ac70*/  IMAD.MOV.U32 R16, RZ, RZ, R7 ;  /* 0x000000ffff107224 */ /* 0x004fc400078e0007 */
[----:B------:R-:W-:Y:S01]  /*1ac80*/  IMAD.MOV.U32 R17, RZ, RZ, R6 ;  /* 0x000000ffff117224 */ /* 0x000fe200078e0006 */
[----:B---3--:R-:W-:Y:S04]  /*1ac90*/  STL.64 [R1+0xd40], R14 ;  /* 0x000d400e01007387 */ /* 0x008fe80000100a00 */
[----:B-----5:R4:W-:Y:S02]  /*1aca0*/  STL.64 [R1+0xd38], R12 ;  /* 0x000d380c01007387 */ /* 0x0209e40000100a00 */
[----:B----4-:R-:W-:Y:S02]  /*1acb0*/  IMAD.MOV.U32 R12, RZ, RZ, R25 ;  /* 0x000000ffff0c7224 */ /* 0x010fe400078e0019 */
[----:B------:R-:W-:Y:S01]  /*1acc0*/  IMAD.MOV.U32 R13, RZ, RZ, R24 ;  /* 0x000000ffff0d7224 */ /* 0x000fe200078e0018 */
[----:B------:R-:W2:Y:S04]  /*1acd0*/  LDL.LU R25, [R1+0xd84] ;  /* 0x000d840001197983 */ /* 0x000ea80000300800 */
[----:B------:R-:W3:Y:S04]  /*1ace0*/  LDL.LU R24, [R1+0xd80] ;  /* 0x000d800001187983 */ /* 0x000ee80000300800 */
[----:B------:R1:W-:Y:S04]  /*1acf0*/  STL.64 [R1+0xd48], R12 ;  /* 0x000d480c01007387 */ /* 0x0003e80000100a00 */
[----:B------:R-:W4:Y:S04]  /*1ad00*/  LDL.LU R7, [R1+0xd7c] ;  /* 0x000d7c0001077983 */ /* 0x000f280000300800 */
[----:B------:R-:W4:Y:S04]  /*1ad10*/  LDL.LU R6, [R1+0xd78] ;  /* 0x000d780001067983 */ /* 0x000f280000300800 */
[----:B------:R-:W-:Y:S01]  /*1ad20*/  STL.64 [R1+0xd50], R16 ;  /* 0x000d501001007387 */ /* 0x000fe20000100a00 */
[----:B-1----:R-:W-:-:S02]  /*1ad30*/  IMAD.MOV.U32 R12, RZ, RZ, R27 ;  /* 0x000000ffff0c7224 */ /* 0x002fc400078e001b */
[----:B------:R-:W-:Y:S01]  /*1ad40*/  IMAD.MOV.U32 R13, RZ, RZ, R26 ;  /* 0x000000ffff0d7224 */ /* 0x000fe200078e001a */
[----:B------:R-:W5:Y:S04]  /*1ad50*/  LDL.LU R27, [R1+0xd74] ;  /* 0x000d7400011b7983 */ /* 0x000f680000300800 */
[----:B------:R-:W4:Y:S04]  /*1ad60*/  LDL.LU R26, [R1+0xd70] ;  /* 0x000d7000011a7983 */ /* 0x000f280000300800 */
[----:B------:R2:W-:Y:S02]  /*1ad70*/  STL.64 [R1+0xd58], R12 ;  /* 0x000d580c01007387 */ /* 0x0005e40000100a00 */
[----:B--2---:R-:W-:-:S02]  /*1ad80*/  IMAD.MOV.U32 R13, RZ, RZ, R25 ;  /* 0x000000ffff0d7224 */ /* 0x004fc400078e0019 */
[----:B---3--:R-:W-:Y:S02]  /*1ad90*/  IMAD.MOV.U32 R12, RZ, RZ, R24 ;  /* 0x000000ffff0c7224 */ /* 0x008fe400078e0018 */
[----:B------:R-:W2:Y:S04]  /*1ada0*/  LDL.LU R24, [R1+0xd6c] ;  /* 0x000d6c0001187983 */ /* 0x000ea80000300800 */
[----:B------:R-:W2:Y:S04]  /*1adb0*/  LDL.LU R25, [R1+0xd68] ;  /* 0x000d680001197983 */ /* 0x000ea80000300800 */
[----:B------:R-:W3:Y:S04]  /*1adc0*/  LDL.LU R16, [R1+0xa0] ;  /* 0x0000a00001107983 */ /* 0x000ee80000300800 */
[----:B------:R-:W3:Y:S04]  /*1add0*/  LDL.LU R17, [R1+0xa4] ;  /* 0x0000a40001117983 */ /* 0x000ee80000300800 */
[----:B------:R-:W3:Y:S04]  /*1ade0*/  LDL.LU R18, [R1+0xa8] ;  /* 0x0000a80001127983 */ /* 0x000ee80000300800 */
[----:B------:R-:W3:Y:S01]  /*1adf0*/  LDL.LU R19, [R1+0xac] ;  /* 0x0000ac0001137983 */ /* 0x000ee20000300800 */
[----:B-----5:R-:W-:-:S02]  /*1ae00*/  IMAD.MOV.U32 R5, RZ, RZ, R27 ;  /* 0x000000ffff057224 */ /* 0x020fc400078e001b */
[----:B----4-:R-:W-:Y:S02]  /*1ae10*/  IMAD.MOV.U32 R4, RZ, RZ, R26 ;  /* 0x000000ffff047224 */ /* 0x010fe400078e001a */
[----:B------:R-:W2:Y:S04]  /*1ae20*/  LDL.LU R26, [R1+0xd64] ;  /* 0x000d6400011a7983 */ /* 0x000ea80000300800 */
[----:B------:R-:W2:Y:S04]  /*1ae30*/  LDL.LU R27, [R1+0xd60] ;  /* 0x000d6000011b7983 */ /* 0x000ea80000300800 */
[----:B0-----:R0:W-:Y:S04]  /*1ae40*/  STL [R1+0xbe8], R20 ;  /* 0x000be81401007387 */ /* 0x0011e80000100800 */
[----:B------:R1:W-:Y:S04]  /*1ae50*/  STL [R1+0xbe4], R21 ;  /* 0x000be41501007387 */ /* 0x0003e80000100800 */
[----:B------:R4:W-:Y:S04]  /*1ae60*/  STL [R1+0xbe0], R22 ;  /* 0x000be01601007387 */ /* 0x0009e80000100800 */
[----:B------:R5:W-:Y:S04]  /*1ae70*/  STL [R1+0xbdc], R23 ;  /* 0x000bdc1701007387 */ /* 0x000be80000100800 */
[----:B0-----:R-:W3:Y:S04]  /*1ae80*/  LDL.LU R20, [R1+0x290] ;  /* 0x0002900001147983 */ /* 0x001ee80000300800 */
[----:B-1----:R-:W3:Y:S04]  /*1ae90*/  LDL.LU R21, [R1+0x294] ;  /* 0x0002940001157983 */ /* 0x002ee80000300800 */
[----:B----4-:R-:W4:Y:S04]  /*1aea0*/  LDL.LU R22, [R1+0x298] ;  /* 0x0002980001167983 */ /* 0x010f280000300800 */
[----:B-----5:R-:W4:Y:S01]  /*1aeb0*/  LDL.LU R23, [R1+0x29c] ;  /* 0x00029c0001177983 */ /* 0x020f220000300800 */
[----:B--2---:R-:W-:Y:S03]  /*1aec0*/  HMMA.16816.F32.BF16 R24, R8, R12, R24 ;  /* 0x0000000c0818723c */ /* 0x004fe60000041818 */
[----:B------:R-:W3:-:S15]  /*1aed0*/  LDL.LU.64 R12, [R1+0xd58] ;  /* 0x000d5800010c7983 */ /* 0x000ede0000300a00 */
[----:B------:R-:W-:Y:S01]  /*1aee0*/  NOP ;  /* 0x0000000000007918 */ /* 0x000fe20000000000 */
        /* <DEDUP_REMOVED lines=9> */
[----:B0-----:R0:W-:Y:S04]  /*1af80*/  STL.64 [R1+0xb58], R26 ;  /* 0x000b581a01007387 */ /* 0x0011e80000100a00 */
[----:B------:R1:W-:Y:S04]  /*1af90*/  STL.64 [R1+0xb50], R24 ;  /* 0x000b501801007387 */ /* 0x0003e80000100a00 */
[----:B0-----:R-:W2:Y:S04]  /*1afa0*/  LDL R26, [R1+0x48] ;  /* 0x00004800011a7983 */ /* 0x001ea80000100800 */
[----:B------:R-:W2:Y:S01]  /*1afb0*/  LDL R27, [R1+0x4c] ;  /* 0x00004c00011b7983 */ /* 0x000ea20000100800 */
[----:B---3--:R-:W-:Y:S03]  /*1afc0*/  HMMA.16816.F32.BF16 R12, R8, R12, R16 ;  /* 0x0000000c080c723c */ /* 0x008fe60000041810 */
[----:B--2---:R-:W-:Y:S04]  /*1afd0*/  STL.64 [R1+0xcf0], R26 ;  /* 0x000cf01a01007387 */ /* 0x004fe80000100a00 */
[----:B-1----:R-:W2:Y:S04]  /*1afe0*/  LDL.LU R24, [R1] ;  /* 0x0000000001187983 */ /* 0x002ea80000300800 */
[----:B------:R-:W2:Y:S04]  /*1aff0*/  LDL.LU R25, [R1+0x4] ;  /* 0x0000040001197983 */ /* 0x000ea80000300800 */
[----:B------:R-:W3:Y:S04]  /*1b000*/  LDL.LU.64 R16, [R1+0xd50] ;  /* 0x000d500001107983 */ /* 0x000ee80000300a00 */
[----:B------:R0:W-:Y:S04]  /*1b010*/  STL.64 [R1+0xa0], R12 ;  /* 0x0000a00c01007387 */ /* 0x0001e80000100a00 */
[----:B------:R4:W-:Y:S04]  /*1b020*/  STL [R1+0xa8], R14 ;  /* 0x0000a80e01007387 */ /* 0x0009e80000100800 */
[----:B0-----:R-:W4:Y:S01]  /*1b030*/  LDL.LU.64 R12, [R1+0xd48] ;  /* 0x000d4800010c7983 */ /* 0x001f220000300a00 */
[----:B------:R-:W-:-:S05]  /*1b040*/  IMAD.MOV.U32 R29, RZ, RZ, R15 ;  /* 0x000000ffff1d7224 */ /* 0x000fca00078e000f */
[----:B------:R0:W-:Y:S01]  /*1b050*/  STL [R1+0xc80], R29 ;  /* 0x000c801d01007387 */ /* 0x0001e20000100800 */
[C---:B----4-:R-:W-:Y:S08]  /*1b060*/  HMMA.16816.F32.BF16 R12, R8.reuse, R12, R20 ;  /* 0x0000000c080c723c */ /* 0x050ff00000041814 */
[----:B---3--:R-:W-:Y:S11]  /*1b070*/  HMMA.16816.F32.BF16 R16, R8, R16, R4 ;  /* 0x000000100810723c */ /* 0x008ff60000041804 */
[----:B------:R-:W-:-:S02]  /*1b080*/  IMAD.MOV.U32 R2, RZ, RZ, R14 ;  /* 0x000000ffff027224 */ /* 0x000fc400078e000e */
[----:B------:R-:W-:Y:S02]  /*1b090*/  IMAD.MOV.U32 R0, RZ, RZ, R15 ;  /* 0x000000ffff007224 */ /* 0x000fe400078e000f */
[----:B------:R-:W-:Y:S02]  /*1b0a0*/  IMAD.MOV.U32 R23, RZ, RZ, R12 ;  /* 0x000000ffff177224 */ /* 0x000fe400078e000c */
[----:B------:R-:W-:Y:S01]  /*1b0b0*/  IMAD.MOV.U32 R3, RZ, RZ, R13 ;  /* 0x000000ffff037224 */ /* 0x000fe200078e000d */
[----:B------:R-:W2:Y:S04]  /*1b0c0*/  LDL.LU.64 R14, [R1+0xd40] ;  /* 0x000d4000010e7983 */ /* 0x000ea80000300a00 */
[----:B------:R-:W2:Y:S04]  /*1b0d0*/  LDL.LU.64 R12, [R1+0xd38] ;  /* 0x000d3800010c7983 */ /* 0x000ea80000300a00 */
[----:B------:R-:W3:Y:S01]  /*1b0e0*/  LDL.LU.64 R4, [R1+0xd30] ;  /* 0x000d300001047983 */ /* 0x000ee20000300a00 */
[----:B------:R-:W-:-:S03]  /*1b0f0*/  IMAD.MOV.U32 R6, RZ, RZ, R18 ;  /* 0x000000ffff067224 */ /* 0x000fc600078e0012 */
[----:B------:R1:W-:Y:S01]  /*1b100*/  STL [R1+0x80], R16 ;  /* 0x0000801001007387 */ /* 0x0003e20000100800 */
[----:B------:R-:W-:Y:S02]  /*1b110*/  IMAD.MOV.U32 R7, RZ, RZ, R19 ;  /* 0x000000ffff077224 */ /* 0x000fe400078e0013 */
[----:B0-----:R-:W-:Y:S01]  /*1b120*/  IMAD.MOV.U32 R29, RZ, RZ, R17 ;  /* 0x000000ffff1d7224 */ /* 0x001fe200078e0011 */
[----:B------:R-:W3:Y:S04]  /*1b130*/  LDL.LU.64 R18, [R1+0xd28] ;  /* 0x000d280001127983 */ /* 0x000ee80000300a00 */
[----:B-1----:R-:W3:Y:S01]  /*1b140*/  LDL.LU.64 R16, [R1+0xd20] ;  /* 0x000d200001107983 */ /* 0x002ee20000300a00 */
[----:B--2---:R-:W-:Y:S03]  /*1b150*/  HMMA.16816.F32.BF16 R24, R8, R24, R12 ;  /* 0x000000180818723c */ /* 0x004fe6000004180c */
[----:B------:R-:W2:Y:S04]  /*1b160*/  LDL.LU.64 R14, [R1+0xd18] ;  /* 0x000d1800010e7983 */ /* 0x000ea80000300a00 */
[----:B------:R-:W2:-:S12]  /*1b170*/  LDL.LU.64 R12, [R1+0xd10] ;  /* 0x000d1000010c7983 */ /* 0x000e980000300a00 */
[----:B------:R-:W-:Y:S02]  /*1b180*/  IMAD.MOV.U32 R22, RZ, RZ, R27 ;  /* 0x000000ffff167224 */ /* 0x000fe400078e001b */
[----:B------:R-:W-:Y:S02]  /*1b190*/  IMAD.MOV.U32 R20, RZ, RZ, R25 ;  /* 0x000000ffff147224 */ /* 0x000fe400078e0019 */
[----:B------:R-:W-:Y:S01]  /*1b1a0*/  IMAD.MOV.U32 R21, RZ, RZ, R26 ;  /* 0x000000ffff157224 */ /* 0x000fe200078e001a */
[----:B---3--:R-:W-:Y:S01]  /*1b1b0*/  HMMA.16816.F32.BF16 R8, R8, R4, R16 ;  /* 0x000000040808723c */ /* 0x008fe20000041810 */
[----:B------:R-:W-:Y:S04]  /*1b1c0*/  STL.64 [R1+0xbf8], R22 ;  /* 0x000bf81601007387 */ /* 0x000fe80000100a00 */
[----:B------:R-:W-:Y:S04]  /*1b1d0*/  STL.64 [R1+0xbf0], R20 ;  /* 0x000bf01401007387 */ /* 0x000fe80000100a00 */
[----:B------:R0:W-:Y:S04]  /*1b1e0*/  STL.64 [R1+0xc88], R6 ;  /* 0x000c880601007387 */ /* 0x0001e80000100a00 */
[----:B------:R-:W3:Y:S04]  /*1b1f0*/  LDL.LU R4, [R1+0x200] ;  /* 0x0002000001047983 */ /* 0x000ee80000300800 */
[----:B------:R-:W3:Y:S04]  /*1b200*/  LDL.LU R5, [R1+0x204] ;  /* 0x0002040001057983 */ /* 0x000ee80000300800 */
[----:B0-----:R-:W4:Y:S04]  /*1b210*/  LDL.LU R6, [R1+0x208] ;  /* 0x0002080001067983 */ /* 0x001f280000300800 */
[----:B------:R-:W4:Y:S04]  /*1b220*/  LDL.LU R7, [R1+0x20c] ;  /* 0x00020c0001077983 */ /* 0x000f280000300800 */
[----:B----4-:R0:W-:Y:S04]  /*1b230*/  STL.64 [R1+0xc98], R6 ;  /* 0x000c980601007387 */ /* 0x0101e80000100a00 */
[----:B---3--:R-:W-:Y:S04]  /*1b240*/  STL.64 [R1+0xc90], R4 ;  /* 0x000c900401007387 */ /* 0x008fe80000100a00 */
[----:B0-----:R-:W3:Y:S04]  /*1b250*/  LDL.64 R6, [R1+0x18] ;  /* 0x0000180001067983 */ /* 0x001ee80000100a00 */
[----:B---3--:R0:W-:Y:S04]  /*1b260*/  STL.64 [R1+0xcb0], R6 ;  /* 0x000cb00601007387 */ /* 0x0081e80000100a00 */
[----:B0-----:R-:W3:Y:S04]  /*1b270*/  LDL.LU.64 R6, [R1+0x28] ;  /* 0x0000280001067983 */ /* 0x001ee80000300a00 */
[----:B---3--:R0:W-:Y:S04]  /*1b280*/  STL.64 [R1+0xcc8], R6 ;  /* 0x000cc80601007387 */ /* 0x0081e80000100a00 */
[----:B0-----:R-:W3:Y:S04]  /*1b290*/  LDL R6, [R1+0x38] ;  /* 0x0000380001067983 */ /* 0x001ee80000100800 */
[----:B------:R-:W3:Y:S04]  /*1b2a0*/  LDL R7, [R1+0x3c] ;  /* 0x00003c0001077983 */ /* 0x000ee80000100800 */
[----:B---3--:R0:W-:Y:S04]  /*1b2b0*/  STL.64 [R1+0xd08], R6 ;  /* 0x000d080601007387 */ /* 0x0081e80000100a00 */
[----:B------:R-:W3:Y:S04]  /*1b2c0*/  LDL.LU R16, [R1+0x1e0] ;  /* 0x0001e00001107983 */ /* 0x000ee80000300800 */
[----:B------:R-:W3:Y:S04]  /*1b2d0*/  LDL.LU R17, [R1+0x1e4] ;  /* 0x0001e40001117983 */ /* 0x000ee80000300800 */
[----:B------:R-:W4:Y:S04]  /*1b2e0*/  LDL.LU R18, [R1+0x1e8] ;  /* 0x0001e80001127983 */ /* 0x000f280000300800 */
[----:B------:R-:W4:Y:S04]  /*1b2f0*/  LDL.LU R19, [R1+0x1ec] ;  /* 0x0001ec0001137983 */ /* 0x000f280000300800 */
[----:B------:R-:W5:Y:S04]  /*1b300*/  LDL.LU R20, [R1+0x250] ;  /* 0x0002500001147983 */ /* 0x000f680000300800 */
[----:B------:R-:W5:Y:S04]  /*1b310*/  LDL.LU R21, [R1+0x254] ;  /* 0x0002540001157983 */ /* 0x000f680000300800 */
[----:B------:R-:W2:Y:S04]  /*1b320*/  LDL.LU R22, [R1+0x258] ;  /* 0x0002580001167983 */ /* 0x000ea80000300800 */
[----:B------:R-:W2:Y:S04]  /*1b330*/  LDL.LU R23, [R1+0x25c] ;  /* 0x00025c0001177983 */ /* 0x000ea80000300800 */
[----:B------:R-:W3:Y:S04]  /*1b340*/  LDL.LU R4, [R1+0x260] ;  /* 0x0002600001047983 */ /* 0x000ee80000300800 */
[----:B------:R-:W3:Y:S04]  /*1b350*/  LDL.LU R5, [R1+0x264] ;  /* 0x0002640001057983 */ /* 0x000ee80000300800 */
[----:B0-----:R-:W3:Y:S04]  /*1b360*/  LDL.LU R6, [R1+0x268] ;  /* 0x0002680001067983 */ /* 0x001ee80000300800 */
[----:B------:R-:W3:Y:S04]  /*1b370*/  LDL.LU R7, [R1+0x26c] ;  /* 0x00026c0001077983 */ /* 0x000ee80000300800 */
[----:B--2---:R0:W-:Y:S04]  /*1b380*/  STL.64 [R1+0xd00], R22 ;  /* 0x000d001601007387 */ /* 0x0041e80000100a00 */
[----:B-----5:R-:W-:Y:S04]  /*1b390*/  STL.64 [R1+0xcf8], R20 ;  /* 0x000cf81401007387 */ /* 0x020fe80000100a00 */
[----:B------:R-:W2:Y:S04]  /*1b3a0*/  LDL.64 R26, [R1+0x58] ;  /* 0x00005800011a7983 */ /* 0x000ea80000100a00 */
[----:B0-----:R-:W5:Y:S04]  /*1b3b0*/  LDL.64 R22, [R1+0x68] ;  /* 0x0000680001167983 */ /* 0x001f680000100a00 */
[----:B----4-:R-:W-:Y:S04]  /*1b3c0*/  STL.64 [R1+0xca8], R18 ;  /* 0x000ca81201007387 */ /* 0x010fe80000100a00 */
[----:B---3--:R0:W-:Y:S04]  /*1b3d0*/  STL.64 [R1+0xca0], R16 ;  /* 0x000ca01001007387 */ /* 0x0081e80000100a00 */
[----:B0-----:R-:W3:Y:S04]  /*1b3e0*/  LDL.LU R16, [R1+0x210] ;  /* 0x0002100001107983 */ /* 0x001ee80000300800 */
[----:B------:R-:W3:Y:S04]  /*1b3f0*/  LDL.LU R17, [R1+0x214] ;  /* 0x0002140001117983 */ /* 0x000ee80000300800 */
[----:B------:R-:W4:Y:S04]  /*1b400*/  LDL.LU R18, [R1+0x218] ;  /* 0x0002180001127983 */ /* 0x000f280000300800 */
[----:B------:R-:W4:Y:S04]  /*1b410*/  LDL.LU R19, [R1+0x21c] ;  /* 0x00021c0001137983 */ /* 0x000f280000300800 */
[----:B----4-:R-:W-:Y:S04]  /*1b420*/  STL.64 [R1+0xcc0], R18 ;  /* 0x000cc01201007387 */ /* 0x010fe80000100a00 */
[----:B---3--:R0:W-:Y:S04]  /*1b430*/  STL.64 [R1+0xcb8], R16 ;  /* 0x000cb81001007387 */ /* 0x0081e80000100a00 */
        /* <DEDUP_REMOVED lines=15> */
[----:B------:R-:W3:Y:S04]  /*1b530*/  LDL.LU R18, [R1+0x248] ;  /* 0x0002480001127983 */ /* 0x000ee80000300800 */
[----:B------:R-:W3:Y:S04]  /*1b540*/  LDL.LU R19, [R1+0x24c] ;  /* 0x00024c0001137983 */ /* 0x000ee80000300800 */
[----:B------:R0:W-:Y:S04]  /*1b550*/  STL.64 [R1+0xac8], R10 ;  /* 0x000ac80a01007387 */ /* 0x0001e80000100a00 */
[----:B------:R-:W-:Y:S04]  /*1b560*/  STL.64 [R1+0xac0], R8 ;  /* 0x000ac00801007387 */ /* 0x000fe80000100a00 */
[----:B0-----:R-:W4:Y:S04]  /*1b570*/  LDL.LU.64 R10, [R1+0x8] ;  /* 0x00000800010a7983 */ /* 0x001f280000300a00 */
[----:B------:R0:W-:Y:S04]  /*1b580*/  STL.64 [R1+0x4a0], R4 ;  /* 0x0004a00401007387 */ /* 0x0001e80000100a00 */
[----:B------:R1:W-:Y:S01]  /*1b590*/  STL.64 [R1+0x4a8], R6 ;  /* 0x0004a80601007387 */ /* 0x0003e20000100a00 */
[----:B0-----:R-:W-:-:S03]  /*1b5a0*/  IMAD.MOV.U32 R5, RZ, RZ, R22 ;  /* 0x000000ffff057224 */ /* 0x001fc600078e0016 */
[----:B-1----:R-:W5:Y:S01]  /*1b5b0*/  LDL.LU.64 R6, [R1+0xd08] ;  /* 0x000d080001067983 */ /* 0x002f620000300a00 */
[----:B------:R-:W-:-:S03]  /*1b5c0*/  IMAD.MOV.U32 R4, RZ, RZ, R23 ;  /* 0x000000ffff047224 */ /* 0x000fc600078e0017 */
[----:B------:R-:W2:Y:S04]  /*1b5d0*/  LDL.LU.64 R22, [R1+0xd00] ;  /* 0x000d000001167983 */ /* 0x000ea80000300a00 */
[----:B------:R-:W2:Y:S02]  /*1b5e0*/  LDL.LU.64 R20, [R1+0xcf8] ;  /* 0x000cf80001147983 */ /* 0x000ea40000300a00 */
[----:B--2---:R-:W-:-:S15]  /*1b5f0*/  HMMA.16816.F32.BF16 R20, R12, R26, R20 ;  /* 0x0000001a0c14723c */ /* 0x004fde0000041814 */
[----:B------:R-:W-:-:S04]  /*1b600*/  NOP ;  /* 0x0000000000007918 */ /* 0x000fc80000000000 */
[----:B------:R-:W-:Y:S04]  /*1b610*/  STL.64 [R1+0x490], R20 ;  /* 0x0004901401007387 */ /* 0x000fe80000100a00 */
[----:B------:R0:W-:Y:S02]  /*1b620*/  STL.64 [R1+0x498], R22 ;  /* 0x0004981601007387 */ /* 0x0001e40000100a00 */
[----:B0-----:R-:W-:Y:S02]  /*1b630*/  IMAD.MOV.U32 R23, RZ, RZ, R26 ;  /* 0x000000ffff177224 */ /* 0x001fe400078e001a */
[----:B------:R-:W-:Y:S02]  /*1b640*/  IMAD.MOV.U32 R22, RZ, RZ, R27 ;  /* 0x000000ffff167224 */ /* 0x000fe400078e001b */
[----:B------:R-:W3:Y:S02]  /*1b650*/  LDL.LU.64 R26, [R1+0xcf0] ;  /* 0x000cf000011a7983 */ /* 0x000ee40000300a00 */
[----:B---3--:R-:W-:-:S15]  /*1b660*/  HMMA.16816.F32.BF16 R16, R12, R26, R16 ;  /* 0x0000001a0c10723c */ /* 0x008fde0000041810 */
[----:B------:R-:W-:-:S04]  /*1b670*/  NOP ;  /* 0x0000000000007918 */ /* 0x000fc80000000000 */
[----:B------:R-:W-:Y:S04]  /*1b680*/  STL.64 [R1+0x460], R16 ;  /* 0x0004601001007387 */ /* 0x000fe80000100a00 */
[----:B------:R0:W-:Y:S04]  /*1b690*/  STL.64 [R1+0x468], R18 ;  /* 0x0004681201007387 */ /* 0x0001e80000100a00 */
[----:B0-----:R-:W5:Y:S04]  /*1b6a0*/  LDL.LU.64 R18, [R1+0xce8] ;  /* 0x000ce80001127983 */ /* 0x001f680000300a00 */
[----:B------:R-:W5:Y:S04]  /*1b6b0*/  LDL.LU.64 R16, [R1+0xce0] ;  /* 0x000ce00001107983 */ /* 0x000f680000300a00 */
[----:B------:R0:W-:Y:S02]  /*1b6c0*/  STL.64 [R1+0xc50], R26 ;  /* 0x000c501a01007387 */ /* 0x0001e40000100a00 */
[----:B0-----:R-:W-:-:S02]  /*1b6d0*/  IMAD.MOV.U32 R26, RZ, RZ, R5 ;  /* 0x000000ffff1a7224 */ /* 0x001fc400078e0005 */
[----:B------:R-:W-:Y:S02]  /*1b6e0*/  IMAD.MOV.U32 R27, RZ, RZ, R4 ;  /* 0x000000ffff1b7224 */ /* 0x000fe400078e0004 */
[----:B-----5:R-:W-:Y:S01]  /*1b6f0*/  HMMA.16816.F32.BF16 R4, R12, R6, R16 ;  /* 0x000000060c04723c */ /* 0x020fe20000041810 */
[----:B------:R-:W2:Y:S04]  /*1b700*/  LDL.LU.64 R18, [R1+0xcd8] ;  /* 0x000cd80001127983 */ /* 0x000ea80000300a00 */
[----:B------:R-:W2:-:S14]  /*1b710*/  LDL.LU.64 R16, [R1+0xcd0] ;  /* 0x000cd00001107983 */ /* 0x000e9c0000300a00 */
[----:B------:R-:W-:Y:S04]  /*1b720*/  STL.64 [R1+0x450], R4 ;  /* 0x0004500401007387 */ /* 0x000fe80000100a00 */
[----:B------:R0:W-:Y:S04]  /*1b730*/  STL.64 [R1+0x458], R6 ;  /* 0x0004580601007387 */ /* 0x0001e80000100a00 */
[----:B0-----:R-:W2:Y:S01]  /*1b740*/  LDL.LU.64 R6, [R1+0xcc8] ;  /* 0x000cc80001067983 */ /* 0x001ea20000300a00 */
[----:B------:R-:W-:Y:S01]  /*1b750*/  IMAD.MOV.U32 R28, RZ, RZ, R24 ;  /* 0x000000ffff1c7224 */ /* 0x000fe200078e0018 */
        /* <DEDUP_REMOVED lines=17> */
[----:B------:R-:W4:Y:S04]  /*1b870*/  LDL.LU.64 R6, [R1+0xc98] ;  /* 0x000c980001067983 */ /* 0x000f280000300a00 */
[----:B------:R-:W4:Y:S02]  /*1b880*/  LDL.LU.64 R4, [R1+0xc90] ;  /* 0x000c900001047983 */ /* 0x000f240000300a00 */
[----:B----4-:R-:W-:-:S15]  /*1b890*/  HMMA.16816.F32.BF16 R4, R12, R10, R4 ;  /* 0x0000000a0c04723c */ /* 0x010fde0000041804 */
[----:B------:R-:W-:-:S04]  /*1b8a0*/  NOP ;  /* 0x0000000000007918 */ /* 0x000fc80000000000 */
[----:B------:R-:W-:Y:S04]  /*1b8b0*/  STL.64 [R1+0x350], R4 ;  /* 0x0003500401007387 */ /* 0x000fe80000100a00 */
[----:B------:R0:W-:Y:S04]  /*1b8c0*/  STL.64 [R1+0x358], R6 ;  /* 0x0003580601007387 */ /* 0x0001e80000100a00 */
[----:B0-----:R-:W3:Y:S04]  /*1b8d0*/  LDL.LU.64 R6, [R1+0xc88] ;  /* 0x000c880001067983 */ /* 0x001ee80000300a00 */
[----:B------:R-:W4:Y:S01]  /*1b8e0*/  LDL.LU R8, [R1+0x80] ;  /* 0x0000800001087983 */ /* 0x000f220000300800 */
[----:B------:R-:W-:-:S02]  /*1b8f0*/  IMAD.MOV.U32 R5, RZ, RZ, R10 ;  /* 0x000000ffff057224 */ /* 0x000fc400078e000a */
[----:B------:R-:W-:Y:S02]  /*1b900*/  IMAD.MOV.U32 R9, RZ, RZ, R29 ;  /* 0x000000ffff097224 */ /* 0x000fe400078e001d */
[----:B------:R-:W-:Y:S01]  /*1b910*/  IMAD.MOV.U32 R4, RZ, RZ, R11 ;  /* 0x000000ffff047224 */ /* 0x000fe200078e000b */
[----:B------:R-:W5:Y:S01]  /*1b920*/  LDL.LU R29, [R1+0xc80] ;  /* 0x000c8000011d7983 */ /* 0x000f620000300800 */
[----:B---3--:R-:W-:Y:S02]  /*1b930*/  IMAD.MOV.U32 R10, RZ, RZ, R6 ;  /* 0x000000ffff0a7224 */ /* 0x008fe400078e0006 */
[----:B------:R-:W-:Y:S01]  /*1b940*/  IMAD.MOV.U32 R11, RZ, RZ, R7 ;  /* 0x000000ffff0b7224 */ /* 0x000fe200078e0007 */
[----:B------:R-:W2:Y:S04]  /*1b950*/  LDL.LU R6, [R1+0xc7c] ;  /* 0x000c7c0001067983 */ /* 0x000ea80000300800 */
[----:B------:R-:W2:Y:S04]  /*1b960*/  LDL.LU R7, [R1+0xc78] ;  /* 0x000c780001077983 */ /* 0x000ea80000300800 */
[----:B------:R0:W-:Y:S04]  /*1b970*/  STL.64 [R1+0xad8], R10 ;  /* 0x000ad80a01007387 */ /* 0x0001e80000100a00 */
[----:B----4-:R1:W-:Y:S01]  /*1b980*/  STL.64 [R1+0xad0], R8 ;  /* 0x000ad00801007387 */ /* 0x0103e20000100a00 */
[----:B0-----:R-:W-:-:S02]  /*1b990*/  IMAD.MOV.U32 R10, RZ, RZ, R25 ;  /* 0x000000ffff0a7224 */ /* 0x001fc400078e0019 */
[----:B------:R-:W-:-:S05]  /*1b9a0*/  IMAD.MOV.U32 R11, RZ, RZ, R24 ;  /* 0x000000ffff0b7224 */ /* 0x000fca00078e0018 */
[----:B------:R0:W-:Y:S04]  /*1b9b0*/  STL.64 [R1+0xc30], R10 ;  /* 0x000c300a01007387 */ /* 0x0001e80000100a00 */
[----:B-1----:R-:W3:Y:S04]  /*1b9c0*/  LDL.LU R8, [R1+0x1d0] ;  /* 0x0001d00001087983 */ /* 0x002ee80000300800 */
[----:B------:R-:W3:Y:S04]  /*1b9d0*/  LDL.LU R9, [R1+0x1d4] ;  /* 0x0001d40001097983 */ /* 0x000ee80000300800 */
[----:B0-----:R-:W3:Y:S04]  /*1b9e0*/  LDL.LU R10, [R1+0x1d8] ;  /* 0x0001d800010a7983 */ /* 0x001ee80000300800 */
[----:B------:R-:W3:Y:S01]  /*1b9f0*/  LDL.LU R11, [R1+0x1dc] ;  /* 0x0001dc00010b7983 */ /* 0x000ee20000300800 */
[----:B--2---:R-:W-:Y:S03]  /*1ba00*/  HMMA.16816.F32.BF16 R12, R12, R6, R16 ;  /* 0x000000060c0c723c */ /* 0x004fe60000041810 */
[----:B------:R-:W3:Y:S04]  /*1ba10*/  LDL.LU.64 R18, [R1+0xc70] ;  /* 0x000c700001127983 */ /* 0x000ee80000300a00 */
[----:B------:R-:W3:Y:S04]  /*1ba20*/  LDL.LU.64 R16, [R1+0xc68] ;  /* 0x000c680001107983 */ /* 0x000ee80000300a00 */
[----:B------:R-:W-:Y:S08]  /*1ba30*/  STL.64 [R1+0xc00], R6 ;  /* 0x000c000601007387 */ /* 0x000ff00000100a00 */
[----:B------:R-:W-:Y:S04]  /*1ba40*/  STL.64 [R1+0x320], R12 ;  /* 0x0003200c01007387 */ /* 0x000fe80000100a00 */
[----:B------:R0:W-:Y:S02]  /*1ba50*/  STL.64 [R1+0x328], R14 ;  /* 0x0003280e01007387 */ /* 0x0001e40000100a00 */
[----:B0-----:R-:W-:-:S02]  /*1ba60*/  IMAD.MOV.U32 R14, RZ, RZ, R5 ;  /* 0x000000ffff0e7224 */ /* 0x001fc400078e0005 */
[----:B------:R-:W-:-:S05]  /*1ba70*/  IMAD.MOV.U32 R15, RZ, RZ, R4 ;  /* 0x000000ffff0f7224 */ /* 0x000fca00078e0004 */
[----:B------:R0:W-:Y:S04]  /*1ba80*/  STL.64 [R1+0xc38], R14 ;  /* 0x000c380e01007387 */ /* 0x0001e80000100a00 */
[----:B------:R-:W2:Y:S01]  /*1ba90*/  LDL.LU R4, [R1+0x170] ;  /* 0x0001700001047983 */ /* 0x000ea20000300800 */
[----:B---3--:R-:W-:-:S15]  /*1baa0*/  HMMA.16816.F32.BF16 R8, R16, R26, R8 ;  /* 0x0000001a1008723c */ /* 0x008fde0000041808 */
[----:B------:R-:W-:-:S04]  /*1bab0*/  NOP ;  /* 0x0000000000007918 */ /* 0x000fc80000000000 */
[----:B------:R-:W-:Y:S04]  /*1bac0*/  STL.64 [R1+0x480], R8 ;  /* 0x0004800801007387 */ /* 0x000fe80000100a00 */
[----:B------:R-:W-:Y:S04]  /*1bad0*/  STL.64 [R1+0x488], R10 ;  /* 0x0004880a01007387 */ /* 0x000fe80000100a00 */
[----:B------:R-:W2:Y:S04]  /*1bae0*/  LDL.LU R5, [R1+0x174] ;  /* 0x0001740001057983 */ /* 0x000ea80000300800 */
[----:B------:R-:W3:Y:S04]  /*1baf0*/  LDL.LU R6, [R1+0x178] ;  /* 0x0001780001067983 */ /* 0x000ee80000300800 */
[----:B------:R-:W3:Y:S04]  /*1bb00*/  LDL.LU R7, [R1+0x17c] ;  /* 0x00017c0001077983 */ /* 0x000ee80000300800 */
[----:B---3--:R-:W-:Y:S04]  /*1bb10*/  STL.64 [R1+0xc10], R6 ;  /* 0x000c100601007387 */ /* 0x008fe80000100a00 */
[----:B--2---:R-:W-:Y:S04]  /*1bb20*/  STL.64 [R1+0xc08], R4 ;  /* 0x000c080401007387 */ /* 0x004fe80000100a00 */
[----:B------:R-:W2:Y:S04]  /*1bb30*/  LDL.LU R12, [R1+0x1a0] ;  /* 0x0001a000010c7983 */ /* 0x000ea80000300800 */
[----:B------:R-:W2:Y:S04]  /*1bb40*/  LDL.LU R13, [R1+0x1a4] ;  /* 0x0001a400010d7983 */ /* 0x000ea80000300800 */
[----:B0-----:R-:W3:Y:S04]  /*1bb50*/  LDL.LU R14, [R1+0x1a8] ;  /* 0x0001a800010e7983 */ /* 0x001ee80000300800 */
        /* <DEDUP_REMOVED lines=23> */
[----:B------:R-:W3:Y:S04]  /*1bcd0*/  LDL.LU R20, [R1+0x160] ;  /* 0x0001600001147983 */ /* 0x000ee80000300800 */
[----:B------:R-:W3:Y:S04]  /*1bce0*/  LDL.LU R21, [R1+0x164] ;  /* 0x0001640001157983 */ /* 0x000ee80000300800 */
[----:B------:R-:W3:Y:S04]  /*1bcf0*/  LDL.LU R22, [R1+0x168] ;  /* 0x0001680001167983 */ /* 0x000ee80000300800 */
[----:B------:R-:W3:Y:S01]  /*1bd00*/  LDL.LU R23, [R1+0x16c] ;  /* 0x00016c0001177983 */ /* 0x000ee20000300800 */
[C---:B--2---:R-:W-:Y:S03]  /*1bd10*/  HMMA.16816.F32.BF16 R24, R16.reuse, R26, R12 ;  /* 0x0000001a1018723c */ /* 0x044fe6000004180c */
[----:B---3--:R-:W-:Y:S04]  /*1bd20*/  STL.64 [R1+0xc20], R22 ;  /* 0x000c201601007387 */ /* 0x008fe80000100a00 */
[----:B------:R0:W-:Y:S04]  /*1bd30*/  STL.64 [R1+0xc18], R20 ;  /* 0x000c181401007387 */ /* 0x0001e80000100a00 */
[----:B0-----:R-:W2:Y:S04]  /*1bd40*/  LDL.LU R20, [R1+0x180] ;  /* 0x0001800001147983 */ /* 0x001ea80000300800 */
[----:B------:R-:W2:Y:S04]  /*1bd50*/  LDL.LU R21, [R1+0x184] ;  /* 0x0001840001157983 */ /* 0x000ea80000300800 */
[----:B------:R-:W2:Y:S04]  /*1bd60*/  LDL.LU R22, [R1+0x188] ;  /* 0x0001880001167983 */ /* 0x000ea80000300800 */
[----:B------:R-:W2:Y:S04]  /*1bd70*/  LDL.LU R23, [R1+0x18c] ;  /* 0x00018c0001177983 */ /* 0x000ea80000300800 */
[----:B------:R-:W3:Y:S04]  /*1bd80*/  LDL.LU.64 R14, [R1+0xc60] ;  /* 0x000c6000010e7983 */ /* 0x000ee80000300a00 */
[----:B------:R-:W3:Y:S04]  /*1bd90*/  LDL.LU.64 R12, [R1+0xc58] ;  /* 0x000c5800010c7983 */ /* 0x000ee80000300a00 */
[----:B------:R-:W-:Y:S04]  /*1bda0*/  STL.64 [R1+0x470], R24 ;  /* 0x0004701801007387 */ /* 0x000fe80000100a00 */
[----:B------:R0:W-:Y:S04]  /*1bdb0*/  STL.64 [R1+0x478], R26 ;  /* 0x0004781a01007387 */ /* 0x0001e80000100a00 */
[----:B0-----:R-:W3:Y:S02]  /*1bdc0*/  LDL.LU.64 R26, [R1+0xc50] ;  /* 0x000c5000011a7983 */ /* 0x001ee40000300a00 */
[----:B---3--:R-:W-:Y:S02]  /*1bdd0*/  HMMA.16816.F32.BF16 R24, R16, R26, R12 ;  /* 0x0000001a1018723c */ /* 0x008fe4000004180c */
[----:B------:R-:W3:Y:S04]  /*1bde0*/  LDL.LU.64 R14, [R1+0xc48] ;  /* 0x000c4800010e7983 */ /* 0x000ee80000300a00 */
[----:B------:R-:W3:-:S13]  /*1bdf0*/  LDL.LU.64 R12, [R1+0xc40] ;  /* 0x000c4000010c7983 */ /* 0x000eda0000300a00 */
[----:B------:R0:W-:Y:S04]  /*1be00*/  STL.64 [R1+0x420], R24 ;  /* 0x0004201801007387 */ /* 0x0001e80000100a00 */
[----:B------:R1:W-:Y:S04]  /*1be10*/  STL.64 [R1+0x428], R26 ;  /* 0x0004281a01007387 */ /* 0x0003e80000100a00 */
[----:B0-----:R-:W2:Y:S04]  /*1be20*/  LDL.LU R24, [R1+0x120] ;  /* 0x0001200001187983 */ /* 0x001ea80000300800 */
[----:B------:R-:W2:Y:S04]  /*1be30*/  LDL.LU R25, [R1+0x124] ;  /* 0x0001240001197983 */ /* 0x000ea80000300800 */
[----:B-1----:R-:W2:Y:S04]  /*1be40*/  LDL.LU R26, [R1+0x128] ;  /* 0x00012800011a7983 */ /* 0x002ea80000300800 */
[----:B------:R-:W2:Y:S04]  /*1be50*/  LDL.LU R27, [R1+0x12c] ;  /* 0x00012c00011b7983 */ /* 0x000ea80000300800 */
[----:B--2---:R-:W-:Y:S04]  /*1be60*/  STL.64 [R1+0xba8], R26 ;  /* 0x000ba81a01007387 */ /* 0x004fe80000100a00 */
[----:B------:R0:W-:Y:S04]  /*1be70*/  STL.64 [R1+0xba0], R24 ;  /* 0x000ba01801007387 */ /* 0x0001e80000100a00 */
[----:B0-----:R-:W2:Y:S04]  /*1be80*/  LDL.LU R24, [R1+0x130] ;  /* 0x0001300001187983 */ /* 0x001ea80000300800 */
[----:B------:R-:W2:Y:S04]  /*1be90*/  LDL.LU R25, [R1+0x134] ;  /* 0x0001340001197983 */ /* 0x000ea80000300800 */
[----:B------:R-:W2:Y:S04]  /*1bea0*/  LDL.LU R26, [R1+0x138] ;  /* 0x00013800011a7983 */ /* 0x000ea80000300800 */
[----:B------:R-:W2:Y:S01]  /*1beb0*/  LDL.LU R27, [R1+0x13c] ;  /* 0x00013c00011b7983 */ /* 0x000ea20000300800 */
[----:B---3--:R-:W-:Y:S03]  /*1bec0*/  HMMA.16816.F32.BF16 R12, R16, R10, R12 ;  /* 0x0000000a100c723c */ /* 0x008fe6000004180c */
[----:B--2---:R0:W-:Y:S04]  /*1bed0*/  STL.64 [R1+0xbb8], R26 ;  /* 0x000bb81a01007387 */ /* 0x0041e80000100a00 */
[----:B------:R-:W-:Y:S04]  /*1bee0*/  STL.64 [R1+0xbb0], R24 ;  /* 0x000bb01801007387 */ /* 0x000fe80000100a00 */
[----:B0-----:R-:W2:Y:S04]  /*1bef0*/  LDL.LU.64 R26, [R1+0x58] ;  /* 0x00005800011a7983 */ /* 0x001ea80000300a00 */
[----:B--2---:R0:W-:Y:S04]  /*1bf00*/  STL.64 [R1+0xbc0], R26 ;  /* 0x000bc01a01007387 */ /* 0x0041e80000100a00 */
[----:B0-----:R-:W2:Y:S04]  /*1bf10*/  LDL.LU.64 R26, [R1+0x68] ;  /* 0x00006800011a7983 */ /* 0x001ea80000300a00 */
[----:B------:R0:W-:Y:S04]  /*1bf20*/  STL.64 [R1+0x410], R12 ;  /* 0x0004100c01007387 */ /* 0x0001e80000100a00 */
[----:B------:R1:W-:Y:S01]  /*1bf30*/  STL.64 [R1+0x418], R14 ;  /* 0x0004180e01007387 */ /* 0x0003e20000100a00 */
[----:B0-----:R-:W-:-:S03]  /*1bf40*/  IMAD.MOV.U32 R13, RZ, RZ, R10 ;  /* 0x000000ffff0d7224 */ /* 0x001fc600078e000a */
[----:B-1----:R-:W3:Y:S01]  /*1bf50*/  LDL.LU.64 R14, [R1+0xc38] ;  /* 0x000c3800010e7983 */ /* 0x002ee20000300a00 */
[----:B------:R-:W-:-:S03]  /*1bf60*/  IMAD.MOV.U32 R12, RZ, RZ, R11 ;  /* 0x000000ffff0c7224 */ /* 0x000fc600078e000b */
        /* <DEDUP_REMOVED lines=27> */
[----:B------:R-:W2:Y:S04]  /*1c120*/  LDL.LU.64 R20, [R1+0xbf0] ;  /* 0x000bf00001147983 */ /* 0x000ea80000300a00 */
[----:B------:R0:W-:Y:S04]  /*1c130*/  STL.64 [R1+0xb60], R6 ;  /* 0x000b600601007387 */ /* 0x0001e80000100a00 */
[----:B------:R-:W3:Y:S04]  /*1c140*/  LDL.LU R4, [R1+0x140] ;  /* 0x0001400001047983 */ /* 0x000ee80000300800 */
[----:B------:R1:W-:Y:S04]  /*1c150*/  STL.64 [R1+0x300], R16 ;  /* 0x0003001001007387 */ /* 0x0003e80000100a00 */
[----:B------:R4:W-:Y:S04]  /*1c160*/  STL.64 [R1+0x308], R18 ;  /* 0x0003081201007387 */ /* 0x0009e80000100a00 */
[----:B------:R-:W3:Y:S04]  /*1c170*/  LDL.LU R5, [R1+0x144] ;  /* 0x0001440001057983 */ /* 0x000ee80000300800 */
[----:B0-----:R-:W3:Y:S04]  /*1c180*/  LDL.LU R6, [R1+0x148] ;  /* 0x0001480001067983 */ /* 0x001ee80000300800 */
[----:B------:R-:W3:Y:S01]  /*1c190*/  LDL.LU R7, [R1+0x14c] ;  /* 0x00014c0001077983 */ /* 0x000ee20000300800 */
[----:B-1----:R-:W-:-:S03]  /*1c1a0*/  IMAD.MOV.U32 R16, RZ, RZ, R28 ;  /* 0x000000ffff107224 */ /* 0x002fc600078e001c */
[----:B------:R-:W3:Y:S01]  /*1c1b0*/  LDL.LU R28, [R1+0xbec] ;  /* 0x000bec00011c7983 */ /* 0x000ee20000300800 */
[----:B----4-:R-:W-:Y:S02]  /*1c1c0*/  IMAD.MOV.U32 R19, RZ, RZ, R22 ;  /* 0x000000ffff137224 */ /* 0x010fe400078e0016 */
[----:B--2---:R-:W-:Y:S02]  /*1c1d0*/  IMAD.MOV.U32 R18, RZ, RZ, R21 ;  /* 0x000000ffff127224 */ /* 0x004fe400078e0015 */
[----:B------:R-:W-:Y:S02]  /*1c1e0*/  IMAD.MOV.U32 R17, RZ, RZ, R20 ;  /* 0x000000ffff117224 */ /* 0x000fe400078e0014 */
[----:B------:R-:W2:Y:S04]  /*1c1f0*/  LDL.LU R20, [R1+0xbe8] ;  /* 0x000be80001147983 */ /* 0x000ea80000300800 */
[----:B------:R-:W2:Y:S04]  /*1c200*/  LDL.LU R21, [R1+0xbe4] ;  /* 0x000be40001157983 */ /* 0x000ea80000300800 */
[----:B------:R-:W2:Y:S04]  /*1c210*/  LDL.LU R22, [R1+0xbe0] ;  /* 0x000be00001167983 */ /* 0x000ea80000300800 */
[----:B------:R-:W-:Y:S04]  /*1c220*/  STL.64 [R1+0xae8], R18 ;  /* 0x000ae81201007387 */ /* 0x000fe80000100a00 */
[----:B------:R0:W-:Y:S02]  /*1c230*/  STL.64 [R1+0xae0], R16 ;  /* 0x000ae01001007387 */ /* 0x0001e40000100a00 */
[----:B0-----:R-:W-:-:S02]  /*1c240*/  IMAD.MOV.U32 R16, RZ, RZ, R23 ;  /* 0x000000ffff107224 */ /* 0x001fc400078e0017 */
[----:B------:R-:W2:Y:S01]  /*1c250*/  LDL.LU R23, [R1+0xbdc] ;  /* 0x000bdc0001177983 */ /* 0x000ea20000300800 */
[----:B------:R-:W-:Y:S02]  /*1c260*/  IMAD.MOV.U32 R18, RZ, RZ, R2 ;  /* 0x000000ffff127224 */ /* 0x000fe400078e0002 */
[----:B------:R-:W-:Y:S02]  /*1c270*/  IMAD.MOV.U32 R19, RZ, RZ, R0 ;  /* 0x000000ffff137224 */ /* 0x000fe400078e0000 */
[----:B------:R-:W-:Y:S02]  /*1c280*/  IMAD.MOV.U32 R17, RZ, RZ, R3 ;  /* 0x000000ffff117224 */ /* 0x000fe400078e0003 */
[----:B------:R-:W4:Y:S04]  /*1c290*/  LDL.LU R3, [R1+0xbd8] ;  /* 0x000bd80001037983 */ /* 0x000f280000300800 */
[----:B------:R-:W3:Y:S04]  /*1c2a0*/  LDL.LU R2, [R1+0xbd4] ;  /* 0x000bd40001027983 */ /* 0x000ee80000300800 */
[----:B------:R-:W3:Y:S04]  /*1c2b0*/  LDL.LU R0, [R1+0xbd0] ;  /* 0x000bd00001007983 */ /* 0x000ee80000300800 */
[----:B------:R-:W-:Y:S04]  /*1c2c0*/  STL.64 [R1+0xaf8], R18 ;  /* 0x000af81201007387 */ /* 0x000fe80000100a00 */
[----:B------:R-:W-:Y:S01]  /*1c2d0*/  STL.64 [R1+0xaf0], R16 ;  /* 0x000af01001007387 */ /* 0x000fe20000100a00 */
[----:B--2---:R-:W-:-:S15]  /*1c2e0*/  HMMA.16816.F32.BF16 R8, R20, R26, R8 ;  /* 0x0000001a1408723c */ /* 0x004fde0000041808 */
[----:B------:R-:W-:-:S04]  /*1c2f0*/  NOP ;  /* 0x0000000000007918 */ /* 0x000fc80000000000 */
[----:B------:R0:W-:Y:S04]  /*1c300*/  STL.64 [R1+0x440], R8 ;  /* 0x0004400801007387 */ /* 0x0001e80000100a00 */
[----:B------:R1:W-:Y:S01]  /*1c310*/  STL.64 [R1+0x448], R10 ;  /* 0x0004480a01007387 */ /* 0x0003e20000100a00 */
[----:B0-----:R-:W-:-:S03]  /*1c320*/  IMAD.MOV.U32 R9, RZ, RZ, R26 ;  /* 0x000000ffff097224 */ /* 0x001fc600078e001a */
[----:B-1----:R-:W2:Y:S01]  /*1c330*/  LDL.LU.64 R10, [R1+0xbc8] ;  /* 0x000bc800010a7983 */ /* 0x002ea20000300a00 */
[----:B------:R-:W-:-:S03]  /*1c340*/  IMAD.MOV.U32 R8, RZ, RZ, R27 ;  /* 0x000000ffff087224 */ /* 0x000fc600078e001b */
[----:B------:R-:W3:Y:S02]  /*1c350*/  LDL.LU.64 R26, [R1+0xbc0] ;  /* 0x000bc000011a7983 */ /* 0x000ee40000300a00 */
[----:B---3--:R-:W-:-:S15]  /*1c360*/  HMMA.16816.F32.BF16 R4, R20, R26, R4 ;  /* 0x0000001a1404723c */ /* 0x008fde0000041804 */
        /* <DEDUP_REMOVED lines=24> */
[----:B------:R-:W-:Y:S04]  /*1c4f0*/  STL.64 [R1+0xb20], R18 ;  /* 0x000b201201007387 */ /* 0x000fe80000100a00 */
[----:B------:R-:W3:Y:S04]  /*1c500*/  LDL.LU R24, [R1+0xe0] ;  /* 0x0000e00001187983 */ /* 0x000ee80000300800 */
        /* <DEDUP_REMOVED lines=13> */
[----:B------:R-:W2:Y:S04]  /*1c5e0*/  LDL.LU R26, [R1+0x118] ;  /* 0x00011800011a7983 */ /* 0x000ea80000300800 */
[----:B------:R-:W2:Y:S01]  /*1c5f0*/  LDL.LU R27, [R1+0x11c] ;  /* 0x00011c00011b7983 */ /* 0x000ea20000300800 */
[----:B------:R-:W-:-:S02]  /*1c600*/  IMAD.MOV.U32 R18, RZ, RZ, R5 ;  /* 0x000000ffff127224 */ /* 0x000fc400078e0005 */
[----:B------:R-:W-:Y:S01]  /*1c610*/  IMAD.MOV.U32 R19, RZ, RZ, R4 ;  /* 0x000000ffff137224 */ /* 0x000fe200078e0004 */
[----:B------:R-:W3:Y:S04]  /*1c620*/  LDL.LU.64 R14, [R1+0x18] ;  /* 0x00001800010e7983 */ /* 0x000ee80000300a00 */
[----:B------:R-:W3:Y:S04]  /*1c630*/  LDL.LU R4, [R1+0xf0] ;  /* 0x0000f00001047983 */ /* 0x000ee80000300800 */
        /* <DEDUP_REMOVED lines=10> */
[----:B0-----:R-:W3:Y:S04]  /*1c6e0*/  LDL.LU.64 R26, [R1+0xb98] ;  /* 0x000b9800011a7983 */ /* 0x001ee80000300a00 */
[----:B------:R-:W3:Y:S04]  /*1c6f0*/  LDL.LU.64 R24, [R1+0xb90] ;  /* 0x000b900001187983 */ /* 0x000ee80000300a00 */
[----:B------:R0:W-:Y:S04]  /*1c700*/  STL.64 [R1+0xb00], R10 ;  /* 0x000b000a01007387 */ /* 0x0001e80000100a00 */
[----:B------:R-:W2:Y:S04]  /*1c710*/  LDL.LU R8, [R1+0xa0] ;  /* 0x0000a00001087983 */ /* 0x000ea80000300800 */
[----:B------:R-:W2:Y:S04]  /*1c720*/  LDL.LU R9, [R1+0xa4] ;  /* 0x0000a40001097983 */ /* 0x000ea80000300800 */
[----:B0-----:R-:W2:Y:S01]  /*1c730*/  LDL.LU R10, [R1+0xa8] ;  /* 0x0000a800010a7983 */ /* 0x001ea20000300800 */
[----:B-----5:R-:W-:-:S05]  /*1c740*/  IMAD.MOV.U32 R11, RZ, RZ, R29 ;  /* 0x000000ffff0b7224 */ /* 0x020fca00078e001d */
[----:B--2---:R4:W-:Y:S04]  /*1c750*/  STL.64 [R1+0xb18], R10 ;  /* 0x000b180a01007387 */ /* 0x0049e80000100a00 */
[----:B------:R0:W-:Y:S01]  /*1c760*/  STL.64 [R1+0xb10], R8 ;  /* 0x000b100801007387 */ /* 0x0001e20000100a00 */
[----:B----4-:R-:W-:Y:S02]  /*1c770*/  IMAD.MOV.U32 R10, RZ, RZ, R3 ;  /* 0x000000ffff0a7224 */ /* 0x010fe400078e0003 */
[----:B0-----:R-:W-:Y:S02]  /*1c780*/  IMAD.MOV.U32 R8, RZ, RZ, R0 ;  /* 0x000000ffff087224 */ /* 0x001fe400078e0000 */
[----:B------:R-:W-:Y:S01]  /*1c790*/  IMAD.MOV.U32 R11, RZ, RZ, R28 ;  /* 0x000000ffff0b7224 */ /* 0x000fe200078e001c */
[----:B------:R-:W2:Y:S01]  /*1c7a0*/  LDL.LU R0, [R1+0xb8c] ;  /* 0x000b8c0001007983 */ /* 0x000ea20000300800 */
[----:B------:R-:W-:-:S03]  /*1c7b0*/  IMAD.MOV.U32 R9, RZ, RZ, R2 ;  /* 0x000000ffff097224 */ /* 0x000fc600078e0002 */
[----:B------:R-:W4:Y:S04]  /*1c7c0*/  LDL.LU R2, [R1+0xb88] ;  /* 0x000b880001027983 */ /* 0x000f280000300800 */
[----:B------:R-:W5:Y:S04]  /*1c7d0*/  LDL.LU R3, [R1+0xb84] ;  /* 0x000b840001037983 */ /* 0x000f680000300800 */
[----:B------:R-:W2:Y:S04]  /*1c7e0*/  LDL.LU R28, [R1+0xb80] ;  /* 0x000b8000011c7983 */ /* 0x000ea80000300800 */
[----:B------:R-:W-:Y:S04]  /*1c7f0*/  STL.64 [R1+0xb30], R10 ;  /* 0x000b300a01007387 */ /* 0x000fe80000100a00 */
[----:B------:R0:W-:Y:S04]  /*1c800*/  STL.64 [R1+0xb28], R8 ;  /* 0x000b280801007387 */ /* 0x0001e80000100a00 */
[----:B0-----:R-:W2:Y:S04]  /*1c810*/  LDL.LU R8, [R1+0xc0] ;  /* 0x0000c00001087983 */ /* 0x001ea80000300800 */
[----:B------:R-:W2:Y:S04]  /*1c820*/  LDL.LU R9, [R1+0xc4] ;  /* 0x0000c40001097983 */ /* 0x000ea80000300800 */
[----:B------:R-:W2:Y:S04]  /*1c830*/  LDL.LU R10, [R1+0xc8] ;  /* 0x0000c800010a7983 */ /* 0x000ea80000300800 */
[----:B------:R-:W2:Y:S01]  /*1c840*/  LDL.LU R11, [R1+0xcc] ;  /* 0x0000cc00010b7983 */ /* 0x000ea20000300800 */
[----:B---3--:R-:W-:Y:S03]  /*1c850*/  HMMA.16816.F32.BF16 R24, R20, R14, R24 ;  /* 0x0000000e1418723c */ /* 0x008fe60000041818 */
[----:B--2---:R4:W-:Y:S04]  /*1c860*/  STL.64 [R1+0xb48], R10 ;  /* 0x000b480a01007387 */ /* 0x0049e80000100a00 */
[----:B------:R-:W-:-:S12]  /*1c870*/  STL.64 [R1+0xb40], R8 ;  /* 0x000b400801007387 */ /* 0x000fd80000100a00 */
[----:B------:R-:W-:Y:S04]  /*1c880*/  STL.64 [R1+0x330], R24 ;  /* 0x0003301801007387 */ /* 0x000fe80000100a00 */
[----:B------:R0:W-:Y:S01]  /*1c890*/  STL.64 [R1+0x338], R26 ;  /* 0x0003381a01007387 */ /* 0x0001e20000100a00 */
[----:B----4-:R-:W-:Y:S02]  /*1c8a0*/  IMAD.MOV.U32 R10, RZ, RZ, R2 ;  /* 0x000000ffff0a7224 */ /* 0x010fe400078e0002 */
[----:B------:R-:W-:Y:S02]  /*1c8b0*/  IMAD.MOV.U32 R11, RZ, RZ, R0 ;  /* 0x000000ffff0b7224 */ /* 0x000fe400078e0000 */
[----:B------:R-:W-:Y:S01]  /*1c8c0*/  IMAD.MOV.U32 R2, RZ, RZ, R14 ;  /* 0x000000ffff027224 */ /* 0x000fe200078e000e */
[----:B0-----:R-:W2:Y:S04]  /*1c8d0*/  LDL.LU.64 R26, [R1+0xb78] ;  /* 0x000b7800011a7983 */ /* 0x001ea80000300a00 */
[----:B------:R-:W2:Y:S01]  /*1c8e0*/  LDL.LU.64 R24, [R1+0xb70] ;  /* 0x000b700001187983 */ /* 0x000ea20000300a00 */
[----:B------:R-:W-:-:S03]  /*1c8f0*/  IMAD.MOV.U32 R0, RZ, RZ, R15 ;  /* 0x000000ffff007224 */ /* 0x000fc600078e000f */
[----:B------:R-:W3:Y:S02]  /*1c900*/  LDL.LU.64 R14, [R1+0xb68] ;  /* 0x000b6800010e7983 */ /* 0x000ee40000300a00 */
[----:B---3--:R-:W-:-:S15]  /*1c910*/  HMMA.16816.F32.BF16 R4, R20, R14, R4 ;  /* 0x0000000e1404723c */ /* 0x008fde0000041804 */
[----:B------:R-:W-:-:S04]  /*1c920*/  NOP ;  /* 0x0000000000007918 */ /* 0x000fc80000000000 */
[----:B------:R-:W-:Y:S04]  /*1c930*/  STL.64 [R1+0x2e0], R4 ;  /* 0x0002e00401007387 */ /* 0x000fe80000100a00 */
[----:B------:R0:W-:Y:S04]  /*1c940*/  STL.64 [R1+0x2e8], R6 ;  /* 0x0002e80601007387 */ /* 0x0001e80000100a00 */
[----:B0-----:R-:W2:Y:S01]  /*1c950*/  LDL.LU.64 R6, [R1+0xb60] ;  /* 0x000b600001067983 */ /* 0x001ea20000300a00 */
[----:B------:R-:W-:Y:S02]  /*1c960*/  IMAD.MOV.U32 R8, RZ, RZ, R28 ;  /* 0x000000ffff087224 */ /* 0x000fe400078e001c */
[----:B-----5:R-:W-:Y:S01]  /*1c970*/  IMAD.MOV.U32 R9, RZ, RZ, R3 ;  /* 0x000000ffff097224 */ /* 0x020fe200078e0003 */
[----:B--2---:R-:W-:Y:S01]  /*1c980*/  HMMA.16816.F32.BF16 R20, R20, R6, R24 ;  /* 0x000000061414723c */ /* 0x004fe20000041818 */
[----:B------:R-:W2:Y:S04]  /*1c990*/  LDL.LU.64 R26, [R1+0xb58] ;  /* 0x000b5800011a7983 */ /* 0x000ea80000300a00 */
[----:B------:R-:W2:-:S14]  /*1c9a0*/  LDL.LU.64 R24, [R1+0xb50] ;  /* 0x000b500001187983 */ /* 0x000e9c0000300a00 */
        /* <DEDUP_REMOVED lines=35> */
[----:B------:R-:W-:Y:S01]  /*1cbe0*/  IMAD.MOV.U32 R23, RZ, RZ, R0 ;  /* 0x000000ffff177224 */ /* 0x000fe200078e0000 */
[C---:B--2---:R-:W-:Y:S08]  /*1cbf0*/  HMMA.16816.F32.BF16 R12, R24.reuse, R14, R16 ;  /* 0x0000000e180c723c */ /* 0x044ff00000041810 */
[----:B---3--:R-:W-:Y:S01]  /*1cc00*/  HMMA.16816.F32.BF16 R20, R24, R22, R8 ;  /* 0x000000161814723c */ /* 0x008fe20000041808 */
[----:B------:R-:W2:Y:S04]  /*1cc10*/  LDL.LU.64 R10, [R1+0xac8] ;  /* 0x000ac800010a7983 */ /* 0x000ea80000300a00 */
[----:B------:R-:W2:-:S14]  /*1cc20*/  LDL.LU.64 R8, [R1+0xac0] ;  /* 0x000ac00001087983 */ /* 0x000e9c0000300a00 */
[----:B------:R0:W-:Y:S04]  /*1cc30*/  STL.64 [R1+0x2d0], R20 ;  /* 0x0002d01401007387 */ /* 0x0001e80000100a00 */
[----:B------:R-:W-:Y:S04]  /*1cc40*/  STL.64 [R1+0x2d8], R22 ;  /* 0x0002d81601007387 */ /* 0x000fe80000100a00 */
[----:B0-----:R-:W3:Y:S04]  /*1cc50*/  LDL.LU R20, [R1+0x670] ;  /* 0x0006700001147983 */ /* 0x001ee80000300800 */
[----:B------:R-:W4:Y:S04]  /*1cc60*/  LDL.LU R4, [R1+0x4c0] ;  /* 0x0004c00001047983 */ /* 0x000f280000300800 */
[----:B------:R-:W-:Y:S04]  /*1cc70*/  STL.64 [R1+0x2b0], R12 ;  /* 0x0002b00c01007387 */ /* 0x000fe80000100a00 */
[----:B------:R-:W-:Y:S04]  /*1cc80*/  STL.64 [R1+0x2b8], R14 ;  /* 0x0002b80e01007387 */ /* 0x000fe80000100a00 */
[----:B------:R-:W4:Y:S04]  /*1cc90*/  LDL.LU R5, [R1+0x668] ;  /* 0x0006680001057983 */ /* 0x000f280000300800 */
[----:B----4-:R0:W-:Y:S04]  /*1cca0*/  STL.64 [R1+0xa80], R4 ;  /* 0x000a800401007387 */ /* 0x0101e80000100a00 */
[----:B0-----:R-:W4:Y:S04]  /*1ccb0*/  LDL.LU R4, [R1+0x654] ;  /* 0x0006540001047983 */ /* 0x001f280000300800 */
        /* <DEDUP_REMOVED lines=18> */
[----:B------:R-:W4:Y:S01]  /*1cde0*/  LDL.LU R5, [R1+0x6a0] ;  /* 0x0006a00001057983 */ /* 0x000f220000300800 */
[----:B--2---:R-:W-:Y:S03]  /*1cdf0*/  HMMA.16816.F32.BF16 R8, R24, R6, R8 ;  /* 0x000000061808723c */ /* 0x004fe60000041808 */
[----:B----4-:R0:W-:Y:S04]  /*1ce00*/  STL.64 [R1+0xab8], R4 ;  /* 0x000ab80401007387 */ /* 0x0101e80000100a00 */
[----:B0-----:R-:W2:Y:S04]  /*1ce10*/  LDL.LU R4, [R1+0x68c] ;  /* 0x00068c0001047983 */ /* 0x001ea80000300800 */
[----:B------:R-:W2:Y:S04]  /*1ce20*/  LDL.LU R5, [R1+0x69c] ;  /* 0x00069c0001057983 */ /* 0x000ea80000300800 */
        /* <DEDUP_REMOVED lines=18> */
[----:B------:R0:W-:Y:S04]  /*1cf50*/  STL.64 [R1+0x2a0], R8 ;  /* 0x0002a00801007387 */ /* 0x0001e80000100a00 */
[----:B------:R1:W-:Y:S04]  /*1cf60*/  STL.64 [R1+0x2a8], R10 ;  /* 0x0002a80a01007387 */ /* 0x0003e80000100a00 */
[----:B------:R-:W3:Y:S04]  /*1cf70*/  LDL.LU R27, [R1+0x644] ;  /* 0x00064400011b7983 */ /* 0x000ee80000300800 */
[----:B------:R-:W3:Y:S04]  /*1cf80*/  LDL.LU R6, [R1+0x688] ;  /* 0x0006880001067983 */ /* 0x000ee80000300800 */
[----:B------:R-:W3:Y:S04]  /*1cf90*/  LDL.LU R7, [R1+0x630] ;  /* 0x0006300001077983 */ /* 0x000ee80000300800 */
[----:B0-----:R-:W3:Y:S04]  /*1cfa0*/  LDL.LU R8, [R1+0x680] ;  /* 0x0006800001087983 */ /* 0x001ee80000300800 */
[----:B------:R-:W3:Y:S04]  /*1cfb0*/  LDL.LU R9, [R1+0x584] ;  /* 0x0005840001097983 */ /* 0x000ee80000300800 */
[----:B-1----:R-:W3:Y:S04]  /*1cfc0*/  LDL.LU R10, [R1+0x678] ;  /* 0x00067800010a7983 */ /* 0x002ee80000300800 */
[----:B------:R-:W3:Y:S01]  /*1cfd0*/  LDL.LU R11, [R1+0x580] ;  /* 0x00058000010b7983 */ /* 0x000ee20000300800 */
[----:B--2---:R-:W-:-:S04]  /*1cfe0*/  LOP3.LUT R5, R5, R4, RZ, 0x3c, !PT ;  /* 0x0000000405057212 */ /* 0x004fc800078e3cff */
[----:B------:R-:W-:-:S04]  /*1cff0*/  LOP3.LUT R4, R5, R4, RZ, 0x3c, !PT ;  /* 0x0000000405047212 */ /* 0x000fc800078e3cff */
[----:B------:R-:W-:-:S05]  /*1d000*/  LOP3.LUT R5, R5, R4, RZ, 0x3c, !PT ;  /* 0x0000000405057212 */ /* 0x000fca00078e3cff */
[----:B------:R0:W-:Y:S04]  /*1d010*/  STL.64 [R1+0x60], R4 ;  /* 0x0000600401007387 */ /* 0x0001e80000100a00 */
[----:B0-----:R-:W2:Y:S02]  /*1d020*/  LDL.LU.64 R4, [R1+0xab8] ;  /* 0x000ab80001047983 */ /* 0x001ea40000300a00 */
        /* <DEDUP_REMOVED lines=34> */
[----:B0-----:R-:W2:Y:S01]  /*1d250*/  LDL.LU.64 R4, [R1+0xa80] ;  /* 0x000a800001047983 */ /* 0x001ea20000300a00 */
[----:B---3--:R-:W-:Y:S02]  /*1d260*/  IMAD.MOV.U32 R24, RZ, RZ, R26 ;  /* 0x000000ffff187224 */ /* 0x008fe400078e001a */
[----:B------:R-:W-:-:S03]  /*1d270*/  IMAD.MOV.U32 R26, RZ, RZ, R6 ;  /* 0x000000ffff1a7224 */ /* 0x000fc600078e0006 */
[----:B------:R0:W-:Y:S01]  /*1d280*/  STL.64 [R1+0x20], R24 ;  /* 0x0000201801007387 */ /* 0x0001e20000100a00 */
[----:B------:R-:W-:-:S03]  /*1d290*/  IMAD.MOV.U32 R6, RZ, RZ, R20 ;  /* 0x000000ffff067224 */ /* 0x000fc600078e0014 */
[----:B------:R-:W-:Y:S01]  /*1d2a0*/  STL.64 [R1+0x18], R26 ;  /* 0x0000181a01007387 */ /* 0x000fe20000100a00 */
[----:B------:R-:W-:Y:S02]  /*1d2b0*/  LOP3.LUT R13, R13, R12, RZ, 0x3c, !PT ;  /* 0x0000000c0d0d7212 */ /* 0x000fe400078e3cff */
[----:B------:R-:W-:Y:S01]  /*1d2c0*/  LOP3.LUT R15, R15, R14, RZ, 0x3c, !PT ;  /* 0x0000000e0f0f7212 */ /* 0x000fe200078e3cff */
[----:B0-----:R-:W-:Y:S02]  /*1d2d0*/  IMAD.MOV.U32 R24, RZ, RZ, R8 ;  /* 0x000000ffff187224 */ /* 0x001fe400078e0008 */
[----:B------:R-:W-:Y:S02]  /*1d2e0*/  IMAD.MOV.U32 R25, RZ, RZ, R7 ;  /* 0x000000ffff197224 */ /* 0x000fe400078e0007 */
[----:B------:R-:W-:Y:S02]  /*1d2f0*/  IMAD.MOV.U32 R8, RZ, RZ, R10 ;  /* 0x000000ffff087224 */ /* 0x000fe400078e000a */
[----:B------:R-:W-:Y:S01]  /*1d300*/  IMAD.MOV.U32 R7, RZ, RZ, R11 ;  /* 0x000000ffff077224 */ /* 0x000fe200078e000b */
[----:B------:R-:W-:Y:S04]  /*1d310*/  STL.64 [R1+0x10], R24 ;  /* 0x0000101801007387 */ /* 0x000fe80000100a00 */
[----:B------:R0:W-:Y:S01]  /*1d320*/  STL.64 [R1+0x8], R8 ;  /* 0x0000080801007387 */ /* 0x0001e20000100a00 */
[----:B------:R-:W-:-:S02]  /*1d330*/  LOP3.LUT R12, R13, R12, RZ, 0x3c, !PT ;  /* 0x0000000c0d0c7212 */ /* 0x000fc400078e3cff */
[----:B------:R-:W-:Y:S01]  /*1d340*/  LOP3.LUT R14, R15, R14, RZ, 0x3c, !PT ;  /* 0x0000000e0f0e7212 */ /* 0x000fe200078e3cff */
[----:B------:R-:W-:Y:S02]  /*1d350*/  IMAD.MOV.U32 R10, RZ, RZ, R18 ;  /* 0x000000ffff0a7224 */ /* 0x000fe400078e0012 */
[----:B------:R-:W-:Y:S01]  /*1d360*/  IMAD.MOV.U32 R11, RZ, RZ, R17 ;  /* 0x000000ffff0b7224 */ /* 0x000fe200078e0011 */
[----:B------:R-:W-:Y:S02]  /*1d370*/  LOP3.LUT R13, R13, R12, RZ, 0x3c, !PT ;  /* 0x0000000c0d0d7212 */ /* 0x000fe400078e3cff */
[----:B------:R-:W-:Y:S01]  /*1d380*/  LOP3.LUT R15, R15, R14, RZ, 0x3c, !PT ;  /* 0x0000000e0f0f7212 */ /* 0x000fe200078e3cff */
[----:B------:R-:W-:Y:S02]  /*1d390*/  IMAD.MOV.U32 R17, RZ, RZ, R19 ;  /* 0x000000ffff117224 */ /* 0x000fe400078e0013 */
[----:B0-----:R-:W-:Y:S02]  /*1d3a0*/  IMAD.MOV.U32 R8, RZ, RZ, R16 ;  /* 0x000000ffff087224 */ /* 0x001fe400078e0010 */
[----:B------:R-:W-:-:S02]  /*1d3b0*/  IMAD.MOV.U32 R9, RZ, RZ, R23 ;  /* 0x000000ffff097224 */ /* 0x000fc400078e0017 */
[----:B------:R-:W-:Y:S02]  /*1d3c0*/  IMAD.MOV.U32 R16, RZ, RZ, R29 ;  /* 0x000000ffff107224 */ /* 0x000fe400078e001d */
[----:B------:R-:W-:Y:S02]  /*1d3d0*/  IMAD.MOV.U32 R18, RZ, RZ, R28 ;  /* 0x000000ffff127224 */ /* 0x000fe400078e001c */
[----:B------:R-:W-:Y:S01]  /*1d3e0*/  IMAD.MOV.U32 R19, RZ, RZ, R0 ;  /* 0x000000ffff137224 */ /* 0x000fe200078e0000 */
[----:B--2---:R-:W-:-:S04]  /*1d3f0*/  LOP3.LUT R5, R5, R4, RZ, 0x3c, !PT ;  /* 0x0000000405057212 */ /* 0x004fc800078e3cff */
[----:B------:R-:W-:-:S04]  /*1d400*/  LOP3.LUT R4, R5, R4, RZ, 0x3c, !PT ;  /* 0x0000000405047212 */ /* 0x000fc800078e3cff */
[----:B------:R-:W-:-:S05]  /*1d410*/  LOP3.LUT R5, R5, R4, RZ, 0x3c, !PT ;  /* 0x0000000405057212 */ /* 0x000fca00078e3cff */
[----:B------:R-:W-:Y:S04]  /*1d420*/  STL.64 [R1+0x968], R4 ;  /* 0x0009680401007387 */ /* 0x000fe80000100a00 */
[----:B------:R5:W-:Y:S02]  /*1d430*/  STL.64 [R1], R6 ;  /* 0x0000000601007387 */ /* 0x000be40000100a00 */
[----:B-----5:R-:W-:Y:S02]  /*1d440*/  IMAD.MOV.U32 R6, RZ, RZ, R22 ;  /* 0x000000ffff067224 */ /* 0x020fe400078e0016 */
[----:B----4-:R-:W-:-:S05]  /*1d450*/  IMAD.MOV.U32 R7, RZ, RZ, R21 ;  /* 0x000000ffff077224 */ /* 0x010fca00078e0015 */
[----:B------:R-:W-:Y:S04]  /*1d460*/  STL.64 [R1+0x970], R6 ;  /* 0x0009700601007387 */ /* 0x000fe80000100a00 */
[----:B------:R-:W-:Y:S04]  /*1d470*/  STL.64 [R1+0x978], R8 ;  /* 0x0009780801007387 */ /* 0x000fe80000100a00 */
[----:B------:R-:W-:Y:S04]  /*1d480*/  STL.64 [R1+0x980], R10 ;  /* 0x0009800a01007387 */ /* 0x000fe80000100a00 */
[----:B------:R-:W-:Y:S04]  /*1d490*/  STL.64 [R1+0x988], R12 ;  /* 0x0009880c01007387 */ /* 0x000fe80000100a00 */
[----:B------:R-:W-:Y:S04]  /*1d4a0*/  STL.64 [R1+0x990], R14 ;  /* 0x0009900e01007387 */ /* 0x000fe80000100a00 */
[----:B------:R-:W-:Y:S04]  /*1d4b0*/  STL.64 [R1+0x998], R16 ;  /* 0x0009981001007387 */ /* 0x000fe80000100a00 */
[----:B------:R0:W-:Y:S04]  /*1d4c0*/  STL.64 [R1+0x9a0], R18 ;  /* 0x0009a01201007387 */ /* 0x0001e80000100a00 */
[----:B------:R-:W2:Y:S04]  /*1d4d0*/  LDL.LU R22, [R1+0x4e4] ;  /* 0x0004e40001167983 */ /* 0x000ea80000300800 */
[----:B------:R-:W2:Y:S04]  /*1d4e0*/  LDL.LU R23, [R1+0x594] ;  /* 0x0005940001177983 */ /* 0x000ea80000300800 */
[----:B------:R-:W3:Y:S04]  /*1d4f0*/  LDL.LU R24, [R1+0x4e8] ;  /* 0x0004e80001187983 */ /* 0x000ee80000300800 */
[----:B------:R-:W3:Y:S04]  /*1d500*/  LDL.LU R25, [R1+0x598] ;  /* 0x0005980001197983 */ /* 0x000ee80000300800 */
[----:B------:R-:W4:Y:S04]  /*1d510*/  LDL.LU R26, [R1+0x4ec] ;  /* 0x0004ec00011a7983 */ /* 0x000f280000300800 */
[----:B------:R-:W4:Y:S04]  /*1d520*/  LDL.LU R27, [R1+0x59c] ;  /* 0x00059c00011b7983 */ /* 0x000f280000300800 */
[----:B------:R-:W5:Y:S04]  /*1d530*/  LDL.LU R29, [R1+0x4f0] ;  /* 0x0004f000011d7983 */ /* 0x000f680000300800 */
[----:B------:R-:W5:Y:S04]  /*1d540*/  LDL.LU R28, [R1+0x5a0] ;  /* 0x0005a000011c7983 */ /* 0x000f680000300800 */
[----:B------:R-:W2:Y:S04]  /*1d550*/  LDL.LU R0, [R1+0x5cc] ;  /* 0x0005cc0001007983 */ /* 0x000ea80000300800 */
[----:B0-----:R-:W2:Y:S04]  /*1d560*/  LDL.LU R18, [R1+0x528] ;  /* 0x0005280001127983 */ /* 0x001ea80000300800 */
[----:B------:R-:W2:Y:S04]  /*1d570*/  LDL.LU R19, [R1+0x5d8] ;  /* 0x0005d80001137983 */ /* 0x000ea80000300800 */
[----:B--2---:R0:W-:Y:S04]  /*1d580*/  STL.64 [R1+0xa40], R18 ;  /* 0x000a401201007387 */ /* 0x0041e80000100a00 */
        /* <DEDUP_REMOVED lines=19> */
[----:B------:R-:W2:Y:S01]  /*1d6c0*/  LDL.LU R19, [R1+0x5a8] ;  /* 0x0005a80001137983 */ /* 0x000ea20000300800 */
[----:B------:R-:W-:-:S02]  /*1d6d0*/  LOP3.LUT R23, R23, R22, RZ, 0x3c, !PT ;  /* 0x0000001617177212 */ /* 0x000fc400078e3cff */
[----:B---3--:R-:W-:Y:S01]  /*1d6e0*/  LOP3.LUT R25, R25, R24, RZ, 0x3c, !PT ;  /* 0x0000001819197212 */ /* 0x008fe200078e3cff */
[----:B------:R-:W-:Y:S02]  /*1d6f0*/  IMAD.MOV.U32 R20, RZ, RZ, R3 ;  /* 0x000000ffff147224 */ /* 0x000fe400078e0003 */
[----:B------:R-:W-:Y:S01]  /*1d700*/  IMAD.MOV.U32 R21, RZ, RZ, R2 ;  /* 0x000000ffff157224 */ /* 0x000fe200078e0002 */
[----:B------:R-:W-:Y:S01]  /*1d710*/  LOP3.LUT R22, R23, R22, RZ, 0x3c, !PT ;  /* 0x0000001617167212 */ /* 0x000fe200078e3cff */
[----:B--2---:R0:W-:Y:S04]  /*1d720*/  STL.64 [R1+0xa78], R18 ;  /* 0x000a781201007387 */ /* 0x0041e80000100a00 */
[----:B0-----:R-:W2:Y:S04]  /*1d730*/  LDL.LU R18, [R1+0x4f4] ;  /* 0x0004f40001127983 */ /* 0x001ea80000300800 */
[----:B------:R-:W2:Y:S04]  /*1d740*/  LDL.LU R19, [R1+0x5a4] ;  /* 0x0005a40001137983 */ /* 0x000ea80000300800 */
        /* <DEDUP_REMOVED lines=12> */
[----:B------:R-:W3:Y:S01]  /*1d810*/  LDL.LU R4, [R1+0x544] ;  /* 0x0005440001047983 */ /* 0x000ee20000300800 */
[----:B----4-:R-:W-:-:S03]  /*1d820*/  LOP3.LUT R27, R27, R26, RZ, 0x3c, !PT ;  /* 0x0000001a1b1b7212 */ /* 0x010fc600078e3cff */
[----:B------:R-:W4:Y:S01]  /*1d830*/  LDL.LU R5, [R1+0x5f4] ;  /* 0x0005f40001057983 */ /* 0x000f220000300800 */
[----:B------:R-:W-:-:S03]  /*1d840*/  LOP3.LUT R24, R25, R24, RZ, 0x3c, !PT ;  /* 0x0000001819187212 */ /* 0x000fc600078e3cff */
[----:B------:R-:W3:Y:S01]  /*1d850*/  LDL.LU R2, [R1+0x548] ;  /* 0x0005480001027983 */ /* 0x000ee20000300800 */
[----:B------:R-:W-:-:S03]  /*1d860*/  LOP3.LUT R23, R23, R22, RZ, 0x3c, !PT ;  /* 0x0000001617177212 */ /* 0x000fc600078e3cff */
[----:B------:R-:W3:Y:S04]  /*1d870*/  LDL.LU R3, [R1+0x5f8] ;  /* 0x0005f80001037983 */ /* 0x000ee80000300800 */
[----:B------:R0:W-:Y:S01]  /*1d880*/  STL.64 [R1+0x9a8], R20 ;  /* 0x0009a81401007387 */ /* 0x0001e20000100a00 */
[----:B------:R-:W-:Y:S02]  /*1d890*/  LOP3.LUT R26, R27, R26, RZ, 0x3c, !PT ;  /* 0x0000001a1b1a7212 */ /* 0x000fe400078e3cff */
[----:B------:R-:W-:Y:S02]  /*1d8a0*/  LOP3.LUT R25, R25, R24, RZ, 0x3c, !PT ;  /* 0x0000001819197212 */ /* 0x000fe400078e3cff */
[----:B------:R-:W-:Y:S01]  /*1d8b0*/  LOP3.LUT R27, R27, R26, RZ, 0x3c, !PT ;  /* 0x0000001a1b1b7212 */ /* 0x000fe200078e3cff */
[----:B0-----:R-:W3:Y:S04]  /*1d8c0*/  LDL.LU R20, [R1+0x524] ;  /* 0x0005240001147983 */ /* 0x001ee80000300800 */
[----:B------:R-:W3:Y:S04]  /*1d8d0*/  LDL.LU R21, [R1+0x5d4] ;  /* 0x0005d40001157983 */ /* 0x000ee80000300800 */
[----:B------:R0:W-:Y:S04]  /*1d8e0*/  STL.64 [R1+0x9b0], R22 ;  /* 0x0009b01601007387 */ /* 0x0001e80000100a00 */
        /* <DEDUP_REMOVED lines=8> */
[----:B-----5:R0:W-:Y:S04]  /*1d970*/  STL.64 [R1+0x9c8], R28 ;  /* 0x0009c81c01007387 */ /* 0x0201e80000100a00 */
[----:B0-----:R-:W5:Y:S01]  /*1d980*/  LDL.LU R29, [R1+0x514] ;  /* 0x00051400011d7983 */ /* 0x001f620000300800 */
        /* <DEDUP_REMOVED lines=41> */
[----:B------:R-:W-:Y:S02]  /*1dc20*/  IMAD.MOV.U32 R26, RZ, RZ, R0 ;  /* 0x000000ffff1a7224 */ /* 0x000fe400078e0000 */
[----:B------:R-:W0:Y:S01]  /*1dc30*/  LDC R0, c[0x0][0x3ac] ;  /* 0x0000eb00ff007b82 */ /* 0x000e220000000800 */
[----:B-----5:R1:W-:Y:S02]  /*1dc40*/  STL.64 [R1+0x1a8], R28 ;  /* 0x0001a81c01007387 */ /* 0x0203e40000100a00 */
[----:B-1----:R-:W-:-:S02]  /*1dc50*/  IMAD.MOV.U32 R28, RZ, RZ, R24 ;  /* 0x000000ffff1c7224 */ /* 0x002fc400078e0018 */
[----:B------:R-:W-:Y:S02]  /*1dc60*/  IMAD.MOV.U32 R29, RZ, RZ, R27 ;  /* 0x000000ffff1d7224 */ /* 0x000fe400078e001b */
[----:B------:R-:W-:Y:S02]  /*1dc70*/  IMAD.MOV.U32 R27, RZ, RZ, R25 ;  /* 0x000000ffff1b7224 */ /* 0x000fe400078e0019 */
[----:B------:R-:W-:Y:S02]  /*1dc80*/  IMAD.MOV.U32 R24, RZ, RZ, R23 ;  /* 0x000000ffff187224 */ /* 0x000fe400078e0017 */
[----:B------:R-:W-:Y:S02]  /*1dc90*/  IMAD.MOV.U32 R25, RZ, RZ, R22 ;  /* 0x000000ffff197224 */ /* 0x000fe400078e0016 */
[----:B------:R-:W-:Y:S02]  /*1dca0*/  IMAD.MOV.U32 R22, RZ, RZ, R21 ;  /* 0x000000ffff167224 */ /* 0x000fe400078e0015 */
[----:B------:R-:W-:Y:S01]  /*1dcb0*/  IMAD.MOV.U32 R23, RZ, RZ, R20 ;  /* 0x000000ffff177224 */ /* 0x000fe200078e0014 */
[----:B------:R-:W-:Y:S04]  /*1dcc0*/  STL.64 [R1+0x1b0], R28 ;  /* 0x0001b01c01007387 */ /* 0x000fe80000100a00 */
[----:B------:R-:W-:Y:S04]  /*1dcd0*/  STL.64 [R1+0x1b8], R26 ;  /* 0x0001b81a01007387 */ /* 0x000fe80000100a00 */
[----:B------:R-:W-:Y:S04]  /*1dce0*/  STL.64 [R1+0x1c0], R24 ;  /* 0x0001c01801007387 */ /* 0x000fe80000100a00 */
[----:B------:R-:W-:Y:S01]  /*1dcf0*/  STL.64 [R1+0x1c8], R22 ;  /* 0x0001c81601007387 */ /* 0x000fe20000100a00 */
[----:B--2---:R-:W-:-:S02]  /*1dd00*/  IMAD.MOV.U32 R20, RZ, RZ, R19 ;  /* 0x000000ffff147224 */ /* 0x004fc400078e0013 */
[----:B------:R-:W-:Y:S02]  /*1dd10*/  IMAD.MOV.U32 R21, RZ, RZ, R18 ;  /* 0x000000ffff157224 */ /* 0x000fe400078e0012 */
[----:B------:R-:W-:Y:S02]  /*1dd20*/  IMAD.MOV.U32 R18, RZ, RZ, R17 ;  /* 0x000000ffff127224 */ /* 0x000fe400078e0011 */
[----:B------:R-:W-:Y:S02]  /*1dd30*/  IMAD.MOV.U32 R19, RZ, RZ, R16 ;  /* 0x000000ffff137224 */ /* 0x000fe400078e0010 */
[----:B------:R-:W-:Y:S02]  /*1dd40*/  IMAD.MOV.U32 R16, RZ, RZ, R15 ;  /* 0x000000ffff107224 */ /* 0x000fe400078e000f */
[----:B------:R-:W-:Y:S02]  /*1dd50*/  IMAD.MOV.U32 R17, RZ, RZ, R14 ;  /* 0x000000ffff117224 */ /* 0x000fe400078e000e */
[----:B------:R-:W-:-:S02]  /*1dd60*/  IMAD.MOV.U32 R14, RZ, RZ, R13 ;  /* 0x000000ffff0e7224 */ /* 0x000fc400078e000d */
[----:B------:R-:W-:Y:S02]  /*1dd70*/  IMAD.MOV.U32 R15, RZ, RZ, R12 ;  /* 0x000000ffff0f7224 */ /* 0x000fe400078e000c */
[----:B------:R-:W-:Y:S02]  /*1dd80*/  IMAD.MOV.U32 R12, RZ, RZ, R11 ;  /* 0x000000ffff0c7224 */ /* 0x000fe400078e000b */
[----:B------:R-:W-:Y:S01]  /*1dd90*/  IMAD.MOV.U32 R13, RZ, RZ, R10 ;  /* 0x000000ffff0d7224 */ /* 0x000fe200078e000a */
[----:B------:R-:W-:Y:S01]  /*1dda0*/  STL.64 [R1+0x1d0], R20 ;  /* 0x0001d01401007387 */ /* 0x000fe20000100a00 */
[----:B------:R-:W-:Y:S02]  /*1ddb0*/  IMAD.MOV.U32 R10, RZ, RZ, R9 ;  /* 0x000000ffff0a7224 */ /* 0x000fe400078e0009 */
[----:B------:R-:W-:Y:S01]  /*1ddc0*/  IMAD.MOV.U32 R11, RZ, RZ, R8 ;  /* 0x000000ffff0b7224 */ /* 0x000fe200078e0008 */
[----:B------:R-:W-:Y:S01]  /*1ddd0*/  STL.64 [R1+0x1d8], R18 ;  /* 0x0001d81201007387 */ /* 0x000fe20000100a00 */
[----:B------:R-:W-:-:S02]  /*1dde0*/  IMAD.MOV.U32 R8, RZ, RZ, R7 ;  /* 0x000000ffff087224 */ /* 0x000fc400078e0007 */
[----:B------:R-:W-:Y:S01]  /*1ddf0*/  IMAD.MOV.U32 R9, RZ, RZ, R6 ;  /* 0x000000ffff097224 */ /* 0x000fe200078e0006 */
[----:B------:R-:W-:Y:S04]  /*1de00*/  STL.64 [R1+0x1e0], R16 ;  /* 0x0001e01001007387 */ /* 0x000fe80000100a00 */
[----:B------:R-:W-:Y:S01]  /*1de10*/  STL.64 [R1+0x1e8], R14 ;  /* 0x0001e80e01007387 */ /* 0x000fe20000100a00 */
[----:B----4-:R-:W-:Y:S02]  /*1de20*/  IMAD.MOV.U32 R6, RZ, RZ, R5 ;  /* 0x000000ffff067224 */ /* 0x010fe400078e0005 */
[----:B------:R-:W-:Y:S01]  /*1de30*/  IMAD.MOV.U32 R7, RZ, RZ, R4 ;  /* 0x000000ffff077224 */ /* 0x000fe200078e0004 */
[----:B------:R-:W-:Y:S04]  /*1de40*/  STL.64 [R1+0x1f0], R12 ;  /* 0x0001f00c01007387 */ /* 0x000fe80000100a00 */
[----:B------:R-:W-:Y:S01]  /*1de50*/  STL.64 [R1+0x1f8], R10 ;  /* 0x0001f80a01007387 */ /* 0x000fe20000100a00 */
[----:B------:R-:W-:-:S03]  /*1de60*/  IMAD.MOV.U32 R5, RZ, RZ, R2 ;  /* 0x000000ffff057224 */ /* 0x000fc600078e0002 */
[----:B------:R-:W-:Y:S04]  /*1de70*/  STL.64 [R1+0x200], R8 ;  /* 0x0002000801007387 */ /* 0x000fe80000100a00 */
[----:B------:R-:W2:Y:S01]  /*1de80*/  LDL.LU R2, [R1+0x550] ;  /* 0x0005500001027983 */ /* 0x000ea20000300800 */
[----:B------:R-:W-:-:S03]  /*1de90*/  IMAD.MOV.U32 R4, RZ, RZ, R3 ;  /* 0x000000ffff047224 */ /* 0x000fc600078e0003 */
[----:B------:R-:W-:Y:S04]  /*1dea0*/  STL.64 [R1+0x208], R6 ;  /* 0x0002080601007387 */ /* 0x000fe80000100a00 */
[----:B------:R-:W2:Y:S04]  /*1deb0*/  LDL.LU R3, [R1+0x600] ;  /* 0x0006000001037983 */ /* 0x000ea80000300800 */
[----:B------:R-:W-:Y:S04]  /*1dec0*/  STL.64 [R1+0x210], R4 ;  /* 0x0002100401007387 */ /* 0x000fe80000100a00 */
[----:B--2---:R1:W-:Y:S04]  /*1ded0*/  STL.64 [R1+0xa38], R2 ;  /* 0x000a380201007387 */ /* 0x0043e80000100a00 */
[----:B-1----:R-:W2:Y:S04]  /*1dee0*/  LDL.LU R2, [R1+0x54c] ;  /* 0x00054c0001027983 */ /* 0x002ea80000300800 */
[----:B------:R-:W2:Y:S04]  /*1def0*/  LDL.LU R3, [R1+0x5fc] ;  /* 0x0005fc0001037983 */ /* 0x000ea80000300800 */
[----:B------:R-:W3:Y:S04]  /*1df00*/  LDL.LU R28, [R1+0x4bc] ;  /* 0x0004bc00011c7983 */ /* 0x000ee80000300800 */
[----:B------:R-:W3:Y:S04]  /*1df10*/  LDL.LU R29, [R1+0x62c] ;  /* 0x00062c00011d7983 */ /* 0x000ee80000300800 */
[----:B---3--:R1:W-:Y:S04]  /*1df20*/  STL.64 [R1+0x9d0], R28 ;  /* 0x0009d01c01007387 */ /* 0x0083e80000100a00 */
[----:B-1----:R-:W3:Y:S04]  /*1df30*/  LDL.LU R28, [R1+0x57c] ;  /* 0x00057c00011c7983 */ /* 0x002ee80000300800 */
        /* <DEDUP_REMOVED lines=30> */
[----:B------:R-:W3:Y:S01]  /*1e120*/  LDL.LU R29, [R1+0x60c] ;  /* 0x00060c00011d7983 */ /* 0x000ee20000300800 */
[----:B--2---:R-:W-:-:S04]  /*1e130*/  LOP3.LUT R3, R3, R2, RZ, 0x3c, !PT ;  /* 0x0000000203037212 */ /* 0x004fc800078e3cff */
[----:B------:R-:W-:-:S04]  /*1e140*/  LOP3.LUT R2, R3, R2, RZ, 0x3c, !PT ;  /* 0x0000000203027212 */ /* 0x000fc800078e3cff */
[----:B------:R-:W-:Y:S01]  /*1e150*/  LOP3.LUT R3, R3, R2, RZ, 0x3c, !PT ;  /* 0x0000000203037212 */ /* 0x000fe200078e3cff */
[----:B---3--:R1:W-:Y:S04]  /*1e160*/  STL.64 [R1+0xa28], R28 ;  /* 0x000a281c01007387 */ /* 0x0083e80000100a00 */
[----:B-1----:R-:W2:Y:S04]  /*1e170*/  LDL.LU R28, [R1+0x558] ;  /* 0x00055800011c7983 */ /* 0x002ea80000300800 */
[----:B------:R-:W2:Y:S04]  /*1e180*/  LDL.LU R29, [R1+0x608] ;  /* 0x00060800011d7983 */ /* 0x000ea80000300800 */
[----:B------:R-:W3:Y:S04]  /*1e190*/  LDL.LU.64 R26, [R1+0x60] ;  /* 0x00006000011a7983 */ /* 0x000ee80000300a00 */
[----:B------:R-:W4:Y:S04]  /*1e1a0*/  LDL.LU.64 R24, [R1+0x58] ;  /* 0x0000580001187983 */ /* 0x000f280000300a00 */
[----:B------:R-:W5:Y:S04]  /*1e1b0*/  LDL.LU.64 R22, [R1+0x50] ;  /* 0x0000500001167983 */ /* 0x000f680000300a00 */
[----:B------:R-:W2:Y:S04]  /*1e1c0*/  LDL.LU.64 R20, [R1+0x48] ;  /* 0x0000480001147983 */ /* 0x000ea80000300a00 */
        /* <DEDUP_REMOVED lines=8> */
[----:B------:R1:W-:Y:S04]  /*1e250*/  STL.64 [R1+0x218], R2 ;  /* 0x0002180201007387 */ /* 0x0003e80000100a00 */
[----:B-1----:R-:W2:Y:S02]  /*1e260*/  LDL.LU.64 R2, [R1+0xa38] ;  /* 0x000a380001027983 */ /* 0x002ea40000300a00 */
[----:B--2---:R-:W-:-:S04]  /*1e270*/  LOP3.LUT R3, R3, R2, RZ, 0x3c, !PT ;  /* 0x0000000203037212 */ /* 0x004fc800078e3cff */
[----:B------:R-:W-:-:S04]  /*1e280*/  LOP3.LUT R2, R3, R2, RZ, 0x3c, !PT ;  /* 0x0000000203027212 */ /* 0x000fc800078e3cff */
[----:B------:R-:W-:-:S05]  /*1e290*/  LOP3.LUT R3, R3, R2, RZ, 0x3c, !PT ;  /* 0x0000000203037212 */ /* 0x000fca00078e3cff */
[----:B------:R1:W-:Y:S04]  /*1e2a0*/  STL.64 [R1+0x220], R2 ;  /* 0x0002200201007387 */ /* 0x0003e80000100a00 */
[----:B-1----:R-:W2:Y:S01]  /*1e2b0*/  LDL.LU.64 R2, [R1+0xa30] ;  /* 0x000a300001027983 */ /* 0x002ea20000300a00 */
[----:B------:R-:W-:-:S04]  /*1e2c0*/  LOP3.LUT R29, R29, R28, RZ, 0x3c, !PT ;  /* 0x0000001c1d1d7212 */ /* 0x000fc800078e3cff */
[----:B------:R-:W-:-:S04]  /*1e2d0*/  LOP3.LUT R28, R29, R28, RZ, 0x3c, !PT ;  /* 0x0000001c1d1c7212 */ /* 0x000fc800078e3cff */
[----:B------:R-:W-:Y:S01]  /*1e2e0*/  LOP3.LUT R29, R29, R28, RZ, 0x3c, !PT ;  /* 0x0000001c1d1d7212 */ /* 0x000fe200078e3cff */
[----:B--2---:R1:W-:Y:S04]  /*1e2f0*/  STL.64 [R1+0x928], R2 ;  /* 0x0009280201007387 */ /* 0x0043e80000100a00 */
[----:B-1----:R-:W2:Y:S04]  /*1e300*/  LDL.LU.64 R2, [R1] ;  /* 0x0000000001027983 */ /* 0x002ea80000300a00 */
[----:B------:R1:W-:Y:S04]  /*1e310*/  STL.64 [R1+0x230], R28 ;  /* 0x0002301c01007387 */ /* 0x0003e80000100a00 */
[----:B-1----:R-:W2:Y:S02]  /*1e320*/  LDL.LU.64 R28, [R1+0xa28] ;  /* 0x000a2800011c7983 */ /* 0x002ea40000300a00 */
[----:B--2---:R-:W-:-:S04]  /*1e330*/  LOP3.LUT R29, R29, R28, RZ, 0x3c, !PT ;  /* 0x0000001c1d1d7212 */ /* 0x004fc800078e3cff */
[----:B------:R-:W-:-:S04]  /*1e340*/  LOP3.LUT R28, R29, R28, RZ, 0x3c, !PT ;  /* 0x0000001c1d1c7212 */ /* 0x000fc800078e3cff */
[----:B------:R-:W-:-:S05]  /*1e350*/  LOP3.LUT R29, R29, R28, RZ, 0x3c, !PT ;  /* 0x0000001c1d1d7212 */ /* 0x000fca00078e3cff */
        /* <DEDUP_REMOVED lines=51> */
[----:B-1----:R-:W2:Y:S01]  /*1e690*/  LDL.LU.64 R28, [R1+0x9d0] ;  /* 0x0009d000011c7983 */ /* 0x002ea20000300a00 */
[----:B0-----:R-:W-:-:S04]  /*1e6a0*/  IMAD.SHL.U32 R0, R0, 0x80, RZ ;  /* 0x0000008000007824 */ /* 0x001fc800078e00ff */
[----:B---3--:R-:W-:-:S04]  /*1e6b0*/  IMAD.WIDE R26, R0, 0x2, R26 ;  /* 0x00000002001a7825 */ /* 0x008fc800078e021a */
[----:B----4-:R-:W-:-:S04]  /*1e6c0*/  IMAD.WIDE R24, R0, 0x2, R24 ;  /* 0x0000000200187825 */ /* 0x010fc800078e0218 */
[----:B-----5:R-:W-:-:S04]  /*1e6d0*/  IMAD.WIDE R22, R0, 0x2, R22 ;  /* 0x0000000200167825 */ /* 0x020fc800078e0216 */
[----:B------:R-:W-:-:S04]  /*1e6e0*/  IMAD.WIDE R20, R0, 0x2, R20 ;  /* 0x0000000200147825 */ /* 0x000fc800078e0214 */
[----:B------:R-:W-:-:S04]  /*1e6f0*/  IMAD.WIDE R18, R0, 0x2, R18 ;  /* 0x0000000200127825 */ /* 0x000fc800078e0212 */
[----:B------:R-:W-:-:S04]  /*1e700*/  IMAD.WIDE R16, R0, 0x2, R16 ;  /* 0x0000000200107825 */ /* 0x000fc800078e0210 */
[----:B------:R-:W-:-:S04]  /*1e710*/  IMAD.WIDE R14, R0, 0x2, R14 ;  /* 0x00000002000e7825 */ /* 0x000fc800078e020e */
[----:B------:R-:W-:-:S04]  /*1e720*/  IMAD.WIDE R12, R0, 0x2, R12 ;  /* 0x00000002000c7825 */ /* 0x000fc800078e020c */
[----:B------:R-:W-:-:S04]  /*1e730*/  IMAD.WIDE R10, R0, 0x2, R10 ;  /* 0x00000002000a7825 */ /* 0x000fc800078e020a */
[----:B------:R-:W-:-:S04]  /*1e740*/  IMAD.WIDE R8, R0, 0x2, R8 ;  /* 0x0000000200087825 */ /* 0x000fc800078e0208 */
[----:B------:R-:W-:-:S04]  /*1e750*/  IMAD.WIDE R6, R0, 0x2, R6 ;  /* 0x0000000200067825 */ /* 0x000fc800078e0206 */
[----:B------:R-:W-:Y:S01]  /*1e760*/  IMAD.WIDE R4, R0, 0x2, R4 ;  /* 0x0000000200047825 */ /* 0x000fe200078e0204 */
[----:B--2---:R-:W-:-:S04]  /*1e770*/  LOP3.LUT R29, R29, R28, RZ, 0x3c, !PT ;  /* 0x0000001c1d1d7212 */ /* 0x004fc800078e3cff */
[----:B------:R-:W-:-:S04]  /*1e780*/  LOP3.LUT R28, R29, R28, RZ, 0x3c, !PT ;  /* 0x0000001c1d1c7212 */ /* 0x000fc800078e3cff */
[----:B------:R-:W-:-:S05]  /*1e790*/  LOP3.LUT R29, R29, R28, RZ, 0x3c, !PT ;  /* 0x0000001c1d1d7212 */ /* 0x000fca00078e3cff */
[----:B------:R0:W-:Y:S04]  /*1e7a0*/  STL.64 [R1+0x290], R28 ;  /* 0x0002901c01007387 */ /* 0x0001e80000100a00 */
[----:B0-----:R-:W2:Y:S04]  /*1e7b0*/  LDL.LU.64 R28, [R1+0x9c8] ;  /* 0x0009c800011c7983 */ /* 0x001ea80000300a00 */
[----:B------:R0:W-:Y:S04]  /*1e7c0*/  STL.64 [R1+0x190], R26 ;  /* 0x0001901a01007387 */ /* 0x0001e80000100a00 */
[----:B0-----:R-:W3:Y:S04]  /*1e7d0*/  LDL.LU.64 R26, [R1+0x9c0] ;  /* 0x0009c000011a7983 */ /* 0x001ee80000300a00 */
[----:B------:R0:W-:Y:S04]  /*1e7e0*/  STL.64 [R1+0x188], R24 ;  /* 0x0001881801007387 */ /* 0x0001e80000100a00 */
[----:B0-----:R-:W4:Y:S04]  /*1e7f0*/  LDL.LU.64 R24, [R1+0x9b8] ;  /* 0x0009b80001187983 */ /* 0x001f280000300a00 */
[----:B------:R0:W-:Y:S04]  /*1e800*/  STL.64 [R1+0x180], R22 ;  /* 0x0001801601007387 */ /* 0x0001e80000100a00 */
[----:B0-----:R-:W5:Y:S04]  /*1e810*/  LDL.LU.64 R22, [R1+0x9b0] ;  /* 0x0009b00001167983 */ /* 0x001f680000300a00 */
[----:B------:R0:W-:Y:S04]  /*1e820*/  STL.64 [R1+0x178], R20 ;  /* 0x0001781401007387 */ /* 0x0001e80000100a00 */
[----:B0-----:R-:W2:Y:S04]  /*1e830*/  LDL.LU.64 R20, [R1+0x9a8] ;  /* 0x0009a80001147983 */ /* 0x001ea80000300a00 */
        /* <DEDUP_REMOVED lines=15> */
[----:B0-----:R-:W2:Y:S01]  /*1e930*/  LDL.LU.64 R4, [R1+0x968] ;  /* 0x0009680001047983 */ /* 0x001ea20000300a00 */
[----:B------:R-:W-:-:S05]  /*1e940*/  IMAD.WIDE R2, R0, 0x2, R2 ;  /* 0x0000000200027825 */ /* 0x000fca00078e0202 */
[----:B------:R2:W-:Y:S02]  /*1e950*/  STL.64 [R1+0x130], R2 ;  /* 0x0001300201007387 */ /* 0x0005e40000100a00 */
[----:B--2---:R-:W-:-:S04]  /*1e960*/  IMAD.WIDE R2, R0, 0x2, R4 ;  /* 0x0000000200027825 */ /* 0x004fc800078e0204 */
[----:B------:R-:W-:-:S04]  /*1e970*/  IMAD.WIDE R4, R0, 0x2, R6 ;  /* 0x0000000200047825 */ /* 0x000fc800078e0206 */
[C---:B------:R-:W-:Y:S01]  /*1e980*/  IMAD.WIDE R6, R0.reuse, 0x2, R10 ;  /* 0x0000000200067825 */ /* 0x040fe200078e020a */
[----:B------:R0:W-:Y:S04]  /*1e990*/  STL.64 [R1+0x128], R2 ;  /* 0x0001280201007387 */ /* 0x0001e80000100a00 */
[----:B------:R1:W-:Y:S01]  /*1e9a0*/  STL.64 [R1+0x120], R4 ;  /* 0x0001200401007387 */ /* 0x0003e20000100a00 */
[----:B0-----:R-:W-:-:S04]  /*1e9b0*/  IMAD.WIDE R2, R0, 0x2, R8 ;  /* 0x0000000200027825 */ /* 0x001fc800078e0208 */
[C---:B-1----:R-:W-:Y:S01]  /*1e9c0*/  IMAD.WIDE R4, R0.reuse, 0x2, R12 ;  /* 0x0000000200047825 */ /* 0x042fe200078e020c */
[----:B------:R0:W-:Y:S04]  /*1e9d0*/  STL.64 [R1+0x118], R2 ;  /* 0x0001180201007387 */ /* 0x0001e80000100a00 */
[----:B------:R1:W-:Y:S04]  /*1e9e0*/  STL.64 [R1+0x110], R6 ;  /* 0x0001100601007387 */ /* 0x0003e80000100a00 */
[----:B------:R2:W-:Y:S01]  /*1e9f0*/  STL.64 [R1+0x108], R4 ;  /* 0x0001080401007387 */ /* 0x0005e20000100a00 */
[----:B0-----:R-:W-:-:S04]  /*1ea00*/  IMAD.WIDE R2, R0, 0x2, R14 ;  /* 0x0000000200027825 */ /* 0x001fc800078e020e */
[----:B-1----:R-:W-:-:S04]  /*1ea10*/  IMAD.WIDE R6, R0, 0x2, R16 ;  /* 0x0000000200067825 */ /* 0x002fc800078e0210 */
[C---:B--2---:R-:W-:Y:S01]  /*1ea20*/  IMAD.WIDE R4, R0.reuse, 0x2, R18 ;  /* 0x0000000200047825 */ /* 0x044fe200078e0212 */
[----:B------:R0:W-:Y:S04]  /*1ea30*/  STL.64 [R1+0x100], R2 ;  /* 0x0001000201007387 */ /* 0x0001e80000100a00 */
[----:B------:R-:W-:Y:S01]  /*1ea40*/  STL.64 [R1+0xf8], R6 ;  /* 0x0000f80601007387 */ /* 0x000fe20000100a00 */
[----:B0-----:R-:W-:-:S03]  /*1ea50*/  IMAD.WIDE R2, R0, 0x2, R20 ;  /* 0x0000000200027825 */ /* 0x001fc600078e0214 */
[----:B------:R-:W2:Y:S04]  /*1ea60*/  LDL.LU.64 R20, [R1+0x68] ;  /* 0x0000680001147983 */ /* 0x000ea80000300a00 */
[----:B------:R5:W-:Y:S04]  /*1ea70*/  STL.64 [R1+0xf0], R4 ;  /* 0x0000f00401007387 */ /* 0x000be80000100a00 */
[----:B------:R4:W-:Y:S01]  /*1ea80*/  STL.64 [R1+0xe8], R2 ;  /* 0x0000e80201007387 */ /* 0x0009e20000100a00 */
[----:B-----5:R-:W-:-:S04]  /*1ea90*/  IMAD.WIDE R4, R0, 0x2, R22 ;  /* 0x0000000200047825 */ /* 0x020fc800078e0216 */
[C---:B----4-:R-:W-:Y:S01]  /*1eaa0*/  IMAD.WIDE R2, R0.reuse, 0x2, R24 ;  /* 0x0000000200027825 */ /* 0x050fe200078e0218 */
[----:B------:R-:W4:Y:S04]  /*1eab0*/  LDL.LU.64 R22, [R1+0x70] ;  /* 0x0000700001167983 */ /* 0x000f280000300a00 */
[----:B------:R0:W-:Y:S04]  /*1eac0*/  STL.64 [R1+0xe0], R4 ;  /* 0x0000e00401007387 */ /* 0x0001e80000100a00 */
[----:B------:R-:W5:Y:S04]  /*1ead0*/  LDL.LU.64 R24, [R1+0x78] ;  /* 0x0000780001187983 */ /* 0x000f680000300a00 */
[----:B0-----:R-:W2:Y:S04]  /*1eae0*/  LDL.LU.64 R4, [R1+0x90] ;  /* 0x0000900001047983 */ /* 0x001ea80000300a00 */
[----:B------:R-:W-:Y:S04]  /*1eaf0*/  STL.64 [R1+0xd8], R2 ;  /* 0x0000d80201007387 */ /* 0x000fe80000100a00 */
[----:B--2---:R0:W-:Y:S04]  /*1eb00*/  STL.64 [R1+0x958], R4 ;  /* 0x0009580401007387 */ /* 0x0041e80000100a00 */
[----:B0-----:R-:W2:Y:S04]  /*1eb10*/  LDL.LU.64 R4, [R1+0x88] ;  /* 0x0000880001047983 */ /* 0x001ea80000300a00 */
[----:B--2---:R0:W-:Y:S04]  /*1eb20*/  STL.64 [R1+0x960], R4 ;  /* 0x0009600401007387 */ /* 0x0041e80000100a00 */
[----:B0-----:R-:W2:Y:S04]  /*1eb30*/  LDL.LU.64 R4, [R1+0x80] ;  /* 0x0000800001047983 */ /* 0x001ea80000300a00 */
[----:B------:R-:W2:Y:S04]  /*1eb40*/  LDL.LU.64 R6, [R1+0x1a0] ;  /* 0x0001a00001067983 */ /* 0x000ea80000300a00 */
        /* <DEDUP_REMOVED lines=8> */
[----:B------:R-:W2:Y:S01]  /*1ebd0*/  LDL.LU.64 R12, [R1+0x1d0] ;  /* 0x0001d000010c7983 */ /* 0x000ea20000300a00 */
[----:B---3--:R-:W-:-:S03]  /*1ebe0*/  IMAD.WIDE R2, R0, 0x2, R26 ;  /* 0x0000000200027825 */ /* 0x008fc600078e021a */
[----:B--2---:R0:W-:Y:S04]  /*1ebf0*/  STL.64 [R1+0x938], R12 ;  /* 0x0009380c01007387 */ /* 0x0041e80000100a00 */
[----:B0-----:R-:W2:Y:S04]  /*1ec00*/  LDL.LU.64 R12, [R1+0x1c8] ;  /* 0x0001c800010c7983 */ /* 0x001ea80000300a00 */
[----:B------:R-:W3:Y:S04]  /*1ec10*/  LDL.LU.64 R14, [R1+0x1d8] ;  /* 0x0001d800010e7983 */ /* 0x000ee80000300a00 */
[----:B------:R-:W2:Y:S04]  /*1ec20*/  LDL.LU.64 R16, [R1+0x1e8] ;  /* 0x0001e80001107983 */ /* 0x000ea80000300a00 */
[----:B------:R-:W-:Y:S01]  /*1ec30*/  STL.64 [R1+0xd0], R2 ;  /* 0x0000d00201007387 */ /* 0x000fe20000100a00 */
[----:B------:R-:W-:-:S04]  /*1ec40*/  IMAD.WIDE R26, R0, 0x2, R28 ;  /* 0x00000002001a7825 */ /* 0x000fc800078e021c */
[----:B----4-:R-:W-:-:S04]  /*1ec50*/  IMAD.WIDE R22, R0, 0x2, R22 ;  /* 0x0000000200167825 */ /* 0x010fc800078e0216 */
[----:B-----5:R-:W-:-:S04]  /*1ec60*/  IMAD.WIDE R24, R0, 0x2, R24 ;  /* 0x0000000200187825 */ /* 0x020fc800078e0218 */
[C---:B------:R-:W-:Y:S01]  /*1ec70*/  IMAD.WIDE R4, R0.reuse, 0x2, R4 ;  /* 0x0000000200047825 */ /* 0x040fe200078e0204 */
[----:B--2---:R0:W-:Y:S04]  /*1ec80*/  STL.64 [R1+0x930], R16 ;  /* 0x0009301001007387 */ /* 0x0041e80000100a00 */
[----:B0-----:R-:W2:Y:S04]  /*1ec90*/  LDL.LU.64 R16, [R1+0x1e0] ;  /* 0x0001e00001107983 */ /* 0x001ea80000300a00 */
[----:B------:R-:W4:Y:S04]  /*1eca0*/  LDL.LU.64 R2, [R1+0x1f0] ;  /* 0x0001f00001027983 */ /* 0x000f280000300a00 */
[----:B------:R-:W5:Y:S04]  /*1ecb0*/  LDL.LU.64 R18, [R1+0x1f8] ;  /* 0x0001f80001127983 */ /* 0x000f680000300a00 */
[----:B------:R0:W-:Y:S02]  /*1ecc0*/  STL.64 [R1+0xc8], R26 ;  /* 0x0000c81a01007387 */ /* 0x0001e40000100a00 */
[----:B0-----:R-:W-:-:S02]  /*1ecd0*/  IMAD.WIDE R26, R0, 0x2, R20 ;  /* 0x00000002001a7825 */ /* 0x001fc400078e0214 */
[----:B------:R-:W2:Y:S04]  /*1ece0*/  LDL.LU.64 R20, [R1+0x200] ;  /* 0x0002000001147983 */ /* 0x000ea80000300a00 */
[----:B------:R0:W-:Y:S04]  /*1ecf0*/  STL.64 [R1+0xc0], R26 ;  /* 0x0000c01a01007387 */ /* 0x0001e80000100a00 */
[----:B------:R-:W2:Y:S04]  /*1ed00*/  LDL.LU.64 R28, [R1+0x208] ;  /* 0x00020800011c7983 */ /* 0x000ea80000300a00 */
[----:B0-----:R-:W2:Y:S04]  /*1ed10*/  LDL.LU.64 R26, [R1+0x210] ;  /* 0x00021000011a7983 */ /* 0x001ea80000300a00 */
[----:B------:R0:W-:Y:S04]  /*1ed20*/  STL.64 [R1+0xb8], R22 ;  /* 0x0000b81601007387 */ /* 0x0001e80000100a00 */
[----:B0-----:R-:W2:Y:S04]  /*1ed30*/  LDL.LU.64 R22, [R1+0x218] ;  /* 0x0002180001167983 */ /* 0x001ea80000300a00 */
[----:B------:R0:W-:Y:S04]  /*1ed40*/  STL.64 [R1+0xb0], R24 ;  /* 0x0000b01801007387 */ /* 0x0001e80000100a00 */
[----:B0-----:R-:W2:Y:S04]  /*1ed50*/  LDL.LU.64 R24, [R1+0x220] ;  /* 0x0002200001187983 */ /* 0x001ea80000300a00 */
[----:B------:R0:W-:Y:S04]  /*1ed60*/  STL.64 [R1+0xa8], R4 ;  /* 0x0000a80401007387 */ /* 0x0001e80000100a00 */
[----:B0-----:R-:W2:Y:S02]  /*1ed70*/  LDL.LU.64 R4, [R1+0x960] ;  /* 0x0009600001047983 */ /* 0x001ea40000300a00 */
[----:B--2---:R-:W-:-:S05]  /*1ed80*/  IMAD.WIDE R4, R0, 0x2, R4 ;  /* 0x0000000200047825 */ /* 0x004fca00078e0204 */
[----:B------:R0:W-:Y:S04]  /*1ed90*/  STL.64 [R1+0xa0], R4 ;  /* 0x0000a00401007387 */ /* 0x0001e80000100a00 */
[----:B0-----:R-:W2:Y:S01]  /*1eda0*/  LDL.LU.64 R4, [R1+0x958] ;  /* 0x0009580001047983 */ /* 0x001ea20000300a00 */
[----:B------:R-:W-:-:S04]  /*1edb0*/  IMAD.WIDE R6, R0, 0x2, R6 ;  /* 0x0000000200067825 */ /* 0x000fc800078e0206 */
[----:B--2---:R-:W-:-:S05]  /*1edc0*/  IMAD.WIDE R4, R0, 0x2, R4 ;  /* 0x0000000200047825 */ /* 0x004fca00078e0204 */
[----:B------:R0:W-:Y:S04]  /*1edd0*/  STL.64 [R1+0x98], R4 ;  /* 0x0000980401007387 */ /* 0x0001e80000100a00 */
[----:B0-----:R-:W2:Y:S04]  /*1ede0*/  LDL.LU.64 R4, [R1+0x230] ;  /* 0x0002300001047983 */ /* 0x001ea80000300a00 */
        /* <DEDUP_REMOVED lines=20> */
[----:B---3--:R-:W-:-:S04]  /*1ef30*/  IMAD.WIDE R14, R0, 0x2, R14 ;  /* 0x00000002000e7825 */ /* 0x008fc800078e020e */
[----:B------:R-:W-:-:S04]  /*1ef40*/  IMAD.WIDE R16, R0, 0x2, R16 ;  /* 0x0000000200107825 */ /* 0x000fc800078e0210 */
[----:B--2---:R-:W-:-:S05]  /*1ef50*/  IMAD.WIDE R12, R0, 0x2, R12 ;  /* 0x00000002000c7825 */ /* 0x004fca00078e020c */
[----:B------:R0:W-:Y:S04]  /*1ef60*/  STL.64 [R1+0x58], R12 ;  /* 0x0000580c01007387 */ /* 0x0001e80000100a00 */
[----:B0-----:R-:W2:Y:S04]  /*1ef70*/  LDL.LU.64 R12, [R1+0x250] ;  /* 0x00025000010c7983 */ /* 0x001ea80000300a00 */
[----:B------:R0:W-:Y:S04]  /*1ef80*/  STL.64 [R1+0x50], R14 ;  /* 0x0000500e01007387 */ /* 0x0001e80000100a00 */
[----:B0-----:R-:W3:Y:S04]  /*1ef90*/  LDL.LU.64 R14, [R1+0x258] ;  /* 0x00025800010e7983 */ /* 0x001ee80000300a00 */
[----:B------:R0:W-:Y:S04]  /*1efa0*/  STL.64 [R1+0x48], R16 ;  /* 0x0000481001007387 */ /* 0x0001e80000100a00 */
[----:B0-----:R-:W2:Y:S01]  /*1efb0*/  LDL.LU.64 R16, [R1+0x930] ;  /* 0x0009300001107983 */ /* 0x001ea20000300a00 */
[----:B----4-:R-:W-:-:S04]  /*1efc0*/  IMAD.WIDE R2, R0, 0x2, R2 ;  /* 0x0000000200027825 */ /* 0x010fc800078e0202 */
[----:B-----5:R-:W-:-:S04]  /*1efd0*/  IMAD.WIDE R18, R0, 0x2, R18 ;  /* 0x0000000200127825 */ /* 0x020fc800078e0212 */
[----:B------:R-:W-:-:S04]  /*1efe0*/  IMAD.WIDE R20, R0, 0x2, R20 ;  /* 0x0000000200147825 */ /* 0x000fc800078e0214 */
[----:B------:R-:W-:-:S04]  /*1eff0*/  IMAD.WIDE R28, R0, 0x2, R28 ;  /* 0x00000002001c7825 */ /* 0x000fc800078e021c */
[----:B--2---:R-:W-:-:S05]  /*1f000*/  IMAD.WIDE R16, R0, 0x2, R16 ;  /* 0x0000000200107825 */ /* 0x004fca00078e0210 */
[----:B------:R0:W-:Y:S04]  /*1f010*/  STL.64 [R1+0x40], R16 ;  /* 0x0000401001007387 */ /* 0x0001e80000100a00 */
[----:B0-----:R-:W2:Y:S04]  /*1f020*/  LDL.LU.64 R16, [R1+0x260] ;  /* 0x0002600001107983 */ /* 0x001ea80000300a00 */
[----:B------:R0:W-:Y:S04]  /*1f030*/  STL.64 [R1+0x38], R2 ;  /* 0x0000380201007387 */ /* 0x0001e80000100a00 */
[----:B0-----:R-:W4:Y:S04]  /*1f040*/  LDL.LU.64 R2, [R1+0x928] ;  /* 0x0009280001027983 */ /* 0x001f280000300a00 */
[----:B------:R0:W-:Y:S04]  /*1f050*/  STL.64 [R1+0x30], R18 ;  /* 0x0000301201007387 */ /* 0x0001e80000100a00 */
[----:B0-----:R-:W5:Y:S04]  /*1f060*/  LDL.LU.64 R18, [R1+0x268] ;  /* 0x0002680001127983 */ /* 0x001f680000300a00 */
[----:B------:R0:W-:Y:S04]  /*1f070*/  STL.64 [R1+0x28], R20 ;  /* 0x0000281401007387 */ /* 0x0001e80000100a00 */
[----:B0-----:R-:W5:Y:S04]  /*1f080*/  LDL.LU.64 R20, [R1+0x270] ;  /* 0x0002700001147983 */ /* 0x001f680000300a00 */
[----:B------:R0:W-:Y:S02]  /*1f090*/  STL.64 [R1+0x20], R28 ;  /* 0x0000201c01007387 */ /* 0x0001e40000100a00 */
[----:B0-----:R-:W-:-:S02]  /*1f0a0*/  IMAD.WIDE R28, R0, 0x2, R22 ;  /* 0x00000002001c7825 */ /* 0x001fc400078e0216 */
[----:B------:R-:W5:Y:S02]  /*1f0b0*/  LDL.LU.64 R22, [R1+0x278] ;  /* 0x0002780001167983 */ /* 0x000f640000300a00 */
[----:B------:R-:W-:-:S05]  /*1f0c0*/  IMAD.WIDE R26, R0, 0x2, R26 ;  /* 0x00000002001a7825 */ /* 0x000fca00078e021a */
[----:B------:R0:W-:Y:S04]  /*1f0d0*/  STL.64 [R1+0x18], R26 ;  /* 0x0000181a01007387 */ /* 0x0001e80000100a00 */
[----:B------:R-:W-:Y:S01]  /*1f0e0*/  STL.64 [R1+0x10], R28 ;  /* 0x0000101c01007387 */ /* 0x000fe20000100a00 */
[----:B------:R-:W-:-:S04]  /*1f0f0*/  IMAD.WIDE R4, R0, 0x2, R4 ;  /* 0x0000000200047825 */ /* 0x000fc800078e0204 */
[C---:B0-----:R-:W-:Y:S02]  /*1f100*/  IMAD.WIDE R26, R0.reuse, 0x2, R24 ;  /* 0x00000002001a7825 */ /* 0x041fe400078e0218 */
[----:B------:R-:W5:Y:S04]  /*1f110*/  LDL.LU.64 R24, [R1+0x280] ;  /* 0x0002800001187983 */ /* 0x000f680000300a00 */
[----:B------:R0:W-:Y:S01]  /*1f120*/  STL.64 [R1+0x8], R26 ;  /* 0x0000081a01007387 */ /* 0x0001e20000100a00 */
[----:B------:R-:W-:-:S04]  /*1f130*/  IMAD.WIDE R6, R0, 0x2, R6 ;  /* 0x0000000200067825 */ /* 0x000fc800078e0206 */
[----:B------:R-:W-:-:S04]  /*1f140*/  IMAD.WIDE R8, R0, 0x2, R8 ;  /* 0x0000000200087825 */ /* 0x000fc800078e0208 */
[----:B------:R-:W-:-:S04]  /*1f150*/  IMAD.WIDE R10, R0, 0x2, R10 ;  /* 0x00000002000a7825 */ /* 0x000fc800078e020a */
[----:B------:R-:W-:-:S04]  /*1f160*/  IMAD.WIDE R12, R0, 0x2, R12 ;  /* 0x00000002000c7825 */ /* 0x000fc800078e020c */
[----:B---3--:R-:W-:-:S04]  /*1f170*/  IMAD.WIDE R14, R0, 0x2, R14 ;  /* 0x00000002000e7825 */ /* 0x008fc800078e020e */
[----:B----4-:R-:W-:-:S05]  /*1f180*/  IMAD.WIDE R2, R0, 0x2, R2 ;  /* 0x0000000200027825 */ /* 0x010fca00078e0202 */
[----:B------:R-:W-:Y:S04]  /*1f190*/  STL.64 [R1+0x8a8], R2 ;  /* 0x0008a80201007387 */ /* 0x000fe80000100a00 */
[----:B0-----:R-:W3:Y:S04]  /*1f1a0*/  LDL.LU.64 R26, [R1+0x288] ;  /* 0x00028800011a7983 */ /* 0x001ee80000300a00 */
[----:B------:R0:W-:Y:S04]  /*1f1b0*/  STL.64 [R1+0x8b0], R4 ;  /* 0x0008b00401007387 */ /* 0x0001e80000100a00 */
[----:B------:R-:W4:Y:S04]  /*1f1c0*/  LDL.LU.64 R28, [R1+0x290] ;  /* 0x00029000011c7983 */ /* 0x000f280000300a00 */
[----:B------:R-:W-:Y:S01]  /*1f1d0*/  STL.64 [R1+0x8b8], R6 ;  /* 0x0008b80601007387 */ /* 0x000fe20000100a00 */
[----:B--2---:R-:W-:-:S03]  /*1f1e0*/  IMAD.WIDE R16, R0, 0x2, R16 ;  /* 0x0000000200107825 */ /* 0x004fc600078e0210 */
[----:B0-----:R-:W2:Y:S04]  /*1f1f0*/  LDL.LU.64 R4, [R1+0x190] ;  /* 0x0001900001047983 */ /* 0x001ea80000300a00 */
[----:B------:R-:W-:Y:S04]  /*1f200*/  STL.64 [R1+0x8c0], R8 ;  /* 0x0008c00801007387 */ /* 0x000fe80000100a00 */
[----:B------:R-:W2:Y:S04]  /*1f210*/  LDL.LU.64 R2, [R1+0x188] ;  /* 0x0001880001027983 */ /* 0x000ea80000300a00 */
[----:B------:R-:W-:Y:S04]  /*1f220*/  STL.64 [R1+0x8c8], R10 ;  /* 0x0008c80a01007387 */ /* 0x000fe80000100a00 */
[----:B------:R-:W-:Y:S04]  /*1f230*/  STL.64 [R1+0x8d0], R12 ;  /* 0x0008d00c01007387 */ /* 0x000fe80000100a00 */
[----:B------:R0:W-:Y:S01]  /*1f240*/  STL.64 [R1+0x8d8], R14 ;  /* 0x0008d80e01007387 */ /* 0x0001e20000100a00 */
[----:B-----5:R-:W-:-:S04]  /*1f250*/  IMAD.WIDE R18, R0, 0x2, R18 ;  /* 0x0000000200127825 */ /* 0x020fc800078e0212 */
[C---:B------:R-:W-:Y:S01]  /*1f260*/  IMAD.WIDE R20, R0.reuse, 0x2, R20 ;  /* 0x0000000200147825 */ /* 0x040fe200078e0214 */
[----:B0-----:R-:W5:Y:S04]  /*1f270*/  LDL.LU.64 R14, [R1+0x178] ;  /* 0x00017800010e7983 */ /* 0x001f680000300a00 */
[----:B------:R0:W-:Y:S01]  /*1f280*/  STL.64 [R1+0x8e0], R16 ;  /* 0x0008e01001007387 */ /* 0x0001e20000100a00 */
[----:B------:R-:W-:-:S03]  /*1f290*/  IMAD.WIDE R22, R0, 0x2, R22 ;  /* 0x0000000200167825 */ /* 0x000fc600078e0216 */
[----:B0-----:R-:W5:Y:S04]  /*1f2a0*/  LDL.LU.64 R16, [R1+0x180] ;  /* 0x0001800001107983 */ /* 0x001f680000300a00 */
[----:B------:R-:W-:Y:S04]  /*1f2b0*/  STL.64 [R1+0x8e8], R18 ;  /* 0x0008e81201007387 */ /* 0x000fe80000100a00 */
[----:B------:R-:W5:Y:S04]  /*1f2c0*/  LDL.LU.64 R12, [R1+0x160] ;  /* 0x00016000010c7983 */ /* 0x000f680000300a00 */
[----:B------:R0:W-:Y:S04]  /*1f2d0*/  STL.64 [R1+0x8f0], R20 ;  /* 0x0008f01401007387 */ /* 0x0001e80000100a00 */
[----:B0-----:R-:W5:Y:S04]  /*1f2e0*/  LDL.LU.64 R20, [R1+0x168] ;  /* 0x0001680001147983 */ /* 0x001f680000300a00 */
[----:B------:R-:W5:Y:S04]  /*1f2f0*/  LDL.LU.64 R10, [R1+0x158] ;  /* 0x00015800010a7983 */ /* 0x000f680000300a00 */
[----:B------:R0:W-:Y:S04]  /*1f300*/  STL.64 [R1+0x8f8], R22 ;  /* 0x0008f81601007387 */ /* 0x0001e80000100a00 */
[----:B0-----:R-:W5:Y:S04]  /*1f310*/  LDL.LU.64 R22, [R1+0x170] ;  /* 0x0001700001167983 */ /* 0x001f680000300a00 */
[----:B------:R-:W5:Y:S01]  /*1f320*/  LDL.LU.64 R8, [R1+0x150] ;  /* 0x0001500001087983 */ /* 0x000f620000300a00 */
[----:B------:R-:W-:-:S05]  /*1f330*/  IMAD.WIDE R24, R0, 0x2, R24 ;  /* 0x0000000200187825 */ /* 0x000fca00078e0218 */
[----:B------:R-:W-:Y:S04]  /*1f340*/  STL.64 [R1+0x900], R24 ;  /* 0x0009001801007387 */ /* 0x000fe80000100a00 */
[----:B------:R-:W5:Y:S01]  /*1f350*/  LDL.LU.64 R18, [R1+0x148] ;  /* 0x0001480001127983 */ /* 0x000f620000300a00 */
[----:B---3--:R-:W-:-:S04]  /*1f360*/  IMAD.WIDE R26, R0, 0x2, R26 ;  /* 0x00000002001a7825 */ /* 0x008fc800078e021a */
[----:B----4-:R-:W-:Y:S01]  /*1f370*/  IMAD.WIDE R28, R0, 0x2, R28 ;  /* 0x00000002001c7825 */ /* 0x010fe200078e021c */
[----:B------:R-:W-:Y:S04]  /*1f380*/  STL.64 [R1+0x908], R26 ;  /* 0x0009081a01007387 */ /* 0x000fe80000100a00 */
[----:B------:R-:W-:Y:S04]  /*1f390*/  STL.64 [R1+0x910], R28 ;  /* 0x0009101c01007387 */ /* 0x000fe80000100a00 */
[----:B--2---:R0:W-:Y:S01]  /*1f3a0*/  STL [R1+0x69c], R4 ;  /* 0x00069c0401007387 */ /* 0x0041e20000100800 */
[----:B------:R-:W-:-:S03]  /*1f3b0*/  IMAD.MOV.U32 R0, RZ, RZ, R5 ;  /* 0x000000ffff007224 */ /* 0x000fc600078e0005 */
[----:B------:R-:W2:Y:S04]  /*1f3c0*/  LDL.LU.64 R6, [R1+0x140] ;  /* 0x0001400001067983 */ /* 0x000ea80000300a00 */
[----:B------:R-:W-:Y:S04]  /*1f3d0*/  STL [R1+0x6a0], R2 ;  /* 0x0006a00201007387 */ /* 0x000fe80000100800 */
[----:B------:R1:W-:Y:S04]  /*1f3e0*/  STL [R1+0x68c], R0 ;  /* 0x00068c0001007387 */ /* 0x0003e80000100800 */
[----:B0-----:R-:W3:Y:S01]  /*1f3f0*/  LDL.LU.64 R4, [R1+0x138] ;  /* 0x0001380001047983 */ /* 0x001ee20000300a00 */
[----:B-1----:R-:W-:-:S03]  /*1f400*/  IMAD.MOV.U32 R0, RZ, RZ, R3 ;  /* 0x000000ffff007224 */ /* 0x002fc600078e0003 */
[----:B-----5:R-:W-:Y:S04]  /*1f410*/  STL [R1+0x6a4], R16 ;  /* 0x0006a41001007387 */ /* 0x020fe80000100800 */
[----:B------:R0:W-:Y:S04]  /*1f420*/  STL [R1+0x684], R0 ;  /* 0x0006840001007387 */ /* 0x0001e80000100800 */
[----:B------:R-:W4:Y:S04]  /*1f430*/  LDL.LU.64 R2, [R1+0x130] ;  /* 0x0001300001027983 */ /* 0x000f280000300a00 */
[----:B------:R-:W-:Y:S01]  /*1f440*/  STL [R1+0x6a8], R14 ;  /* 0x0006a80e01007387 */ /* 0x000fe20000100800 */
[----:B0-----:R-:W-:-:S05]  /*1f450*/  IMAD.MOV.U32 R0, RZ, RZ, R17 ;  /* 0x000000ffff007224 */ /* 0x001fca00078e0011 */
[----:B------:R0:W-:Y:S04]  /*1f460*/  STL [R1+0x67c], R0 ;  /* 0x00067c0001007387 */ /* 0x0001e80000100800 */
[----:B------:R-:W5:Y:S01]  /*1f470*/  LDL.LU.64 R16, [R1+0x128] ;  /* 0x0001280001107983 */ /* 0x000f620000300a00 */
[----:B0-----:R-:W-:-:S03]  /*1f480*/  IMAD.MOV.U32 R0, RZ, RZ, R15 ;  /* 0x000000ffff007224 */ /* 0x001fc600078e000f */
[----:B------:R-:W-:Y:S04]  /*1f490*/  STL [R1+0x6ac], R22 ;  /* 0x0006ac1601007387 */ /* 0x000fe80000100800 */
[----:B------:R0:W-:Y:S04]  /*1f4a0*/  STL [R1+0x674], R0 ;  /* 0x0006740001007387 */ /* 0x0001e80000100800 */
[----:B------:R-:W5:Y:S04]  /*1f4b0*/  LDL.LU.64 R14, [R1+0x120] ;  /* 0x00012000010e7983 */ /* 0x000f680000300a00 */
[----:B------:R-:W-:Y:S01]  /*1f4c0*/  STL [R1+0x6b0], R20 ;  /* 0x0006b01401007387 */ /* 0x000fe20000100800 */
[----:B0-----:R-:W-:-:S05]  /*1f4d0*/  IMAD.MOV.U32 R0, RZ, RZ, R23 ;  /* 0x000000ffff007224 */ /* 0x001fca00078e0017 */
[----:B------:R0:W-:Y:S04]  /*1f4e0*/  STL [R1+0x66c], R0 ;  /* 0x00066c0001007387 */ /* 0x0001e80000100800 */
[----:B------:R-:W5:Y:S01]  /*1f4f0*/  LDL.LU.64 R26, [R1+0x118] ;  /* 0x00011800011a7983 */ /* 0x000f620000300a00 */
[----:B0-----:R-:W-:-:S05]  /*1f500*/  IMAD.MOV.U32 R0, RZ, RZ, R21 ;  /* 0x000000ffff007224 */ /* 0x001fca00078e0015 */
[----:B------:R0:W-:Y:S04]  /*1f510*/  STL [R1+0x664], R0 ;  /* 0x0006640001007387 */ /* 0x0001e80000100800 */
[----:B------:R1:W-:Y:S04]  /*1f520*/  STL [R1+0x698], R12 ;  /* 0x0006980c01007387 */ /* 0x0003e80000100800 */
[----:B------:R-:W5:Y:S01]  /*1f530*/  LDL.LU.64 R24, [R1+0x110] ;  /* 0x0001100001187983 */ /* 0x000f620000300a00 */
[----:B0-----:R-:W-:-:S03]  /*1f540*/  IMAD.MOV.U32 R0, RZ, RZ, R13 ;  /* 0x000000ffff007224 */ /* 0x001fc600078e000d */
[----:B-1----:R-:W5:Y:S04]  /*1f550*/  LDL.LU.64 R12, [R1+0x108] ;  /* 0x00010800010c7983 */ /* 0x002f680000300a00 */
[----:B------:R0:W-:Y:S04]  /*1f560*/  STL [R1+0x65c], R0 ;  /* 0x00065c0001007387 */ /* 0x0001e80000100800 */
[----:B------:R1:W-:Y:S04]  /*1f570*/  STL [R1+0x694], R10 ;  /* 0x0006940a01007387 */ /* 0x0003e80000100800 */
[----:B------:R-:W5:Y:S04]  /*1f580*/  LDL.LU.64 R22, [R1+0x100] ;  /* 0x0001000001167983 */ /* 0x000f680000300a00 */
[----:B------:R-:W-:Y:S01]  /*1f590*/  STL [R1+0x690], R8 ;  /* 0x0006900801007387 */ /* 0x000fe20000100800 */
[----:B0-----:R-:W-:-:S05]  /*1f5a0*/  IMAD.MOV.U32 R0, RZ, RZ, R11 ;  /* 0x000000ffff007224 */ /* 0x001fca00078e000b */
[----:B------:R0:W-:Y:S04]  /*1f5b0*/  STL [R1+0x654], R0 ;  /* 0x0006540001007387 */ /* 0x0001e80000100800 */
[----:B-1----:R-:W5:Y:S04]  /*1f5c0*/  LDL.LU.64 R10, [R1+0xf8] ;  /* 0x0000f800010a7983 */ /* 0x002f680000300a00 */
[----:B------:R-:W-:Y:S01]  /*1f5d0*/  STL [R1+0x688], R18 ;  /* 0x0006881201007387 */ /* 0x000fe20000100800 */
[----:B0-----:R-:W-:-:S05]  /*1f5e0*/  IMAD.MOV.U32 R0, RZ, RZ, R9 ;  /* 0x000000ffff007224 */ /* 0x001fca00078e0009 */
[----:B------:R0:W-:Y:S04]  /*1f5f0*/  STL [R1+0x64c], R0 ;  /* 0x00064c0001007387 */ /* 0x0001e80000100800 */
[----:B------:R-:W5:Y:S04]  /*1f600*/  LDL.LU.64 R8, [R1+0xf0] ;  /* 0x0000f00001087983 */ /* 0x000f680000300a00 */
[----:B------:R-:W5:Y:S01]  /*1f610*/  LDL.LU.64 R20, [R1+0xe8] ;  /* 0x0000e80001147983 */ /* 0x000f620000300a00 */
[----:B0-----:R-:W-:-:S05]  /*1f620*/  IMAD.MOV.U32 R0, RZ, RZ, R19 ;  /* 0x000000ffff007224 */ /* 0x001fca00078e0013 */
[----:B------:R0:W-:Y:S04]  /*1f630*/  STL [R1+0x644], R0 ;  /* 0x0006440001007387 */ /* 0x0001e80000100800 */
[----:B--2---:R1:W-:Y:S01]  /*1f640*/  STL [R1+0x680], R6 ;  /* 0x0006800601007387 */ /* 0x0043e20000100800 */
[----:B0-----:R-:W-:-:S03]  /*1f650*/  IMAD.MOV.U32 R0, RZ, RZ, R7 ;  /* 0x000000ffff007224 */ /* 0x001fc600078e0007 */
[----:B-1----:R-:W2:Y:S04]  /*1f660*/  LDL.LU.64 R6, [R1+0xe0] ;  /* 0x0000e00001067983 */ /* 0x002ea80000300a00 */
[----:B------:R0:W-:Y:S04]  /*1f670*/  STL [R1+0x630], R0 ;  /* 0x0006300001007387 */ /* 0x0001e80000100800 */
[----:B---3--:R1:W-:Y:S01]  /*1f680*/  STL [R1+0x678], R4 ;  /* 0x0006780401007387 */ /* 0x0083e20000100800 */
[----:B0-----:R-:W-:-:S03]  /*1f690*/  IMAD.MOV.U32 R0, RZ, RZ, R5 ;  /* 0x000000ffff007224 */ /* 0x001fc600078e0005 */
[----:B-1----:R-:W3:Y:S04]  /*1f6a0*/  LDL.LU.64 R4, [R1+0xd8] ;  /* 0x0000d80001047983 */ /* 0x002ee80000300a00 */
[----:B------:R0:W-:Y:S04]  /*1f6b0*/  STL [R1+0x584], R0 ;  /* 0x0005840001007387 */ /* 0x0001e80000100800 */
[----:B----4-:R1:W-:Y:S04]  /*1f6c0*/  STL [R1+0x670], R2 ;  /* 0x0006700201007387 */ /* 0x0103e80000100800 */
[----:B------:R-:W4:Y:S01]  /*1f6d0*/  LDL.LU.64 R18, [R1+0xd0] ;  /* 0x0000d00001127983 */ /* 0x000f220000300a00 */
[----:B0-----:R-:W-:-:S03]  /*1f6e0*/  IMAD.MOV.U32 R0, RZ, RZ, R3 ;  /* 0x000000ffff007224 */ /* 0x001fc600078e0003 */
[----:B-----5:R-:W-:Y:S04]  /*1f6f0*/  STL [R1+0x668], R16 ;  /* 0x0006681001007387 */ /* 0x020fe80000100800 */
[----:B------:R0:W-:Y:S04]  /*1f700*/  STL [R1+0x580], R0 ;  /* 0x0005800001007387 */ /* 0x0001e80000100800 */
[----:B-1----:R-:W5:Y:S01]  /*1f710*/  LDL.LU.64 R2, [R1+0xc8] ;  /* 0x0000c80001027983 */ /* 0x002f620000300a00 */
[----:B0-----:R-:W-:-:S03]  /*1f720*/  IMAD.MOV.U32 R0, RZ, RZ, R17 ;  /* 0x000000ffff007224 */ /* 0x001fc600078e0011 */
[----:B------:R-:W-:Y:S04]  /*1f730*/  STL [R1+0x660], R14 ;  /* 0x0006600e01007387 */ /* 0x000fe80000100800 */
[----:B------:R0:W-:Y:S04]  /*1f740*/  STL [R1+0x4c0], R0 ;  /* 0x0004c00001007387 */ /* 0x0001e80000100800 */
[----:B------:R-:W5:Y:S01]  /*1f750*/  LDL.LU.64 R16, [R1+0xc0] ;  /* 0x0000c00001107983 */ /* 0x000f620000300a00 */
[----:B0-----:R-:W-:-:S03]  /*1f760*/  IMAD.MOV.U32 R0, RZ, RZ, R15 ;  /* 0x000000ffff007224 */ /* 0x001fc600078e000f */
[----:B------:R-:W5:Y:S04]  /*1f770*/  LDL.LU.64 R14, [R1+0xb8] ;  /* 0x0000b800010e7983 */ /* 0x000f680000300a00 */
[----:B------:R0:W-:Y:S04]  /*1f780*/  STL [R1+0x4c4], R0 ;  /* 0x0004c40001007387 */ /* 0x0001e80000100800 */
[----:B------:R-:W-:Y:S01]  /*1f790*/  STL [R1+0x658], R26 ;  /* 0x0006581a01007387 */ /* 0x000fe20000100800 */
[----:B0-----:R-:W-:-:S03]  /*1f7a0*/  IMAD.MOV.U32 R0, RZ, RZ, R27 ;  /* 0x000000ffff007224 */ /* 0x001fc600078e001b */
[----:B------:R-:W-:Y:S04]  /*1f7b0*/  STL [R1+0x650], R24 ;  /* 0x0006501801007387 */ /* 0x000fe80000100800 */
[----:B------:R0:W-:Y:S02]  /*1f7c0*/  STL [R1+0x4c8], R0 ;  /* 0x0004c80001007387 */ /* 0x0001e40000100800 */
[----:B0-----:R-:W-:Y:S02]  /*1f7d0*/  IMAD.MOV.U32 R0, RZ, RZ, R25 ;  /* 0x000000ffff007224 */ /* 0x001fe400078e0019 */
[----:B------:R-:W-:Y:S04]  /*1f7e0*/  STL [R1+0x648], R12 ;  /* 0x0006480c01007387 */ /* 0x000fe80000100800 */
[----:B------:R0:W-:Y:S04]  /*1f7f0*/  STL [R1+0x4cc], R0 ;  /* 0x0004cc0001007387 */ /* 0x0001e80000100800 */
[----:B------:R-:W-:Y:S01]  /*1f800*/  STL [R1+0x634], R22 ;  /* 0x0006341601007387 */ /* 0x000fe20000100800 */
[----:B0-----:R-:W-:-:S05]  /*1f810*/  IMAD.MOV.U32 R0, RZ, RZ, R13 ;  /* 0x000000ffff007224 */ /* 0x001fca00078e000d */
[----:B------:R0:W-:Y:S04]  /*1f820*/  STL [R1+0x4d0], R0 ;  /* 0x0004d00001007387 */ /* 0x0001e80000100800 */
[----:B------:R-:W5:Y:S04]  /*1f830*/  LDL.LU.64 R12, [R1+0xb0] ;  /* 0x0000b000010c7983 */ /* 0x000f680000300a00 */
[----:B------:R-:W-:Y:S01]  /*1f840*/  STL [R1+0x588], R10 ;  /* 0x0005880a01007387 */ /* 0x000fe20000100800 */
[----:B0-----:R-:W-:-:S05]  /*1f850*/  IMAD.MOV.U32 R0, RZ, RZ, R23 ;  /* 0x000000ffff007224 */ /* 0x001fca00078e0017 */
[----:B------:R0:W-:Y:S02]  /*1f860*/  STL [R1+0x4d4], R0 ;  /* 0x0004d40001007387 */ /* 0x0001e40000100800 */
[----:B0-----:R-:W-:Y:S02]  /*1f870*/  IMAD.MOV.U32 R0, RZ, RZ, R11 ;  /* 0x000000ffff007224 */ /* 0x001fe400078e000b */
[----:B------:R-:W5:Y:S04]  /*1f880*/  LDL.LU.64 R10, [R1+0xa8] ;  /* 0x0000a800010a7983 */ /* 0x000f680000300a00 */
[----:B------:R0:W-:Y:S04]  /*1f890*/  STL [R1+0x4d8], R0 ;  /* 0x0004d80001007387 */ /* 0x0001e80000100800 */
[----:B------:R1:W-:Y:S04]  /*1f8a0*/  STL [R1+0x58c], R8 ;  /* 0x00058c0801007387 */ /* 0x0003e80000100800 */
[----:B------:R-:W-:Y:S01]  /*1f8b0*/  STL [R1+0x590], R20 ;  /* 0x0005901401007387 */ /* 0x000fe20000100800 */
[----:B0-----:R-:W-:-:S05]  /*1f8c0*/  IMAD.MOV.U32 R0, RZ, RZ, R9 ;  /* 0x000000ffff007224 */ /* 0x001fca00078e0009 */
[----:B------:R0:W-:Y:S04]  /*1f8d0*/  STL [R1+0x4dc], R0 ;  /* 0x0004dc0001007387 */ /* 0x0001e80000100800 */
[----:B-1----:R-:W5:Y:S01]  /*1f8e0*/  LDL.LU.64 R8, [R1+0xa0] ;  /* 0x0000a00001087983 */ /* 0x002f620000300a00 */
[----:B0-----:R-:W-:-:S03]  /*1f8f0*/  IMAD.MOV.U32 R0, RZ, RZ, R21 ;  /* 0x000000ffff007224 */ /* 0x001fc600078e0015 */
[----:B--2---:R-:W-:Y:S04]  /*1f900*/  STL [R1+0x594], R6 ;  /* 0x0005940601007387 */ /* 0x004fe80000100800 */
[----:B------:R0:W-:Y:S02]  /*1f910*/  STL [R1+0x4e0], R0 ;  /* 0x0004e00001007387 */ /* 0x0001e40000100800 */
[----:B0-----:R-:W-:Y:S02]  /*1f920*/  IMAD.MOV.U32 R0, RZ, RZ, R7 ;  /* 0x000000ffff007224 */ /* 0x001fe400078e0007 */
[----:B------:R-:W2:Y:S04]  /*1f930*/  LDL.LU.64 R6, [R1+0x98] ;  /* 0x0000980001067983 */ /* 0x000ea80000300a00 */
[----:B------:R0:W-:Y:S04]  /*1f940*/  STL [R1+0x4e4], R0 ;  /* 0x0004e40001007387 */ /* 0x0001e80000100800 */
[----:B---3--:R1:W-:Y:S04]  /*1f950*/  STL [R1+0x598], R4 ;  /* 0x0005980401007387 */ /* 0x0083e80000100800 */
[----:B----4-:R-:W-:Y:S01]  /*1f960*/  STL [R1+0x59c], R18 ;  /* 0x00059c1201007387 */ /* 0x010fe20000100800 */
[----:B0-----:R-:W-:-:S05]  /*1f970*/  IMAD.MOV.U32 R0, RZ, RZ, R5 ;  /* 0x000000ffff007224 */ /* 0x001fca00078e0005 */
[----:B------:R0:W-:Y:S04]  /*1f980*/  STL [R1+0x4e8], R0 ;  /* 0x0004e80001007387 */ /* 0x0001e80000100800 */
[----:B-1----:R-:W3:Y:S04]  /*1f990*/  LDL.LU.64 R4, [R1+0x90] ;  /* 0x0000900001047983 */ /* 0x002ee80000300a00 */
[----:B-----5:R-:W-:Y:S01]  /*1f9a0*/  STL [R1+0x5a0], R2 ;  /* 0x0005a00201007387 */ /* 0x020fe20000100800 */
[----:B0-----:R-:W-:-:S05]  /*1f9b0*/  IMAD.MOV.U32 R0, RZ, RZ, R19 ;  /* 0x000000ffff007224 */ /* 0x001fca00078e0013 */
[----:B------:R0:W-:Y:S02]  /*1f9c0*/  STL [R1+0x4ec], R0 ;  /* 0x0004ec0001007387 */ /* 0x0001e40000100800 */
[----:B0-----:R-:W-:Y:S02]  /*1f9d0*/  IMAD.MOV.U32 R0, RZ, RZ, R3 ;  /* 0x000000ffff007224 */ /* 0x001fe400078e0003 */
[----:B------:R-:W4:Y:S04]  /*1f9e0*/  LDL.LU.64 R2, [R1+0x88] ;  /* 0x0000880001027983 */ /* 0x000f280000300a00 */
[----:B------:R0:W-:Y:S04]  /*1f9f0*/  STL [R1+0x4f0], R0 ;  /* 0x0004f00001007387 */ /* 0x0001e80000100800 */
[----:B------:R-:W-:Y:S04]  /*1fa00*/  STL [R1+0x5a4], R16 ;  /* 0x0005a41001007387 */ /* 0x000fe80000100800 */
[----:B------:R-:W-:Y:S01]  /*1fa10*/  STL [R1+0x5a8], R14 ;  /* 0x0005a80e01007387 */ /* 0x000fe20000100800 */
[----:B0-----:R-:W-:-:S05]  /*1fa20*/  IMAD.MOV.U32 R0, RZ, RZ, R17 ;  /* 0x000000ffff007224 */ /* 0x001fca00078e0011 */
[----:B------:R-:W-:Y:S04]  /*1fa30*/  STL [R1+0x4f4], R0 ;  /* 0x0004f40001007387 */ /* 0x000fe80000100800 */
[----:B------:R-:W5:Y:S04]  /*1fa40*/  LDL.LU.64 R28, [R1+0x70] ;  /* 0x00007000011c7983 */ /* 0x000f680000300a00 */
[----:B-----5:R0:W-:Y:S04]  /*1fa50*/  STL.64 [R1+0x918], R28 ;  /* 0x0009181c01007387 */ /* 0x0201e80000100a00 */
[----:B0-----:R-:W5:Y:S01]  /*1fa60*/  LDL.LU.64 R28, [R1+0x78] ;  /* 0x00007800011c7983 */ /* 0x001f620000300a00 */
[----:B------:R-:W-:-:S03]  /*1fa70*/  IMAD.MOV.U32 R0, RZ, RZ, R15 ;  /* 0x000000ffff007224 */ /* 0x000fc600078e000f */
[----:B-----5:R0:W-:Y:S04]  /*1fa80*/  STL.64 [R1+0x920], R28 ;  /* 0x0009201c01007387 */ /* 0x0201e80000100a00 */
[----:B0-----:R-:W5:Y:S04]  /*1fa90*/  LDL.LU.64 R28, [R1+0x80] ;  /* 0x00008000011c7983 */ /* 0x001f680000300a00 */
[----:B------:R-:W5:Y:S04]  /*1faa0*/  LDL.LU.64 R26, [R1+0x68] ;  /* 0x00006800011a7983 */ /* 0x000f680000300a00 */
[----:B------:R0:W-:Y:S04]  /*1fab0*/  STL [R1+0x4f8], R0 ;  /* 0x0004f80001007387 */ /* 0x0001e80000100800 */
[----:B------:R-:W-:Y:S04]  /*1fac0*/  STL [R1+0x5ac], R12 ;  /* 0x0005ac0c01007387 */ /* 0x000fe80000100800 */
[----:B------:R-:W5:Y:S04]  /*1fad0*/  LDL.LU.64 R24, [R1+0x60] ;  /* 0x0000600001187983 */ /* 0x000f680000300a00 */
[----:B------:R-:W5:Y:S01]  /*1fae0*/  LDL.LU.64 R22, [R1+0x58] ;  /* 0x0000580001167983 */ /* 0x000f620000300a00 */
[----:B0-----:R-:W-:-:S05]  /*1faf0*/  IMAD.MOV.U32 R0, RZ, RZ, R13 ;  /* 0x000000ffff007224 */ /* 0x001fca00078e000d */
        /* <DEDUP_REMOVED lines=11> */
[----:B--2---:R1:W-:Y:S04]  /*1fbb0*/  STL [R1+0x5b8], R6 ;  /* 0x0005b80601007387 */ /* 0x0043e80000100800 */
[----:B------:R-:W2:Y:S04]  /*1fbc0*/  LDL.LU.64 R12, [R1+0x30] ;  /* 0x00003000010c7983 */ /* 0x000ea80000300a00 */
[----:B------:R-:W2:Y:S01]  /*1fbd0*/  LDL.LU.64 R10, [R1+0x28] ;  /* 0x00002800010a7983 */ /* 0x000ea20000300a00 */
[----:B0-----:R-:W-:-:S05]  /*1fbe0*/  IMAD.MOV.U32 R0, RZ, RZ, R7 ;  /* 0x000000ffff007224 */ /* 0x001fca00078e0007 */
[----:B------:R0:W-:Y:S04]  /*1fbf0*/  STL [R1+0x508], R0 ;  /* 0x0005080001007387 */ /* 0x0001e80000100800 */
[----:B---3--:R3:W-:Y:S04]  /*1fc00*/  STL [R1+0x5bc], R4 ;  /* 0x0005bc0401007387 */ /* 0x0087e80000100800 */
[----:B------:R-:W2:Y:S04]  /*1fc10*/  LDL.LU.64 R8, [R1+0x20] ;  /* 0x0000200001087983 */ /* 0x000ea80000300a00 */
[----:B-1----:R-:W2:Y:S01]  /*1fc20*/  LDL.LU.64 R6, [R1+0x18] ;  /* 0x0000180001067983 */ /* 0x002ea20000300a00 */
[----:B0-----:R-:W-:-:S05]  /*1fc30*/  IMAD.MOV.U32 R0, RZ, RZ, R5 ;  /* 0x000000ffff007224 */ /* 0x001fca00078e0005 */
[----:B------:R0:W-:Y:S04]  /*1fc40*/  STL [R1+0x50c], R0 ;  /* 0x00050c0001007387 */ /* 0x0001e80000100800 */
[----:B----4-:R1:W-:Y:S04]  /*1fc50*/  STL [R1+0x5c0], R2 ;  /* 0x0005c00201007387 */ /* 0x0103e80000100800 */
[----:B---3--:R-:W3:Y:S01]  /*1fc60*/  LDL.LU.64 R4, [R1+0x10] ;  /* 0x0000100001047983 */ /* 0x008ee20000300a00 */
[----:B0-----:R-:W-:-:S03]  /*1fc70*/  IMAD.MOV.U32 R0, RZ, RZ, R3 ;  /* 0x000000ffff007224 */ /* 0x001fc600078e0003 */
[----:B-1----:R-:W4:Y:S04]  /*1fc80*/  LDL.LU.64 R2, [R1+0x8] ;  /* 0x0000080001027983 */ /* 0x002f280000300a00 */
[----:B------:R0:W-:Y:S04]  /*1fc90*/  STL [R1+0x510], R0 ;  /* 0x0005100001007387 */ /* 0x0001e80000100800 */
[----:B-----5:R1:W-:Y:S01]  /*1fca0*/  STL [R1+0x5c4], R28 ;  /* 0x0005c41c01007387 */ /* 0x0203e20000100800 */
[----:B0-----:R-:W-:-:S03]  /*1fcb0*/  IMAD.MOV.U32 R0, RZ, RZ, R29 ;  /* 0x000000ffff007224 */ /* 0x001fc600078e001d */
[----:B-1----:R-:W5:Y:S04]  /*1fcc0*/  LDL.LU.64 R28, [R1+0x920] ;  /* 0x00092000011c7983 */ /* 0x002f680000300a00 */
[----:B-----5:R-:W-:Y:S04]  /*1fcd0*/  STL [R1+0x5c8], R28 ;  /* 0x0005c81c01007387 */ /* 0x020fe80000100800 */
[----:B------:R0:W-:Y:S02]  /*1fce0*/  STL [R1+0x514], R0 ;  /* 0x0005140001007387 */ /* 0x0001e40000100800 */
[----:B0-----:R-:W-:-:S02]  /*1fcf0*/  IMAD.MOV.U32 R0, RZ, RZ, R29 ;  /* 0x000000ffff007224 */ /* 0x001fc400078e001d */
[----:B------:R-:W5:Y:S04]  /*1fd00*/  LDL.LU.64 R28, [R1+0x918] ;  /* 0x00091800011c7983 */ /* 0x000f680000300a00 */
[----:B-----5:R-:W-:Y:S04]  /*1fd10*/  STL [R1+0x5cc], R28 ;  /* 0x0005cc1c01007387 */ /* 0x020fe80000100800 */
[----:B------:R0:W-:Y:S02]  /*1fd20*/  STL [R1+0x518], R0 ;  /* 0x0005180001007387 */ /* 0x0001e40000100800 */
[----:B0-----:R-:W-:-:S02]  /*1fd30*/  IMAD.MOV.U32 R0, RZ, RZ, R29 ;  /* 0x000000ffff007224 */ /* 0x001fc400078e001d */
[----:B------:R-:W5:Y:S04]  /*1fd40*/  LDL.LU.64 R28, [R1+0x910] ;  /* 0x00091000011c7983 */ /* 0x000f680000300a00 */
[----:B------:R-:W-:Y:S04]  /*1fd50*/  STL [R1+0x5d0], R26 ;  /* 0x0005d01a01007387 */ /* 0x000fe80000100800 */
        /* <DEDUP_REMOVED lines=27> */
[----:B--2---:R-:W-:Y:S04]  /*1ff10*/  STL [R1+0x5ec], R12 ;  /* 0x0005ec0c01007387 */ /* 0x004fe80000100800 */
[----:B------:R0:W-:Y:S02]  /*1ff20*/  STL [R1+0x538], R0 ;  /* 0x0005380001007387 */ /* 0x0001e40000100800 */
[----:B0-----:R-:W-:-:S02]  /*1ff30*/  IMAD.MOV.U32 R0, RZ, RZ, R13 ;  /* 0x000000ffff007224 */ /* 0x001fc400078e000d */
[----:B------:R-:W2:Y:S04]  /*1ff40*/  LDL.LU.64 R12, [R1+0x8d0] ;  /* 0x0008d000010c7983 */ /* 0x000ea80000300a00 */
[----:B------:R-:W-:Y:S04]  /*1ff50*/  STL [R1+0x5f0], R10 ;  /* 0x0005f00a01007387 */ /* 0x000fe80000100800 */
        /* <DEDUP_REMOVED lines=11> */
[----:B---3--:R-:W-:Y:S04]  /*20010*/  STL [R1+0x5fc], R4 ;  /* 0x0005fc0401007387 */ /* 0x008fe80000100800 */
[----:B------:R0:W-:Y:S02]  /*20020*/  STL [R1+0x548], R0 ;  /* 0x0005480001007387 */ /* 0x0001e40000100800 */
[----:B0-----:R-:W-:-:S02]  /*20030*/  IMAD.MOV.U32 R0, RZ, RZ, R5 ;  /* 0x000000ffff007224 */ /* 0x001fc400078e0005 */
[----:B------:R-:W3:Y:S04]  /*20040*/  LDL.LU.64 R4, [R1+0x8b0] ;  /* 0x0008b00001047983 */ /* 0x000ee80000300a00 */
[----:B----4-:R-:W-:Y:S04]  /*20050*/  STL [R1+0x600], R2 ;  /* 0x0006000201007387 */ /* 0x010fe80000100800 */
[----:B------:R0:W-:Y:S02]  /*20060*/  STL [R1+0x54c], R0 ;  /* 0x00054c0001007387 */ /* 0x0001e40000100800 */
[----:B0-----:R-:W-:-:S02]  /*20070*/  IMAD.MOV.U32 R0, RZ, RZ, R3 ;  /* 0x000000ffff007224 */ /* 0x001fc400078e0003 */
[----:B------:R-:W4:Y:S01]  /*20080*/  LDL.LU.64 R2, [R1+0x8a8] ;  /* 0x0008a80001027983 */ /* 0x000f220000300a00 */
[----:B------:R-:W-:-:S04]  /*20090*/  UIADD3 UR5, UPT, UPT, UR5, -0x1, URZ ;  /* 0xffffffff05057890 */ /* 0x000fc8000fffe0ff */
[----:B------:R-:W-:Y:S01]  /*200a0*/  UISETP.NE.U32.AND UP0, UPT, UR5, URZ, UPT ;  /* 0x000000ff0500728c */ /* 0x000fe2000bf05070 */
[----:B----4-:R-:W-:Y:S04]  /*200b0*/  STL [R1+0x604], R2 ;  /* 0x0006040201007387 */ /* 0x010fe80000100800 */
[----:B------:R0:W-:Y:S02]  /*200c0*/  STL [R1+0x550], R0 ;  /* 0x0005500001007387 */ /* 0x0001e40000100800 */
[----:B0-----:R-:W-:Y:S02]  /*200d0*/  IMAD.MOV.U32 R0, RZ, RZ, R3 ;  /* 0x000000ffff007224 */ /* 0x001fe400078e0003 */
[----:B------:R-:W4:Y:S04]  /*200e0*/  LDL.LU.64 R2, [R1+0x8a0] ;  /* 0x0008a00001027983 */ /* 0x000f280000300a00 */
[----:B------:R0:W-:Y:S04]  /*200f0*/  STL [R1+0x554], R0 ;  /* 0x0005540001007387 */ /* 0x0001e80000100800 */
[----:B---3--:R1:W-:Y:S04]  /*20100*/  STL [R1+0x608], R4 ;  /* 0x0006080401007387 */ /* 0x0083e80000100800 */
[----:B------:R1:W-:Y:S04]  /*20110*/  STL [R1+0x558], R5 ;  /* 0x0005580501007387 */ /* 0x0003e80000100800 */
[----:B--2---:R1:W-:Y:S04]  /*20120*/  STL [R1+0x60c], R6 ;  /* 0x00060c0601007387 */ /* 0x0043e80000100800 */
[----:B------:R1:W-:Y:S04]  /*20130*/  STL [R1+0x55c], R7 ;  /* 0x00055c0701007387 */ /* 0x0003e80000100800 */
[----:B------:R1:W-:Y:S04]  /*20140*/  STL [R1+0x610], R8 ;  /* 0x0006100801007387 */ /* 0x0003e80000100800 */
[----:B------:R1:W-:Y:S04]  /*20150*/  STL [R1+0x560], R9 ;  /* 0x0005600901007387 */ /* 0x0003e80000100800 */
[----:B------:R1:W-:Y:S04]  /*20160*/  STL [R1+0x614], R10 ;  /* 0x0006140a01007387 */ /* 0x0003e80000100800 */
[----:B------:R1:W-:Y:S04]  /*20170*/  STL [R1+0x564], R11 ;  /* 0x0005640b01007387 */ /* 0x0003e80000100800 */
[----:B------:R1:W-:Y:S04]  /*20180*/  STL [R1+0x618], R12 ;  /* 0x0006180c01007387 */ /* 0x0003e80000100800 */
[----:B------:R1:W-:Y:S04]  /*20190*/  STL [R1+0x568], R13 ;  /* 0x0005680d01007387 */ /* 0x0003e80000100800 */
[----:B-----5:R1:W-:Y:S04]  /*201a0*/  STL [R1+0x61c], R14 ;  /* 0x00061c0e01007387 */ /* 0x0203e80000100800 */
[----:B------:R1:W-:Y:S04]  /*201b0*/  STL [R1+0x56c], R15 ;  /* 0x00056c0f01007387 */ /* 0x0003e80000100800 */
[----:B------:R1:W-:Y:S04]  /*201c0*/  STL [R1+0x620], R16 ;  /* 0x0006201001007387 */ /* 0x0003e80000100800 */
[----:B------:R1:W-:Y:S04]  /*201d0*/  STL [R1+0x570], R17 ;  /* 0x0005701101007387 */ /* 0x0003e80000100800 */
[----:B------:R1:W-:Y:S04]  /*201e0*/  STL [R1+0x624], R18 ;  /* 0x0006241201007387 */ /* 0x0003e80000100800 */
[----:B------:R1:W-:Y:S04]  /*201f0*/  STL [R1+0x4b4], R19 ;  /* 0x0004b41301007387 */ /* 0x0003e80000100800 */
[----:B------:R1:W-:Y:S01]  /*20200*/  STL [R1+0x628], R20 ;  /* 0x0006281401007387 */ /* 0x0003e20000100800 */
[----:B0-----:R-:W0:Y:S03]  /*20210*/  LDC R0, c[0x0][0x3a8] ;  /* 0x0000ea00ff007b82 */ /* 0x001e260000000800 */
[----:B------:R1:W-:Y:S04]  /*20220*/  STL [R1+0x4b8], R21 ;  /* 0x0004b81501007387 */ /* 0x0003e80000100800 */
[----:B------:R1:W-:Y:S04]  /*20230*/  STL [R1+0x638], R22 ;  /* 0x0006381601007387 */ /* 0x0003e80000100800 */
[----:B------:R1:W-:Y:S04]  /*20240*/  STL [R1+0x574], R23 ;  /* 0x0005741701007387 */ /* 0x0003e80000100800 */
[----:B------:R1:W-:Y:S04]  /*20250*/  STL [R1+0x63c], R24 ;  /* 0x00063c1801007387 */ /* 0x0003e80000100800 */
[----:B------:R1:W-:Y:S04]  /*20260*/  STL [R1+0x578], R25 ;  /* 0x0005781901007387 */ /* 0x0003e80000100800 */
[----:B------:R1:W-:Y:S04]  /*20270*/  STL [R1+0x640], R26 ;  /* 0x0006401a01007387 */ /* 0x0003e80000100800 */
[----:B------:R1:W-:Y:S04]  /*20280*/  STL [R1+0x57c], R27 ;  /* 0x00057c1b01007387 */ /* 0x0003e80000100800 */
[----:B------:R1:W-:Y:S04]  /*20290*/  STL [R1+0x62c], R28 ;  /* 0x00062c1c01007387 */ /* 0x0003e80000100800 */
[----:B------:R1:W-:Y:S01]  /*202a0*/  STL [R1+0x4bc], R29 ;  /* 0x0004bc1d01007387 */ /* 0x0003e20000100800 */
[----:B------:R-:W-:Y:S01]  /*202b0*/  UIADD3 UR10, UPT, UPT, UR10, -0x80, URZ ;  /* 0xffffff800a0a7890 */ /* 0x000fe2000fffe0ff */
[----:B0-----:R-:W-:-:S04]  /*202c0*/  IMAD.SHL.U32 R0, R0, 0x80, RZ ;  /* 0x0000008000007824 */ /* 0x001fc800078e00ff */
[----:B----4-:R-:W-:Y:S01]  /*202d0*/  IMAD.WIDE R2, R0, 0x2, R2 ;  /* 0x0000000200027825 */ /* 0x010fe200078e0202 */
[----:B-1----:R-:W-:Y:S06]  /*202e0*/  BRA.U UP0, `(.L_x_2) ;  /* 0xfffffe8100047547 */ /* 0x002fec000b83ffff */
[----:B------:R-:W2:Y:S04]  /*202f0*/  LDL.LU R2, [R1+0x2f8] ;  /* 0x0002f80001027983 */ /* 0x000ea80000300800 */
[----:B--2---:R0:W-:Y:S04]  /*20300*/  STL [R1+0x92c], R2 ;  /* 0x00092c0201007387 */ /* 0x0041e80000100800 */
[----:B0-----:R-:W2:Y:S04]  /*20310*/  LDL.LU R2, [R1+0x2fc] ;  /* 0x0002fc0001027983 */ /* 0x001ea80000300800 */
        /* <DEDUP_REMOVED lines=32> */
[----:B------:R-:W3:Y:S04]  /*20520*/  LDL.LU R3, [R1+0x2d4] ;  /* 0x0002d40001037983 */ /* 0x000ee80000300800 */
[----:B---3--:R0:W-:Y:S04]  /*20530*/  STL [R1+0x928], R3 ;  /* 0x0009280301007387 */ /* 0x0081e80000100800 */
[----:B0-----:R-:W3:Y:S04]  /*20540*/  LDL.LU R3, [R1+0x2d8] ;  /* 0x0002d80001037983 */ /* 0x001ee80000300800 */
        /* <DEDUP_REMOVED lines=33> */
[----:B0-----:R-:W2:Y:S04]  /*20760*/  LDL.LU R3, [R1+0x2ac] ;  /* 0x0002ac0001037983 */ /* 0x001ea80000300800 */
[----:B------:R-:W3:Y:S04]  /*20770*/  LDL.LU R28, [R1+0x2f4] ;  /* 0x0002f400011c7983 */ /* 0x000ee80000300800 */
[----:B------:R-:W4:Y:S04]  /*20780*/  LDL.LU R29, [R1+0x2d0] ;  /* 0x0002d000011d7983 */ /* 0x000f280000300800 */
[----:B------:R-:W4:Y:S04]  /*20790*/  LDL.LU R26, [R1+0x2f0] ;  /* 0x0002f000011a7983 */ /* 0x000f280000300800 */
[----:B------:R-:W5:Y:S04]  /*207a0*/  LDL.LU R27, [R1+0x33c] ;  /* 0x00033c00011b7983 */ /* 0x000f680000300800 */
        /* <DEDUP_REMOVED lines=23> */
[----:B--2---:R-:W-:-:S03]  /*20920*/  F2FP.BF16.F32.PACK_AB R2, R3, R2 ;  /* 0x000000020302723e */ /* 0x004fc600000010ff */
[----:B------:R-:W2:Y:S04]  /*20930*/  LDL.LU R3, [R1+0x9b0] ;  /* 0x0009b00001037983 */ /* 0x000ea80000300800 */
[----:B------:R0:W-:Y:S04]  /*20940*/  STL [R1+0xac], R2 ;  /* 0x0000ac0201007387 */ /* 0x0001e80000100800 */
[----:B0-----:R-:W2:Y:S02]  /*20950*/  LDL.LU R2, [R1+0x9ac] ;  /* 0x0009ac0001027983 */ /* 0x001ea40000300800 */
[----:B--2---:R-:W-:-:S02]  /*20960*/  F2FP.BF16.F32.PACK_AB R2, R3, R2 ;  /* 0x000000020302723e */ /* 0x004fc400000010ff */
        /* <DEDUP_REMOVED lines=64> */
[----:B------:R-:W3:Y:S01]  /*20d70*/  LDL.LU R3, [R1+0x928] ;  /* 0x0009280001037983 */ /* 0x000ee20000300800 */
[----:B----4-:R-:W-:-:S03]  /*20d80*/  F2FP.BF16.F32.PACK_AB R26, R29, R26 ;  /* 0x0000001a1d1a723e */ /* 0x010fc600000010ff */
[----:B------:R3:W-:Y:S02]  /*20d90*/  STL [R1+0x58], R2 ;  /* 0x0000580201007387 */ /* 0x0007e40000100800 */
[----:B---3--:R-:W-:Y:S02]  /*20da0*/  F2FP.BF16.F32.PACK_AB R2, R3, R28 ;  /* 0x0000001c0302723e */ /* 0x008fe400000010ff */
[----:B-----5:R-:W-:Y:S02]  /*20db0*/  F2FP.BF16.F32.PACK_AB R3, R27, R0 ;  /* 0x000000001b03723e */ /* 0x020fe400000010ff */
[----:B------:R-:W-:Y:S01]  /*20dc0*/  F2FP.BF16.F32.PACK_AB R0, R22, R23 ;  /* 0x000000171600723e */ /* 0x000fe200000010ff */
[----:B------:R0:W-:Y:S04]  /*20dd0*/  STL [R1+0x54], R2 ;  /* 0x0000540201007387 */ /* 0x0001e80000100800 */
[----:B------:R-:W-:Y:S04]  /*20de0*/  STL [R1+0x50], R26 ;  /* 0x0000501a01007387 */ /* 0x000fe80000100800 */
[----:B------:R1:W-:Y:S01]  /*20df0*/  STL [R1+0x4c], R3 ;  /* 0x00004c0301007387 */ /* 0x0003e20000100800 */
[----:B0-----:R-:W-:-:S05]  /*20e00*/  F2FP.BF16.F32.PACK_AB R2, R24, R25 ;  /* 0x000000191802723e */ /* 0x001fca00000010ff */
[----:B------:R0:W-:Y:S01]  /*20e10*/  STL [R1+0x48], R2 ;  /* 0x0000480201007387 */ /* 0x0001e20000100800 */
[----:B-1----:R-:W-:-:S03]  /*20e20*/  F2FP.BF16.F32.PACK_AB R3, R20, R21 ;  /* 0x000000151403723e */ /* 0x002fc600000010ff */
[----:B------:R1:W-:Y:S04]  /*20e30*/  STL [R1+0x44], R0 ;  /* 0x0000440001007387 */ /* 0x0003e80000100800 */
[----:B------:R2:W-:Y:S01]  /*20e40*/  STL [R1+0x40], R3 ;  /* 0x0000400301007387 */ /* 0x0005e20000100800 */
[----:B0-----:R-:W-:Y:S02]  /*20e50*/  F2FP.BF16.F32.PACK_AB R2, R18, R19 ;  /* 0x000000131202723e */ /* 0x001fe400000010ff */
[----:B-1----:R-:W-:-:S03]  /*20e60*/  F2FP.BF16.F32.PACK_AB R0, R16, R17 ;  /* 0x000000111000723e */ /* 0x002fc600000010ff */
[----:B------:R0:W-:Y:S01]  /*20e70*/  STL [R1+0x3c], R2 ;  /* 0x00003c0201007387 */ /* 0x0001e20000100800 */
[----:B--2---:R-:W-:-:S03]  /*20e80*/  F2FP.BF16.F32.PACK_AB R3, R14, R15 ;  /* 0x0000000f0e03723e */ /* 0x004fc600000010ff */
[----:B------:R1:W-:Y:S04]  /*20e90*/  STL [R1+0x38], R0 ;  /* 0x0000380001007387 */ /* 0x0003e80000100800 */
[----:B------:R2:W-:Y:S01]  /*20ea0*/  STL [R1+0x34], R3 ;  /* 0x0000340301007387 */ /* 0x0005e20000100800 */
[----:B0-----:R-:W-:Y:S02]  /*20eb0*/  F2FP.BF16.F32.PACK_AB R2, R12, R13 ;  /* 0x0000000d0c02723e */ /* 0x001fe400000010ff */
[----:B-1----:R-:W-:-:S03]  /*20ec0*/  F2FP.BF16.F32.PACK_AB R0, R10, R11 ;  /* 0x0000000b0a00723e */ /* 0x002fc600000010ff */
[----:B------:R0:W-:Y:S01]  /*20ed0*/  STL [R1+0x30], R2 ;  /* 0x0000300201007387 */ /* 0x0001e20000100800 */
[----:B--2---:R-:W-:-:S03]  /*20ee0*/  F2FP.BF16.F32.PACK_AB R3, R8, R9 ;  /* 0x000000090803723e */ /* 0x004fc600000010ff */
[----:B------:R1:W-:Y:S04]  /*20ef0*/  STL [R1+0x2c], R0 ;  /* 0x00002c0001007387 */ /* 0x0003e80000100800 */
[----:B------:R-:W-:Y:S01]  /*20f00*/  STL [R1+0x28], R3 ;  /* 0x0000280301007387 */ /* 0x000fe20000100800 */
[----:B0-----:R-:W-:-:S03]  /*20f10*/  F2FP.BF16.F32.PACK_AB R2, R6, R7 ;  /* 0x000000070602723e */ /* 0x001fc600000010ff */
[----:B------:R-:W2:Y:S01]  /*20f20*/  LDL.LU R7, [R1+0x42c] ;  /* 0x00042c0001077983 */ /* 0x000ea20000300800 */
[----:B-1----:R-:W-:-:S03]  /*20f30*/  F2FP.BF16.F32.PACK_AB R0, R4, R5 ;  /* 0x000000050400723e */ /* 0x002fc600000010ff */
        /* <DEDUP_REMOVED lines=38> */
[----:B---3--:R0:W-:Y:S04]  /*211a0*/  STL [R1+0x8e0], R5 ;  /* 0x0008e00501007387 */ /* 0x0081e80000100800 */
[----:B0-----:R-:W3:Y:S04]  /*211b0*/  LDL.LU R5, [R1+0x418] ;  /* 0x0004180001057983 */ /* 0x001ee80000300800 */
[----:B------:R-:W4:Y:S04]  /*211c0*/  LDL.LU R4, [R1+0x420] ;  /* 0x0004200001047983 */ /* 0x000f280000300800 */
[----:B----4-:R0:W-:Y:S04]  /*211d0*/  STL [R1+0x8dc], R4 ;  /* 0x0008dc0401007387 */ /* 0x0101e80000100800 */
[----:B0-----:R-:W4:Y:S04]  /*211e0*/  LDL.LU R4, [R1+0x414] ;  /* 0x0004140001047983 */ /* 0x001f280000300800 */
[----:B------:R-:W5:Y:S04]  /*211f0*/  LDL.LU R11, [R1+0x46c] ;  /* 0x00046c00010b7983 */ /* 0x000f680000300800 */
[----:B-----5:R0:W-:Y:S04]  /*21200*/  STL [R1+0x8d8], R11 ;  /* 0x0008d80b01007387 */ /* 0x0201e80000100800 */
[----:B0-----:R-:W5:Y:S04]  /*21210*/  LDL.LU R11, [R1+0x410] ;  /* 0x00041000010b7983 */ /* 0x001f680000300800 */
[----:B------:R-:W2:Y:S04]  /*21220*/  LDL.LU R10, [R1+0x468] ;  /* 0x00046800010a7983 */ /* 0x000ea80000300800 */
[----:B--2---:R0:W-:Y:S04]  /*21230*/  STL [R1+0x8d4], R10 ;  /* 0x0008d40a01007387 */ /* 0x0041e80000100800 */
[----:B0-----:R-:W2:Y:S04]  /*21240*/  LDL.LU R10, [R1+0x45c] ;  /* 0x00045c00010a7983 */ /* 0x001ea80000300800 */
        /* <DEDUP_REMOVED lines=39> */
[----:B------:R-:W2:Y:S01]  /*214c0*/  LDL.LU R2, [R1+0x470] ;  /* 0x0004700001027983 */ /* 0x000ea20000300800 */
[----:B------:R-:W-:-:S03]  /*214d0*/  F2FP.BF16.F32.PACK_AB R7, R6, R7 ;  /* 0x000000070607723e */ /* 0x000fc600000010ff */
[----:B--2---:R0:W-:Y:S04]  /*214e0*/  STL [R1+0x89c], R2 ;  /* 0x00089c0201007387 */ /* 0x0041e80000100800 */
        /* <DEDUP_REMOVED lines=39> */
[----:B------:R0:W-:Y:S04]  /*21760*/  STL [R1], R7 ;  /* 0x0000000701007387 */ /* 0x0001e80000100800 */
[----:B0-----:R-:W2:Y:S02]  /*21770*/  LDL.LU R7, [R1+0x8e8] ;  /* 0x0008e80001077983 */ /* 0x001ea40000300800 */
[----:B--2---:R-:W-:-:S02]  /*21780*/  F2FP.BF16.F32.PACK_AB R7, R6, R7 ;  /* 0x000000070607723e */ /* 0x004fc400000010ff */
[----:B------:R-:W3:Y:S02]  /*21790*/  LDL.LU R6, [R1+0x8e4] ;  /* 0x0008e40001067983 */ /* 0x000ee40000300800 */
[----:B---3--:R-:W-:Y:S02]  /*217a0*/  F2FP.BF16.F32.PACK_AB R6, R5, R6 ;  /* 0x000000060506723e */ /* 0x008fe400000010ff */
[----:B------:R-:W4:Y:S02]  /*217b0*/  LDL.LU R5, [R1+0x8e0] ;  /* 0x0008e00001057983 */ /* 0x000f240000300800 */
[----:B----4-:R-:W-:Y:S02]  /*217c0*/  F2FP.BF16.F32.PACK_AB R5, R4, R5 ;  /* 0x000000050405723e */ /* 0x010fe400000010ff */
[----:B------:R-:W5:Y:S02]  /*217d0*/  LDL.LU R4, [R1+0x8dc] ;  /* 0x0008dc0001047983 */ /* 0x000f640000300800 */
[----:B-----5:R-:W-:-:S02]  /*217e0*/  F2FP.BF16.F32.PACK_AB R4, R11, R4 ;  /* 0x000000040b04723e */ /* 0x020fc400000010ff */
[----:B------:R-:W2:Y:S02]  /*217f0*/  LDL.LU R11, [R1+0x8d8] ;  /* 0x0008d800010b7983 */ /* 0x000ea40000300800 */
[----:B--2---:R-:W-:Y:S02]  /*21800*/  F2FP.BF16.F32.PACK_AB R11, R10, R11 ;  /* 0x0000000b0a0b723e */ /* 0x004fe400000010ff */
[----:B------:R-:W2:Y:S02]  /*21810*/  LDL.LU R10, [R1+0x8d4] ;  /* 0x0008d400010a7983 */ /* 0x000ea40000300800 */
[----:B--2---:R-:W-:Y:S02]  /*21820*/  F2FP.BF16.F32.PACK_AB R10, R9, R10 ;  /* 0x0000000a090a723e */ /* 0x004fe400000010ff */
[----:B------:R-:W2:Y:S02]  /*21830*/  LDL.LU R9, [R1+0x8d0] ;  /* 0x0008d00001097983 */ /* 0x000ea40000300800 */
[----:B--2---:R-:W-:-:S02]  /*21840*/  F2FP.BF16.F32.PACK_AB R9, R8, R9 ;  /* 0x000000090809723e */ /* 0x004fc400000010ff */
        /* <DEDUP_REMOVED lines=24> */
[----:B------:R-:W2:Y:S01]  /*219d0*/  LDL.LU R2, [R1+0x89c] ;  /* 0x00089c0001027983 */ /* 0x000ea20000300800 */
[----:B------:R-:W-:Y:S02]  /*219e0*/  F2FP.BF16.F32.PACK_AB R27, R3, R27 ;  /* 0x0000001b031b723e */ /* 0x000fe400000010ff */
[----:B------:R-:W-:Y:S02]  /*219f0*/  F2FP.BF16.F32.PACK_AB R26, R28, R26 ;  /* 0x0000001a1c1a723e */ /* 0x000fe400000010ff */
[----:B------:R-:W-:Y:S02]  /*21a00*/  F2FP.BF16.F32.PACK_AB R25, R29, R25 ;  /* 0x000000191d19723e */ /* 0x000fe400000010ff */
[----:B------:R-:W-:Y:S02]  /*21a10*/  F2FP.BF16.F32.PACK_AB R24, R0, R24 ;  /* 0x000000180018723e */ /* 0x000fe400000010ff */
[----:B--2---:R-:W-:-:S07]  /*21a20*/  F2FP.BF16.F32.PACK_AB R20, R2, R20 ;  /* 0x000000140214723e */ /* 0x004fce00000010ff */
.L_x_1:
[----:B------:R-:W2:Y:S01]  /*21a30*/  LDL.LU R28, [R1+0x7a8] ;  /* 0x0007a800011c7983 */ /* 0x000ea20000300800 */
[----:B------:R-:W1:Y:S01]  /*21a40*/  S2UR UR5, SR_CgaCtaId ;  /* 0x00000000000579c3 */ /* 0x000e620000008800 */
[----:B------:R-:W-:Y:S01]  /*21a50*/  UMOV UR4, 0x400 ;  /* 0x0000040000047882 */ /* 0x000fe20000000000 */
[----:B------:R-:W3:Y:S01]  /*21a60*/  LDCU.64 UR10, c[0x0][0x398] ;  /* 0x00007300ff0a77ac */ /* 0x000ee20008000a00 */
[----:B------:R-:W4:Y:S01]  /*21a70*/  S2R R2, SR_TID.X ;  /* 0x0000000000027919 */ /* 0x000f220000002100 */
[----:B------:R-:W5:Y:S01]  /*21a80*/  LDCU.64 UR6, c[0x0][0x390] ;  /* 0x00007200ff0677ac */ /* 0x000f620008000a00 */
[----:B------:R-:W0:Y:S01]  /*21a90*/  S2R R29, SR_TID.X ;  /* 0x00000000001d7919 */ /* 0x000e220000002100 */
[----:B------:R-:W0:Y:S01]  /*21aa0*/  LDCU UR12, c[0x0][0x39c] ;  /* 0x00007380ff0c77ac */ /* 0x000e220008000800 */
[----:B-1----:R-:W-:Y:S01]  /*21ab0*/  ULEA UR4, UR5, UR4, 0x18 ;  /* 0x0000000405047291 */ /* 0x002fe2000f8ec0ff */
[----:B------:R-:W1:Y:S01]  /*21ac0*/  LDCU UR5, c[0x0][0x3b4] ;  /* 0x00007680ff0577ac */ /* 0x000e620008000800 */
[----:B0---4-:R-:W-:-:S02]  /*21ad0*/  IMAD.SHL.U32 R0, R2, 0x200, RZ ;  /* 0x0000020002007824 */ /* 0x011fc400078e00ff */
[C---:B------:R-:W-:Y:S02]  /*21ae0*/  IMAD.SHL.U32 R3, R2.reuse, 0x8, RZ ;  /* 0x0000000802037824 */ /* 0x040fe400078e00ff */
[----:B------:R-:W-:Y:S01]  /*21af0*/  IMAD.SHL.U32 R2, R2, 0x10, RZ ;  /* 0x0000001002027824 */ /* 0x000fe200078e00ff */
[----:B------:R-:W-:Y:S02]  /*21b00*/  LOP3.LUT R0, R0, 0x1000, RZ, 0xc0, !PT ;  /* 0x0000100000007812 */ /* 0x000fe400078ec0ff */
[----:B------:R-:W-:Y:S02]  /*21b10*/  LOP3.LUT R3, R3, 0x80, RZ, 0xc0, !PT ;  /* 0x0000008003037812 */ /* 0x000fe400078ec0ff */
[----:B------:R-:W-:Y:S02]  /*21b20*/  LOP3.LUT R2, R2, 0x70, RZ, 0xc0, !PT ;  /* 0x0000007002027812 */ /* 0x000fe400078ec0ff */
[----:B------:R-:W-:Y:S01]  /*21b30*/  IADD3 R3, PT, PT, R3, UR4, R0 ;  /* 0x0000000403037c10 */ /* 0x000fe2000fffe000 */
[----:B------:R-:W-:Y:S01]  /*21b40*/  BAR.SYNC.DEFER_BLOCKING 0x0 ;  /* 0x0000000000007b1d */ /* 0x000fe20000010000 */
[----:B--2---:R-:W-:-:S02]  /*21b50*/  LOP3.LUT R0, R28, 0x6000, RZ, 0xc0, !PT ;  /* 0x000060001c007812 */ /* 0x004fc400078ec0ff */
[C---:B------:R-:W-:Y:S02]  /*21b60*/  LOP3.LUT R28, R29.reuse, 0x180, RZ, 0xc0, !PT ;  /* 0x000001801d1c7812 */ /* 0x040fe400078ec0ff */
[----:B------:R-:W-:Y:S02]  /*21b70*/  IADD3 R3, PT, PT, R2, R3, R0 ;  /* 0x0000000302037210 */ /* 0x000fe40007ffe000 */
[----:B------:R-:W-:-:S03]  /*21b80*/  LOP3.LUT R0, R29, 0x1ff, RZ, 0xc0, !PT ;  /* 0x000001ff1d007812 */ /* 0x000fc600078ec0ff */
[----:B------:R-:W-:Y:S01]  /*21b90*/  IMAD R3, R28, 0x2, R3 ;  /* 0x000000021c037824 */ /* 0x000fe200078e0203 */
[----:B------:R-:W-:Y:S01]  /*21ba0*/  LEA R29, R0, UR4, 0x4 ;  /* 0x00000004001d7c11 */ /* 0x000fe2000f8e20ff */
[----:B------:R-:W0:Y:S01]  /*21bb0*/  S2R R2, SR_TID.X ;  /* 0x0000000000027919 */ /* 0x000e220000002100 */
[----:B------:R-:W2:Y:S02]  /*21bc0*/  LDCU UR4, c[0x0][0x39c] ;  /* 0x00007380ff0477ac */ /* 0x000ea40008000800 */
[----:B------:R-:W-:Y:S04]  /*21bd0*/  STSM.16.M88.4 [R3], R24 ;  /* 0x0000001803007844 */ /* 0x000fe80000000200 */
[----:B------:R-:W-:Y:S04]  /*21be0*/  STSM.16.M88.4 [R3+0x400], R20 ;  /* 0x0004001403007844 */ /* 0x000fe80000000200 */
[----:B------:R-:W-:Y:S04]  /*21bf0*/  STSM.16.M88.4 [R3+0x800], R16 ;  /* 0x0008001003007844 */ /* 0x000fe80000000200 */
[----:B------:R4:W-:Y:S01]  /*21c00*/  STSM.16.M88.4 [R3+0xc00], R12 ;  /* 0x000c000c03007844 */ /* 0x0009e20000000200 */
[----:B------:R-:W-:Y:S06]  /*21c10*/  BAR.SYNC.DEFER_BLOCKING 0x0 ;  /* 0x0000000000007b1d */ /* 0x000fec0000010000 */
[----:B------:R-:W-:Y:S04]  /*21c20*/  STL [R1+0xb0], R29 ;  /* 0x0000b01d01007387 */ /* 0x000fe80000100800 */
[----:B----4-:R-:W4:Y:S04]  /*21c30*/  LDL.LU R12, [R1+0x10] ;  /* 0x00001000010c7983 */ /* 0x010f280000300800 */
[----:B------:R-:W4:Y:S04]  /*21c40*/  LDL.LU R13, [R1+0x14] ;  /* 0x00001400010d7983 */ /* 0x000f280000300800 */
[----:B------:R-:W4:Y:S04]  /*21c50*/  LDL.LU R14, [R1+0x18] ;  /* 0x00001800010e7983 */ /* 0x000f280000300800 */
[----:B------:R-:W0:Y:S04]  /*21c60*/  LDS.128 R24, [R29+0x2000] ;  /* 0x002000001d187984 */ /* 0x000e280000000c00 */
[----:B------:R-:W1:Y:S04]  /*21c70*/  LDS.128 R16, [R29] ;  /* 0x000000001d107984 */ /* 0x000e680000000c00 */
[----:B------:R-:W4:Y:S04]  /*21c80*/  LDL.LU R15, [R1+0x1c] ;  /* 0x00001c00010f7983 */ /* 0x000f280000300800 */
[----:B------:R-:W2:Y:S04]  /*21c90*/  LDS.128 R20, [R29+0x4000] ;  /* 0x004000001d147984 */ /* 0x000ea80000000c00 */
[----:B0-----:R0:W-:Y:S04]  /*21ca0*/  STL [R1+0x8fc], R24 ;  /* 0x0008fc1801007387 */ /* 0x0011e80000100800 */
[----:B-1----:R-:W-:Y:S04]  /*21cb0*/  STL.64 [R1+0x90], R16 ;  /* 0x0000901001007387 */ /* 0x002fe80000100a00 */
[----:B------:R-:W-:Y:S04]  /*21cc0*/  STL.64 [R1+0x98], R18 ;  /* 0x0000981201007387 */ /* 0x000fe80000100a00 */
[----:B------:R1:W-:Y:S04]  /*21cd0*/  STL [R1+0x8f8], R25 ;  /* 0x0008f81901007387 */ /* 0x0003e80000100800 */
[----:B------:R2:W-:Y:S04]  /*21ce0*/  STL.64 [R1+0x8e8], R26 ;  /* 0x0008e81a01007387 */ /* 0x0005e80000100a00 */
[----:B0-----:R-:W3:Y:S04]  /*21cf0*/  LDL.LU R24, [R1] ;  /* 0x0000000001187983 */ /* 0x001ee80000300800 */
[----:B-1----:R-:W3:Y:S04]  /*21d00*/  LDL.LU R25, [R1+0x4] ;  /* 0x0000040001197983 */ /* 0x002ee80000300800 */
[----:B--2---:R-:W3:Y:S04]  /*21d10*/  LDL.LU R26, [R1+0x8] ;  /* 0x00000800011a7983 */ /* 0x004ee80000300800 */
[----:B------:R-:W3:Y:S04]  /*21d20*/  LDL.LU R27, [R1+0xc] ;  /* 0x00000c00011b7983 */ /* 0x000ee80000300800 */
[----:B------:R-:W0:Y:S01]  /*21d30*/  LDS.128 R16, [R29+0x6000] ;  /* 0x006000001d107984 */ /* 0x000e220000000c00 */
[----:B------:R-:W-:Y:S06]  /*21d40*/  BAR.SYNC.DEFER_BLOCKING 0x0 ;  /* 0x0000000000007b1d */ /* 0x000fec0000010000 */
[----:B------:R-:W-:Y:S04]  /*21d50*/  STL.64 [R1+0x8f0], R20 ;  /* 0x0008f01401007387 */ /* 0x000fe80000100a00 */
[----:B------:R-:W-:Y:S04]  /*21d60*/  STL.64 [R1+0x8e0], R22 ;  /* 0x0008e01601007387 */ /* 0x000fe80000100a00 */
[----:B------:R-:W-:Y:S04]  /*21d70*/  STSM.16.M88.4 [R3], R8 ;  /* 0x0000000803007844 */ /* 0x000fe80000000200 */
[----:B------:R-:W-:Y:S04]  /*21d80*/  STSM.16.M88.4 [R3+0x400], R4 ;  /* 0x0004000403007844 */ /* 0x000fe80000000200 */
[----:B0-----:R-:W-:Y:S04]  /*21d90*/  STL.64 [R1+0x908], R18 ;  /* 0x0009081201007387 */ /* 0x001fe80000100a00 */
[----:B------:R0:W-:Y:S04]  /*21da0*/  STL.64 [R1+0x900], R16 ;  /* 0x0009001001007387 */ /* 0x0001e80000100a00 */
[----:B0-----:R-:W2:Y:S04]  /*21db0*/  LDL.LU R16, [R1+0x20] ;  /* 0x0000200001107983 */ /* 0x001ea80000300800 */
[----:B------:R-:W2:Y:S04]  /*21dc0*/  LDL.LU R17, [R1+0x24] ;  /* 0x0000240001117983 */ /* 0x000ea80000300800 */
[----:B------:R-:W2:Y:S04]  /*21dd0*/  LDL.LU R18, [R1+0x28] ;  /* 0x0000280001127983 */ /* 0x000ea80000300800 */
[----:B------:R-:W2:Y:S04]  /*21de0*/  LDL.LU R19, [R1+0x2c] ;  /* 0x00002c0001137983 */ /* 0x000ea80000300800 */
[----:B---3--:R0:W-:Y:S04]  /*21df0*/  STSM.16.M88.4 [R3+0x800], R24 ;  /* 0x0008001803007844 */ /* 0x0081e80000000200 */
[----:B0-----:R-:W3:Y:S04]  /*21e00*/  LDL.LU R24, [R1+0x30] ;  /* 0x0000300001187983 */ /* 0x001ee80000300800 */
[----:B------:R-:W3:Y:S04]  /*21e10*/  LDL.LU R25, [R1+0x34] ;  /* 0x0000340001197983 */ /* 0x000ee80000300800 */
[----:B------:R-:W3:Y:S04]  /*21e20*/  LDL.LU R26, [R1+0x38] ;  /* 0x00003800011a7983 */ /* 0x000ee80000300800 */
[----:B------:R-:W3:Y:S04]  /*21e30*/  LDL.LU R27, [R1+0x3c] ;  /* 0x00003c00011b7983 */ /* 0x000ee80000300800 */
[----:B----4-:R0:W-:Y:S01]  /*21e40*/  STSM.16.M88.4 [R3+0xc00], R12 ;  /* 0x000c000c03007844 */ /* 0x0101e20000000200 */
[----:B------:R-:W-:Y:S06]  /*21e50*/  BAR.SYNC.DEFER_BLOCKING 0x0 ;  /* 0x0000000000007b1d */ /* 0x000fec0000010000 */
[----:B0-----:R-:W4:Y:S04]  /*21e60*/  LDL.LU R12, [R1+0x50] ;  /* 0x00005000010c7983 */ /* 0x001f280000300800 */
[----:B------:R-:W4:Y:S04]  /*21e70*/  LDL.LU R13, [R1+0x54] ;  /* 0x00005400010d7983 */ /* 0x000f280000300800 */
[----:B------:R-:W4:Y:S04]  /*21e80*/  LDL.LU R14, [R1+0x58] ;  /* 0x00005800010e7983 */ /* 0x000f280000300800 */
[----:B------:R-:W0:Y:S04]  /*21e90*/  LDS.128 R4, [R29] ;  /* 0x000000001d047984 */ /* 0x000e280000000c00 */
[----:B------:R-:W1:Y:S04]  /*21ea0*/  LDS.128 R8, [R29+0x2000] ;  /* 0x002000001d087984 */ /* 0x000e680000000c00 */
[----:B------:R-:W4:Y:S04]  /*21eb0*/  LDL.LU R15, [R1+0x5c] ;  /* 0x00005c00010f7983 */ /* 0x000f280000300800 */
[----:B------:R-:W4:Y:S04]  /*21ec0*/  LDL.LU R20, [R1+0x40] ;  /* 0x0000400001147983 */ /* 0x000f280000300800 */
[----:B------:R-:W4:Y:S04]  /*21ed0*/  LDL.LU R21, [R1+0x44] ;  /* 0x0000440001157983 */ /* 0x000f280000300800 */
[----:B------:R-:W4:Y:S04]  /*21ee0*/  LDL.LU R22, [R1+0x48] ;  /* 0x0000480001167983 */ /* 0x000f280000300800 */
[----:B------:R-:W4:Y:S04]  /*21ef0*/  LDL.LU R23, [R1+0x4c] ;  /* 0x00004c0001177983 */ /* 0x000f280000300800 */
[----:B0-----:R-:W-:Y:S04]  /*21f00*/  STL [R1+0x8cc], R4 ;  /* 0x0008cc0401007387 */ /* 0x001fe80000100800 */
[----:B------:R-:W-:Y:S04]  /*21f10*/  STL [R1+0x8c8], R5 ;  /* 0x0008c80501007387 */ /* 0x000fe80000100800 */
[----:B------:R-:W-:Y:S04]  /*21f20*/  STL [R1+0x8c4], R6 ;  /* 0x0008c40601007387 */ /* 0x000fe80000100800 */
[----:B------:R0:W-:Y:S04]  /*21f30*/  STL [R1+0x8c0], R7 ;  /* 0x0008c00701007387 */ /* 0x0001e80000100800 */
[----:B0-----:R-:W5:Y:S04]  /*21f40*/  LDL R7, [R1+0x4b0] ;  /* 0x0004b00001077983 */ /* 0x001f680000100800 */
[----:B-1----:R-:W-:Y:S04]  /*21f50*/  STL [R1+0x8dc], R8 ;  /* 0x0008dc0801007387 */ /* 0x002fe80000100800 */
[----:B------:R-:W-:Y:S04]  /*21f60*/  STL [R1+0x8d8], R9 ;  /* 0x0008d80901007387 */ /* 0x000fe80000100800 */
[----:B------:R-:W-:Y:S04]  /*21f70*/  STL [R1+0x8d4], R10 ;  /* 0x0008d40a01007387 */ /* 0x000fe80000100800 */
[----:B------:R-:W-:Y:S04]  /*21f80*/  STL [R1+0x8d0], R11 ;  /* 0x0008d00b01007387 */ /* 0x000fe80000100800 */
[----:B------:R-:W-:Y:S04]  /*21f90*/  STL.64 [R1+0x918], R10 ;  /* 0x0009180a01007387 */ /* 0x000fe80000100a00 */
[----:B------:R-:W-:Y:S04]  /*21fa0*/  STL.64 [R1+0x910], R8 ;  /* 0x0009100801007387 */ /* 0x000fe80000100a00 */
[----:B------:R-:W0:Y:S04]  /*21fb0*/  LDS.128 R8, [R29+0x4000] ;  /* 0x004000001d087984 */ /* 0x000e280000000c00 */
[----:B0-----:R-:W-:Y:S04]  /*21fc0*/  STL.64 [R1+0xc0], R8 ;  /* 0x0000c00801007387 */ /* 0x001fe80000100a00 */
[----:B------:R-:W-:Y:S04]  /*21fd0*/  STL.64 [R1+0xc8], R10 ;  /* 0x0000c80a01007387 */ /* 0x000fe80000100a00 */
[----:B------:R-:W0:Y:S01]  /*21fe0*/  LDS.128 R8, [R29+0x6000] ;  /* 0x006000001d087984 */ /* 0x000e220000000c00 */
[----:B------:R-:W-:Y:S06]  /*21ff0*/  BAR.SYNC.DEFER_BLOCKING 0x0 ;  /* 0x0000000000007b1d */ /* 0x000fec0000010000 */
[----:B--2---:R-:W-:Y:S04]  /*22000*/  STSM.16.M88.4 [R3], R16 ;  /* 0x0000001003007844 */ /* 0x004fe80000000200 */
[----:B0-----:R-:W-:Y:S04]  /*22010*/  STL.64 [R1+0xd0], R8 ;  /* 0x0000d00801007387 */ /* 0x001fe80000100a00 */
[----:B------:R-:W-:Y:S04]  /*22020*/  STL.64 [R1+0xd8], R10 ;  /* 0x0000d80a01007387 */ /* 0x000fe80000100a00 */
[----:B---3--:R0:W-:Y:S04]  /*22030*/  STSM.16.M88.4 [R3+0x400], R24 ;  /* 0x0004001803007844 */ /* 0x0081e80000000200 */
[----:B0-----:R-:W2:Y:S04]  /*22040*/  LDL.LU R24, [R1+0x60] ;  /* 0x0000600001187983 */ /* 0x001ea80000300800 */
[----:B------:R-:W2:Y:S04]  /*22050*/  LDL.LU R25, [R1+0x64] ;  /* 0x0000640001197983 */ /* 0x000ea80000300800 */
[----:B------:R-:W2:Y:S04]  /*22060*/  LDL.LU R26, [R1+0x68] ;  /* 0x00006800011a7983 */ /* 0x000ea80000300800 */
[----:B------:R-:W2:Y:S04]  /*22070*/  LDL.LU R27, [R1+0x6c] ;  /* 0x00006c00011b7983 */ /* 0x000ea80000300800 */
[----:B------:R-:W3:Y:S04]  /*22080*/  LDL.LU R0, [R1+0x6b8] ;  /* 0x0006b80001007983 */ /* 0x000ee80000300800 */
[----:B------:R-:W2:Y:S04]  /*22090*/  LDL.LU R8, [R1+0x80] ;  /* 0x0000800001087983 */ /* 0x000ea80000300800 */
[----:B------:R-:W2:Y:S04]  /*220a0*/  LDL.LU R9, [R1+0x84] ;  /* 0x0000840001097983 */ /* 0x000ea80000300800 */
[----:B------:R-:W2:Y:S04]  /*220b0*/  LDL.LU R10, [R1+0x88] ;  /* 0x00008800010a7983 */ /* 0x000ea80000300800 */
[----:B------:R-:W2:Y:S04]  /*220c0*/  LDL.LU R11, [R1+0x8c] ;  /* 0x00008c00010b7983 */ /* 0x000ea80000300800 */
[----:B----4-:R-:W-:Y:S04]  /*220d0*/  STSM.16.M88.4 [R3+0x800], R20 ;  /* 0x0008001403007844 */ /* 0x010fe80000000200 */
[----:B------:R-:W-:Y:S01]  /*220e0*/  STSM.16.M88.4 [R3+0xc00], R12 ;  /* 0x000c000c03007844 */ /* 0x000fe20000000200 */
[----:B------:R-:W-:Y:S06]  /*220f0*/  BAR.SYNC.DEFER_BLOCKING 0x0 ;  /* 0x0000000000007b1d */ /* 0x000fec0000010000 */
[----:B------:R-:W0:Y:S04]  /*22100*/  LDS.128 R12, [R29] ;  /* 0x000000001d0c7984 */ /* 0x000e280000000c00 */
[----:B------:R-:W1:Y:S04]  /*22110*/  LDS.128 R20, [R29+0x2000] ;  /* 0x002000001d147984 */ /* 0x000e680000000c00 */
[----:B--2---:R-:W-:Y:S04]  /*22120*/  STL.64 [R1+0x928], R10 ;  /* 0x0009280a01007387 */ /* 0x004fe80000100a00 */
[----:B------:R2:W-:Y:S04]  /*22130*/  STL.64 [R1+0x920], R8 ;  /* 0x0009200801007387 */ /* 0x0005e80000100a00 */
[----:B--2---:R-:W2:Y:S04]  /*22140*/  LDL.LU R8, [R1+0x70] ;  /* 0x0000700001087983 */ /* 0x004ea80000300800 */
[----:B------:R-:W2:Y:S04]  /*22150*/  LDL.LU R9, [R1+0x74] ;  /* 0x0000740001097983 */ /* 0x000ea80000300800 */
[----:B------:R-:W2:Y:S04]  /*22160*/  LDL.LU R10, [R1+0x78] ;  /* 0x00007800010a7983 */ /* 0x000ea80000300800 */
[----:B------:R-:W2:Y:S04]  /*22170*/  LDL.LU R11, [R1+0x7c] ;  /* 0x00007c00010b7983 */ /* 0x000ea80000300800 */
[----:B------:R-:W4:Y:S04]  /*22180*/  LDL.LU R16, [R1+0xa0] ;  /* 0x0000a00001107983 */ /* 0x000f280000300800 */
[----:B------:R-:W4:Y:S04]  /*22190*/  LDL.LU R17, [R1+0xa4] ;  /* 0x0000a40001117983 */ /* 0x000f280000300800 */
[----:B------:R-:W4:Y:S04]  /*221a0*/  LDL.LU R18, [R1+0xa8] ;  /* 0x0000a80001127983 */ /* 0x000f280000300800 */
[----:B------:R-:W4:Y:S04]  /*221b0*/  LDL.LU R19, [R1+0xac] ;  /* 0x0000ac0001137983 */ /* 0x000f280000300800 */
[----:B0-----:R-:W-:Y:S04]  /*221c0*/  STL.64 [R1+0x40], R12 ;  /* 0x0000400c01007387 */ /* 0x001fe80000100a00 */
[----:B------:R-:W-:Y:S04]  /*221d0*/  STL.64 [R1+0x48], R14 ;  /* 0x0000480e01007387 */ /* 0x000fe80000100a00 */
[----:B------:R-:W0:Y:S04]  /*221e0*/  LDS.128 R12, [R29+0x4000] ;  /* 0x004000001d0c7984 */ /* 0x000e280000000c00 */
[----:B-1----:R1:W-:Y:S04]  /*221f0*/  STL.64 [R1+0x30], R20 ;  /* 0x0000301401007387 */ /* 0x0023e80000100a00 */
[----:B------:R-:W-:Y:S04]  /*22200*/  STL.64 [R1+0x38], R22 ;  /* 0x0000381601007387 */ /* 0x000fe80000100a00 */
[----:B-1----:R-:W4:Y:S04]  /*22210*/  LDL.LU R20, [R1+0x90] ;  /* 0x0000900001147983 */ /* 0x002f280000300800 */
[----:B0-----:R-:W-:Y:S04]  /*22220*/  STL.64 [R1+0x20], R12 ;  /* 0x0000200c01007387 */ /* 0x001fe80000100a00 */
[----:B------:R-:W-:Y:S04]  /*22230*/  STL.64 [R1+0x28], R14 ;  /* 0x0000280e01007387 */ /* 0x000fe80000100a00 */
[----:B------:R-:W0:Y:S01]  /*22240*/  LDS.128 R12, [R29+0x6000] ;  /* 0x006000001d0c7984 */ /* 0x000e220000000c00 */
[----:B------:R-:W-:Y:S06]  /*22250*/  BAR.SYNC.DEFER_BLOCKING 0x0 ;  /* 0x0000000000007b1d */ /* 0x000fec0000010000 */
[----:B------:R-:W-:Y:S04]  /*22260*/  STSM.16.M88.4 [R3], R24 ;  /* 0x0000001803007844 */ /* 0x000fe80000000200 */
[----:B0-----:R0:W-:Y:S04]  /*22270*/  STL [R1+0x8a8], R12 ;  /* 0x0008a80c01007387 */ /* 0x0011e80000100800 */
[----:B------:R-:W-:Y:S04]  /*22280*/  STL [R1+0x8a4], R13 ;  /* 0x0008a40d01007387 */ /* 0x000fe80000100800 */
[----:B------:R-:W-:Y:S01]  /*22290*/  STL [R1+0x8a0], R14 ;  /* 0x0008a00e01007387 */ /* 0x000fe20000100800 */
[----:B0-----:R-:W0:Y:S03]  /*222a0*/  LDC R12, c[0x0][0x3b8] ;  /* 0x0000ee00ff0c7b82 */ /* 0x001e260000000800 */
[----:B------:R-:W-:Y:S04]  /*222b0*/  STL [R1+0x89c], R15 ;  /* 0x00089c0f01007387 */ /* 0x000fe80000100800 */
[----:B------:R-:W4:Y:S04]  /*222c0*/  LDL.LU R21, [R1+0x94] ;  /* 0x0000940001157983 */ /* 0x000f280000300800 */
[----:B------:R-:W4:Y:S04]  /*222d0*/  LDL.LU R26, [R1+0x98] ;  /* 0x00009800011a7983 */ /* 0x000f280000300800 */
[----:B--2---:R1:W-:Y:S04]  /*222e0*/  STSM.16.M88.4 [R3+0x400], R8 ;  /* 0x0004000803007844 */ /* 0x0043e80000000200 */
[----:B-1----:R-:W2:Y:S04]  /*222f0*/  LDL.LU.64 R10, [R1+0x928] ;  /* 0x00092800010a7983 */ /* 0x002ea80000300a00 */
[----:B------:R-:W2:Y:S01]  /*22300*/  LDL.LU.64 R8, [R1+0x920] ;  /* 0x0009200001087983 */ /* 0x000ea20000300a00 */
[----:B------:R-:W1:Y:S01]  /*22310*/  S2R R24, SR_TID.X ;  /* 0x0000000000187919 */ /* 0x000e620000002100 */
[----:B------:R-:W-:-:S04]  /*22320*/  SHF.R.U32.HI R2, RZ, 0x8, R2 ;  /* 0x00000008ff027819 */ /* 0x000fc80000011602 */
[----:B------:R-:W-:Y:S01]  /*22330*/  SGXT.U32 R2, R2, 0x1 ;  /* 0x000000010202781a */ /* 0x000fe20000000000 */
[C---:B---3--:R-:W-:Y:S01]  /*22340*/  IMAD R28, R0.reuse, UR5, RZ ;  /* 0x00000005001c7c24 */ /* 0x048fe2000f8e02ff */
[----:B------:R-:W-:Y:S01]  /*22350*/  ISETP.GE.AND P0, PT, R0, UR10, PT ;  /* 0x0000000a00007c0c */ /* 0x000fe2000bf06270 */
[----:B------:R-:W3:Y:S01]  /*22360*/  LDCU UR5, c[0x0][0x39c] ;  /* 0x00007380ff0577ac */ /* 0x000ee20008000800 */
[----:B-----5:R-:W-:Y:S02]  /*22370*/  LOP3.LUT R2, R7, R2, RZ, 0xfc, !PT ;  /* 0x0000000207027212 */ /* 0x020fe400078efcff */
[----:B------:R-:W-:Y:S01]  /*22380*/  LEA R0, P1, R28, UR6, 0x1 ;  /* 0x000000061c007c11 */ /* 0x000fe2000f8208ff */
[----:B------:R-:W5:Y:S01]  /*22390*/  LDCU UR6, c[0x0][0x39c] ;  /* 0x00007380ff0677ac */ /* 0x000f620008000800 */
[C---:B------:R-:W-:Y:S01]  /*223a0*/  ISETP.LT.AND P2, PT, R2.reuse, UR11, !P0 ;  /* 0x0000000b02007c0c */ /* 0x040fe2000c741270 */
[----:B0-----:R-:W-:Y:S01]  /*223b0*/  IMAD R29, R2, R12, RZ ;  /* 0x0000000c021d7224 */ /* 0x001fe200078e02ff */
[----:B------:R-:W-:Y:S01]  /*223c0*/  LEA.HI.X.SX32 R2, R28, UR7, 0x1, P1 ;  /* 0x000000071c027c11 */ /* 0x000fe200088f0eff */
[----:B------:R-:W0:Y:S03]  /*223d0*/  LDCU UR7, c[0x0][0x39c] ;  /* 0x00007380ff0777ac */ /* 0x000e260008000800 */
[----:B------:R-:W-:Y:S01]  /*223e0*/  LEA R28, P1, R29, R0, 0x1 ;  /* 0x000000001d1c7211 */ /* 0x000fe200078208ff */
[----:B------:R-:W0:Y:S01]  /*223f0*/  LDCU UR11, c[0x0][0x39c] ;  /* 0x00007380ff0b77ac */ /* 0x000e220008000800 */
[----:B-1----:R-:W-:Y:S01]  /*22400*/  SHF.R.U32.HI R13, RZ, 0x8, R24 ;  /* 0x00000008ff0d7819 */ /* 0x002fe20000011618 */
[----:B------:R-:W1:Y:S03]  /*22410*/  LDCU UR10, c[0x0][0x39c] ;  /* 0x00007380ff0a77ac */ /* 0x000e660008000800 */
[----:B------:R-:W-:-:S04]  /*22420*/  SGXT.U32 R13, R13, 0x1 ;  /* 0x000000010d0d781a */ /* 0x000fc80000000000 */
[----:B------:R-:W-:Y:S02]  /*22430*/  LOP3.LUT R22, R7, 0x2, R13, 0xfe, !PT ;  /* 0x0000000207167812 */ /* 0x000fe400078efe0d */
[----:B------:R-:W-:-:S03]  /*22440*/  LEA.HI.X.SX32 R29, R29, R2, 0x1, P1 ;  /* 0x000000021d1d7211 */ /* 0x000fc600008f0eff */
[C---:B------:R-:W-:Y:S01]  /*22450*/  IMAD R24, R22.reuse, R12, RZ ;  /* 0x0000000c16187224 */ /* 0x040fe200078e02ff */
[----:B------:R-:W-:Y:S01]  /*22460*/  ISETP.LT.AND P4, PT, R22, UR4, !P0 ;  /* 0x0000000416007c0c */ /* 0x000fe2000c781270 */
[----:B------:R-:W0:Y:S01]  /*22470*/  LDCU UR4, c[0x0][0x39c] ;  /* 0x00007380ff0477ac */ /* 0x000e220008000800 */
[----:B--2---:R2:W-:Y:S04]  /*22480*/  STSM.16.M88.4 [R3+0x800], R8 ;  /* 0x0008000803007844 */ /* 0x0045e80000000200 */
[----:B----4-:R4:W-:Y:S01]  /*22490*/  STSM.16.M88.4 [R3+0xc00], R16 ;  /* 0x000c001003007844 */ /* 0x0109e20000000200 */
[----:B------:R-:W-:Y:S06]  /*224a0*/  BAR.SYNC.DEFER_BLOCKING 0x0 ;  /* 0x0000000000007b1d */ /* 0x000fec0000010000 */
[----:B--2---:R-:W2:Y:S04]  /*224b0*/  LDL.LU.64 R10, [R1+0x918] ;  /* 0x00091800010a7983 */ /* 0x004ea80000300a00 */
[----:B------:R-:W2:Y:S04]  /*224c0*/  LDL.LU.64 R8, [R1+0x910] ;  /* 0x0009100001087983 */ /* 0x000ea80000300a00 */
[----:B------:R-:W5:Y:S01]  /*224d0*/  LDL.LU R27, [R1+0x9c] ;  /* 0x00009c00011b7983 */ /* 0x000f620000300800 */
[----:B----4-:R-:W-:-:S03]  /*224e0*/  LOP3.LUT R3, R7, 0x4, R13, 0xfe, !PT ;  /* 0x0000000407037812 */ /* 0x010fc600078efe0d */
[----:B------:R-:W4:Y:S02]  /*224f0*/  LDL.LU.64 R18, [R1+0x908] ;  /* 0x0009080001127983 */ /* 0x000f240000300a00 */
[----:B------:R-:W-:Y:S02]  /*22500*/  IMAD R25, R3, R12, RZ ;  /* 0x0000000c03197224 */ /* 0x000fe400078e02ff */
[----:B------:R0:W-:Y:S03]  /*22510*/  @P2 STG.E.U16 desc[UR8][R28.64], R20 ;  /* 0x000000141c002986 */ /* 0x0001e6000c101508 */
[C---:B------:R-:W-:Y:S01]  /*22520*/  LEA R22, P3, R25.reuse, R0, 0x1 ;  /* 0x0000000019167211 */ /* 0x040fe200078608ff */
[----:B------:R-:W4:Y:S03]  /*22530*/  LDL.LU.64 R16, [R1+0x900] ;  /* 0x0009000001107983 */ /* 0x000f260000300a00 */
[----:B------:R-:W-:-:S02]  /*22540*/  LEA.HI.X.SX32 R23, R25, R2, 0x1, P3 ;  /* 0x0000000219177211 */ /* 0x000fc400018f0eff */
[----:B0-----:R-:W-:-:S04]  /*22550*/  LEA R28, P2, R24, R0, 0x1 ;  /* 0x00000000181c7211 */ /* 0x001fc800078408ff */
[----:B------:R-:W-:Y:S02]  /*22560*/  LEA.HI.X.SX32 R29, R24, R2, 0x1, P2 ;  /* 0x00000002181d7211 */ /* 0x000fe400010f0eff */
[----:B------:R-:W4:Y:S04]  /*22570*/  LDL.LU R24, [R1+0x8fc] ;  /* 0x0008fc0001187983 */ /* 0x000f280000300800 */
[----:B------:R-:W4:Y:S01]  /*22580*/  LDL.LU R25, [R1+0x8f8] ;  /* 0x0008f80001197983 */ /* 0x000f220000300800 */
[----:B------:R-:W-:Y:S02]  /*22590*/  ISETP.LT.AND P1, PT, R3, UR12, !P0 ;  /* 0x0000000c03007c0c */ /* 0x000fe4000c721270 */
[----:B------:R-:W-:-:S04]  /*225a0*/  LOP3.LUT R3, R7, 0x6, R13, 0xfe, !PT ;  /* 0x0000000607037812 */ /* 0x000fc800078efe0d */
[C---:B---3--:R-:W-:Y:S01]  /*225b0*/  ISETP.LT.AND P5, PT, R3.reuse, UR5, !P0 ;  /* 0x0000000503007c0c */ /* 0x048fe2000c7a1270 */
[----:B------:R-:W-:Y:S01]  /*225c0*/  IMAD R3, R3, R12, RZ ;  /* 0x0000000c03037224 */ /* 0x000fe200078e02ff */
[----:B------:R0:W-:Y:S01]  /*225d0*/  @P4 STG.E.U16 desc[UR8][R28.64], R21 ;  /* 0x000000151c004986 */ /* 0x0001e2000c101508 */
[----:B------:R-:W3:Y:S03]  /*225e0*/  LDCU UR5, c[0x0][0x39c] ;  /* 0x00007380ff0577ac */ /* 0x000ee60008000800 */
[----:B0-----:R-:W-:-:S04]  /*225f0*/  LEA R28, P2, R3, R0, 0x1 ;  /* 0x00000000031c7211 */ /* 0x001fc800078408ff */
[----:B------:R-:W-:Y:S02]  /*22600*/  LEA.HI.X.SX32 R29, R3, R2, 0x1, P2 ;  /* 0x00000002031d7211 */ /* 0x000fe400010f0eff */
[----:B------:R-:W-:Y:S01]  /*22610*/  PRMT R3, R20, 0x7632, R3 ;  /* 0x0000763214037816 */ /* 0x000fe20000000003 */
[----:B------:R-:W-:Y:S04]  /*22620*/  @P1 STG.E.U16 desc[UR8][R22.64], R26 ;  /* 0x0000001a16001986 */ /* 0x000fe8000c101508 */
[----:B------:R0:W-:Y:S02]  /*22630*/  STL.S16 [R1+0x18], R3 ;  /* 0x0000180301007387 */ /* 0x0001e40000100600 */
[----:B0-----:R-:W-:-:S04]  /*22640*/  LOP3.LUT R3, R7, 0x8, R13, 0xfe, !PT ;  /* 0x0000000807037812 */ /* 0x001fc800078efe0d */
[C---:B------:R-:W-:Y:S01]  /*22650*/  ISETP.LT.AND P1, PT, R3.reuse, UR4, !P0 ;  /* 0x0000000403007c0c */ /* 0x040fe2000c721270 */
[----:B------:R-:W-:Y:S01]  /*22660*/  IMAD R3, R3, R12, RZ ;  /* 0x0000000c03037224 */ /* 0x000fe200078e02ff */
[----:B--2---:R-:W-:Y:S01]  /*22670*/  PRMT R9, R26, 0x7632, R9 ;  /* 0x000076321a097816 */ /* 0x004fe20000000009 */
[----:B------:R-:W0:Y:S01]  /*22680*/  LDCU UR4, c[0x0][0x39c] ;  /* 0x00007380ff0477ac */ /* 0x000e220008000800 */
[----:B-----5:R2:W-:Y:S02]  /*22690*/  @P5 STG.E.U16 desc[UR8][R28.64], R27 ;  /* 0x0000001b1c005986 */ /* 0x0205e4000c101508 */
[----:B------:R-:W-:Y:S02]  /*226a0*/  LEA R20, P6, R3, R0, 0x1 ;  /* 0x0000000003147211 */ /* 0x000fe400078c08ff */
[----:B--2---:R-:W-:-:S04]  /*226b0*/  LOP3.LUT R28, R7, 0xa, R13, 0xfe, !PT ;  /* 0x0000000a071c7812 */ /* 0x004fc800078efe0d */
[C---:B------:R-:W-:Y:S01]  /*226c0*/  ISETP.LT.AND P3, PT, R28.reuse, UR6, !P0 ;  /* 0x000000061c007c0c */ /* 0x040fe2000c761270 */
[----:B------:R-:W-:Y:S01]  /*226d0*/  IMAD R28, R28, R12, RZ ;  /* 0x0000000c1c1c7224 */ /* 0x000fe200078e02ff */
[----:B------:R-:W-:Y:S01]  /*226e0*/  PRMT R8, R21, 0x7632, R8 ;  /* 0x0000763215087816 */ /* 0x000fe20000000008 */
[----:B------:R-:W2:Y:S03]  /*226f0*/  LDCU UR6, c[0x0][0x39c] ;  /* 0x00007380ff0677ac */ /* 0x000ea60008000800 */
[----:B------:R-:W-:Y:S02]  /*22700*/  LEA R26, P5, R28, R0, 0x1 ;  /* 0x000000001c1a7211 */ /* 0x000fe400078a08ff */
[----:B------:R-:W-:Y:S02]  /*22710*/  PRMT R10, R27, 0x7632, R10 ;  /* 0x000076321b0a7816 */ /* 0x000fe4000000000a */
[----:B------:R-:W-:-:S02]  /*22720*/  LEA.HI.X.SX32 R21, R3, R2, 0x1, P6 ;  /* 0x0000000203157211 */ /* 0x000fc400030f0eff */
[----:B------:R-:W-:-:S03]  /*22730*/  LEA.HI.X.SX32 R27, R28, R2, 0x1, P5 ;  /* 0x000000021c1b7211 */ /* 0x000fc600028f0eff */
[----:B----4-:R4:W-:Y:S04]  /*22740*/  @P1 STG.E.U16 desc[UR8][R20.64], R24 ;  /* 0x0000001814001986 */ /* 0x0109e8000c101508 */
[----:B------:R5:W-:Y:S04]  /*22750*/  @P3 STG.E.U16 desc[UR8][R26.64], R25 ;  /* 0x000000191a003986 */ /* 0x000be8000c101508 */
[----:B----4-:R-:W4:Y:S04]  /*22760*/  LDL.LU.64 R20, [R1+0x8f0] ;  /* 0x0008f00001147983 */ /* 0x010f280000300a00 */
[----:B-----5:R-:W5:Y:S01]  /*22770*/  LDL.LU.64 R26, [R1+0x8e8] ;  /* 0x0008e800011a7983 */ /* 0x020f620000300a00 */
[----:B------:R-:W-:-:S02]  /*22780*/  LOP3.LUT R3, R7, 0xc, R13, 0xfe, !PT ;  /* 0x0000000c07037812 */ /* 0x000fc400078efe0d */
[C-C-:B------:R-:W-:Y:S02]  /*22790*/  LOP3.LUT R29, R7.reuse, 0xc, R13.reuse, 0xfe, !PT ;  /* 0x0000000c071d7812 */ /* 0x140fe400078efe0d */
[----:B------:R-:W-:Y:S01]  /*227a0*/  LOP3.LUT R22, R7, 0xe, R13, 0xfe, !PT ;  /* 0x0000000e07167812 */ /* 0x000fe200078efe0d */
[-C--:B------:R-:W-:Y:S01]  /*227b0*/  IMAD R3, R3, R12.reuse, RZ ;  /* 0x0000000c03037224 */ /* 0x080fe200078e02ff */
[----:B---3--:R-:W-:Y:S01]  /*227c0*/  ISETP.LT.AND P2, PT, R29, UR5, !P0 ;  /* 0x000000051d007c0c */ /* 0x008fe2000c741270 */
[----:B------:R-:W3:Y:S01]  /*227d0*/  LDCU UR5, c[0x0][0x39c] ;  /* 0x00007380ff0577ac */ /* 0x000ee20008000800 */
[C---:B------:R-:W-:Y:S01]  /*227e0*/  ISETP.LT.AND P4, PT, R22.reuse, UR7, !P0 ;  /* 0x0000000716007c0c */ /* 0x040fe2000c781270 */
[----:B------:R-:W-:Y:S01]  /*227f0*/  IMAD R29, R22, R12, RZ ;  /* 0x0000000c161d7224 */ /* 0x000fe200078e02ff */
[C---:B------:R-:W-:Y:S01]  /*22800*/  LEA R22, P6, R3.reuse, R0, 0x1 ;  /* 0x0000000003167211 */ /* 0x040fe200078c08ff */
[----:B------:R-:W0:Y:S03]  /*22810*/  LDCU UR7, c[0x0][0x39c] ;  /* 0x00007380ff0777ac */ /* 0x000e260008000800 */
[----:B------:R-:W-:-:S02]  /*22820*/  LEA.HI.X.SX32 R23, R3, R2, 0x1, P6 ;  /* 0x0000000203177211 */ /* 0x000fc400030f0eff */
[----:B------:R-:W-:Y:S02]  /*22830*/  LEA R28, P5, R29, R0, 0x1 ;  /* 0x000000001d1c7211 */ /* 0x000fe400078a08ff */
[----:B------:R-:W-:Y:S02]  /*22840*/  LOP3.LUT R3, R7, 0x10, R13, 0xfe, !PT ;  /* 0x0000001007037812 */ /* 0x000fe400078efe0d */
[----:B------:R-:W-:Y:S02]  /*22850*/  LEA.HI.X.SX32 R29, R29, R2, 0x1, P5 ;  /* 0x000000021d1d7211 */ /* 0x000fe400028f0eff */
[----:B------:R-:W-:Y:S01]  /*22860*/  PRMT R4, R25, 0x7632, R4 ;  /* 0x0000763219047816 */ /* 0x000fe20000000004 */
[----:B-----5:R5:W-:Y:S04]  /*22870*/  @P2 STG.E.U16 desc[UR8][R22.64], R26 ;  /* 0x0000001a16002986 */ /* 0x020be8000c101508 */
[----:B-----5:R-:W5:Y:S01]  /*22880*/  LDL.LU.64 R22, [R1+0x8e0] ;  /* 0x0008e00001167983 */ /* 0x020f620000300a00 */
[----:B------:R-:W-:-:S02]  /*22890*/  PRMT R11, R24, 0x7632, R11 ;  /* 0x00007632180b7816 */ /* 0x000fc4000000000b */
[C-C-:B------:R-:W-:Y:S02]  /*228a0*/  LOP3.LUT R25, R7.reuse, 0x12, R13.reuse, 0xfe, !PT ;  /* 0x0000001207197812 */ /* 0x140fe400078efe0d */
[----:B------:R-:W-:Y:S01]  /*228b0*/  LOP3.LUT R24, R7, 0x14, R13, 0xfe, !PT ;  /* 0x0000001407187812 */ /* 0x000fe200078efe0d */
[----:B------:R2:W-:Y:S01]  /*228c0*/  @P4 STG.E.U16 desc[UR8][R28.64], R27 ;  /* 0x0000001b1c004986 */ /* 0x0005e2000c101508 */
[C---:B------:R-:W-:Y:S01]  /*228d0*/  ISETP.LT.AND P5, PT, R25.reuse, UR11, !P0 ;  /* 0x0000000b19007c0c */ /* 0x040fe2000c7a1270 */
[-C--:B------:R-:W-:Y:S01]  /*228e0*/  IMAD R25, R25, R12.reuse, RZ ;  /* 0x0000000c19197224 */ /* 0x080fe200078e02ff */
[C---:B-1----:R-:W-:Y:S01]  /*228f0*/  ISETP.LT.AND P4, PT, R3.reuse, UR10, !P0 ;  /* 0x0000000a03007c0c */ /* 0x042fe2000c781270 */
[----:B------:R-:W1:Y:S01]  /*22900*/  LDCU UR10, c[0x0][0x39c] ;  /* 0x00007380ff0a77ac */ /* 0x000e620008000800 */
[----:B0-----:R-:W-:Y:S01]  /*22910*/  ISETP.LT.AND P6, PT, R24, UR4, !P0 ;  /* 0x0000000418007c0c */ /* 0x001fe2000c7c1270 */
[----:B------:R-:W0:Y:S01]  /*22920*/  LDCU UR4, c[0x0][0x39c] ;  /* 0x00007380ff0477ac */ /* 0x000e220008000800 */
[-C--:B--2---:R-:W-:Y:S01]  /*22930*/  IMAD R29, R3, R12.reuse, RZ ;  /* 0x0000000c031d7224 */ /* 0x084fe200078e02ff */
[----:B------:R-:W-:Y:S01]  /*22940*/  PRMT R5, R26, 0x7632, R5 ;  /* 0x000076321a057816 */ /* 0x000fe20000000005 */
[----:B------:R-:W-:Y:S01]  /*22950*/  IMAD R3, R24, R12, RZ ;  /* 0x0000000c18037224 */ /* 0x000fe200078e02ff */
[-C--:B------:R-:W-:Y:S01]  /*22960*/  LEA R26, P2, R25, R0.reuse, 0x1 ;  /* 0x00000000191a7211 */ /* 0x080fe200078408ff */
[----:B------:R-:W2:Y:S01]  /*22970*/  LDCU UR11, c[0x0][0x39c] ;  /* 0x00007380ff0b77ac */ /* 0x000ea20008000800 */
[----:B------:R-:W-:-:S02]  /*22980*/  LEA R28, P1, R29, R0, 0x1 ;  /* 0x000000001d1c7211 */ /* 0x000fc400078208ff */
[----:B------:R-:W-:Y:S02]  /*22990*/  PRMT R6, R27, 0x7632, R6 ;  /* 0x000076321b067816 */ /* 0x000fe40000000006 */
[----:B------:R-:W-:Y:S02]  /*229a0*/  LEA.HI.X.SX32 R29, R29, R2, 0x1, P1 ;  /* 0x000000021d1d7211 */ /* 0x000fe400008f0eff */
[----:B------:R-:W-:Y:S02]  /*229b0*/  LEA R24, P3, R3, R0, 0x1 ;  /* 0x0000000003187211 */ /* 0x000fe400078608ff */
[-C--:B------:R-:W-:Y:S01]  /*229c0*/  LEA.HI.X.SX32 R27, R25, R2.reuse, 0x1, P2 ;  /* 0x00000002191b7211 */ /* 0x080fe200010f0eff */
[----:B----4-:R-:W-:Y:S01]  /*229d0*/  @P4 STG.E.U16 desc[UR8][R28.64], R20 ;  /* 0x000000141c004986 */ /* 0x010fe2000c101508 */
[----:B------:R-:W-:Y:S02]  /*229e0*/  LEA.HI.X.SX32 R25, R3, R2, 0x1, P3 ;  /* 0x0000000203197211 */ /* 0x000fe400018f0eff */
[----:B------:R-:W-:Y:S01]  /*229f0*/  PRMT R15, R21, 0x7632, R15 ;  /* 0x00007632150f7816 */ /* 0x000fe2000000000f */
[----:B------:R4:W-:Y:S01]  /*22a00*/  @P5 STG.E.U16 desc[UR8][R26.64], R21 ;  /* 0x000000151a005986 */ /* 0x0009e2000c101508 */
[----:B------:R-:W-:-:S04]  /*22a10*/  LOP3.LUT R3, R7, 0x18, R13, 0xfe, !PT ;  /* 0x0000001807037812 */ /* 0x000fc800078efe0d */
[C---:B---3--:R-:W-:Y:S01]  /*22a20*/  ISETP.LT.AND P1, PT, R3.reuse, UR5, !P0 ;  /* 0x0000000503007c0c */ /* 0x048fe2000c721270 */
[-C--:B------:R-:W-:Y:S01]  /*22a30*/  IMAD R3, R3, R12.reuse, RZ ;  /* 0x0000000c03037224 */ /* 0x080fe200078e02ff */
[----:B------:R-:W3:Y:S01]  /*22a40*/  LDCU UR5, c[0x0][0x39c] ;  /* 0x00007380ff0577ac */ /* 0x000ee20008000800 */
[C-C-:B----4-:R-:W-:Y:S02]  /*22a50*/  LOP3.LUT R21, R7.reuse, 0x16, R13.reuse, 0xfe, !PT ;  /* 0x0000001607157812 */ /* 0x150fe400078efe0d */
[----:B------:R-:W-:Y:S02]  /*22a60*/  PRMT R28, R20, 0x7632, R28 ;  /* 0x00007632141c7816 */ /* 0x000fe4000000001c */
[----:B------:R-:W-:Y:S01]  /*22a70*/  LOP3.LUT R27, R7, 0x1c, R13, 0xfe, !PT ;  /* 0x0000001c071b7812 */ /* 0x000fe200078efe0d */
[----:B-----5:R4:W-:Y:S01]  /*22a80*/  @P6 STG.E.U16 desc[UR8][R24.64], R22 ;  /* 0x0000001618006986 */ /* 0x0209e2000c101508 */
[C---:B0-----:R-:W-:Y:S01]  /*22a90*/  ISETP.LT.AND P6, PT, R21.reuse, UR4, !P0 ;  /* 0x0000000415007c0c */ /* 0x041fe2000c7c1270 */
[----:B------:R-:W-:Y:S01]  /*22aa0*/  IMAD R21, R21, R12, RZ ;  /* 0x0000000c15157224 */ /* 0x000fe200078e02ff */
[----:B------:R-:W-:Y:S01]  /*22ab0*/  PRMT R14, R22, 0x7632, R14 ;  /* 0x00007632160e7816 */ /* 0x000fe2000000000e */
[----:B------:R-:W0:Y:S03]  /*22ac0*/  LDCU UR4, c[0x0][0x39c] ;  /* 0x00007380ff0477ac */ /* 0x000e260008000800 */
[----:B------:R-:W-:-:S02]  /*22ad0*/  LEA R20, P3, R21, R0, 0x1 ;  /* 0x0000000015147211 */ /* 0x000fc400078608ff */
[----:B----4-:R-:W-:Y:S02]  /*22ae0*/  LEA R24, P4, R3, R0, 0x1 ;  /* 0x0000000003187211 */ /* 0x010fe400078808ff */
[-C--:B------:R-:W-:Y:S02]  /*22af0*/  LEA.HI.X.SX32 R21, R21, R2.reuse, 0x1, P3 ;  /* 0x0000000215157211 */ /* 0x080fe400018f0eff */
[----:B------:R-:W-:Y:S01]  /*22b00*/  LEA.HI.X.SX32 R25, R3, R2, 0x1, P4 ;  /* 0x0000000203197211 */ /* 0x000fe200020f0eff */
[CC--:B------:R-:W-:Y:S01]  /*22b10*/  IMAD R3, R27.reuse, R12.reuse, RZ ;  /* 0x0000000c1b037224 */ /* 0x0c0fe200078e02ff */
[----:B------:R-:W-:Y:S02]  /*22b20*/  ISETP.LT.AND P3, PT, R27, UR7, !P0 ;  /* 0x000000071b007c0c */ /* 0x000fe4000c761270 */
[----:B------:R-:W-:Y:S01]  /*22b30*/  LOP3.LUT R22, R7, 0x1a, R13, 0xfe, !PT ;  /* 0x0000001a07167812 */ /* 0x000fe200078efe0d */
[----:B------:R-:W4:Y:S01]  /*22b40*/  LDL.LU.S16 R27, [R1+0x18] ;  /* 0x00001800011b7983 */ /* 0x000f220000300600 */
[----:B------:R-:W-:Y:S01]  /*22b50*/  PRMT R29, R23, 0x7632, R29 ;  /* 0x00007632171d7816 */ /* 0x000fe2000000001d */
[----:B------:R-:W5:Y:S01]  /*22b60*/  LDCU UR7, c[0x0][0x39c] ;  /* 0x00007380ff0777ac */ /* 0x000f620008000800 */
[C---:B------:R-:W-:Y:S01]  /*22b70*/  ISETP.LT.AND P2, PT, R22.reuse, UR6, !P0 ;  /* 0x0000000616007c0c */ /* 0x040fe2000c741270 */
[----:B------:R-:W-:Y:S01]  /*22b80*/  IMAD R26, R22, R12, RZ ;  /* 0x0000000c161a7224 */ /* 0x000fe200078e02ff */
[----:B------:R0:W-:Y:S01]  /*22b90*/  @P6 STG.E.U16 desc[UR8][R20.64], R23 ;  /* 0x0000001714006986 */ /* 0x0001e2000c101508 */
[----:B------:R-:W1:Y:S03]  /*22ba0*/  LDCU UR6, c[0x0][0x39c] ;  /* 0x00007380ff0677ac */ /* 0x000e660008000800 */
[C---:B------:R-:W-:Y:S01]  /*22bb0*/  LEA R22, P5, R26.reuse, R0, 0x1 ;  /* 0x000000001a167211 */ /* 0x040fe200078a08ff */
[----:B------:R-:W-:Y:S03]  /*22bc0*/  @P1 STG.E.U16 desc[UR8][R24.64], R16 ;  /* 0x0000001018001986 */ /* 0x000fe6000c101508 */
[----:B0-----:R-:W-:-:S02]  /*22bd0*/  LEA.HI.X.SX32 R23, R26, R2, 0x1, P5 ;  /* 0x000000021a177211 */ /* 0x001fc400028f0eff */
[----:B------:R-:W-:-:S03]  /*22be0*/  LEA R20, P1, R3, R0, 0x1 ;  /* 0x0000000003147211 */ /* 0x000fc600078208ff */
[----:B------:R0:W-:Y:S01]  /*22bf0*/  @P2 STG.E.U16 desc[UR8][R22.64], R17 ;  /* 0x0000001116002986 */ /* 0x0001e2000c101508 */
[----:B------:R-:W-:Y:S02]  /*22c00*/  LEA.HI.X.SX32 R21, R3, R2, 0x1, P1 ;  /* 0x0000000203157211 */ /* 0x000fe400008f0eff */
[C-C-:B0-----:R-:W-:Y:S02]  /*22c10*/  LOP3.LUT R23, R7.reuse, 0x1e, R13.reuse, 0xfe, !PT ;  /* 0x0000001e07177812 */ /* 0x141fe400078efe0d */
[----:B------:R-:W-:Y:S02]  /*22c20*/  LOP3.LUT R22, R7, 0x20, R13, 0xfe, !PT ;  /* 0x0000002007167812 */ /* 0x000fe400078efe0d */
[C---:B------:R-:W-:Y:S01]  /*22c30*/  ISETP.LT.AND P4, PT, R23.reuse, UR4, !P0 ;  /* 0x0000000417007c0c */ /* 0x040fe2000c781270 */
[-C--:B------:R-:W-:Y:S01]  /*22c40*/  IMAD R3, R23, R12.reuse, RZ ;  /* 0x0000000c17037224 */ /* 0x080fe200078e02ff */
[C---:B---3--:R-:W-:Y:S01]  /*22c50*/  ISETP.LT.AND P5, PT, R22.reuse, UR5, !P0 ;  /* 0x0000000516007c0c */ /* 0x048fe2000c7a1270 */
[----:B------:R-:W-:Y:S01]  /*22c60*/  IMAD R22, R22, R12, RZ ;  /* 0x0000000c16167224 */ /* 0x000fe200078e02ff */
[----:B------:R-:W0:Y:S01]  /*22c70*/  LDCU UR4, c[0x0][0x39c] ;  /* 0x00007380ff0477ac */ /* 0x000e220008000800 */
[----:B------:R3:W-:Y:S01]  /*22c80*/  @P3 STG.E.U16 desc[UR8][R20.64], R18 ;  /* 0x0000001214003986 */ /* 0x0007e2000c101508 */
[----:B------:R-:W-:-:S02]  /*22c90*/  PRMT R23, R16, 0x7632, R23 ;  /* 0x0000763210177816 */ /* 0x000fc40000000017 */
[C---:B------:R-:W-:Y:S01]  /*22ca0*/  LEA R16, P2, R22.reuse, R0, 0x1 ;  /* 0x0000000016107211 */ /* 0x040fe200078408ff */
[----:B------:R-:W0:Y:S01]  /*22cb0*/  LDCU UR5, c[0x0][0x39c] ;  /* 0x00007380ff0577ac */ /* 0x000e220008000800 */
[----:B------:R-:W-:Y:S02]  /*22cc0*/  PRMT R24, R17, 0x7632, R24 ;  /* 0x0000763211187816 */ /* 0x000fe40000000018 */
[----:B------:R-:W-:Y:S02]  /*22cd0*/  LEA.HI.X.SX32 R17, R22, R2, 0x1, P2 ;  /* 0x0000000216117211 */ /* 0x000fe400010f0eff */
[----:B---3--:R-:W-:-:S04]  /*22ce0*/  LEA R20, P1, R3, R0, 0x1 ;  /* 0x0000000003147211 */ /* 0x008fc800078208ff */
[----:B------:R-:W-:Y:S02]  /*22cf0*/  LEA.HI.X.SX32 R21, R3, R2, 0x1, P1 ;  /* 0x0000000203157211 */ /* 0x000fe400008f0eff */
[----:B------:R-:W-:-:S03]  /*22d00*/  LOP3.LUT R3, R7, 0x22, R13, 0xfe, !PT ;  /* 0x0000002207037812 */ /* 0x000fc600078efe0d */
[----:B------:R3:W-:Y:S01]  /*22d10*/  @P4 STG.E.U16 desc[UR8][R20.64], R19 ;  /* 0x0000001314004986 */ /* 0x0007e2000c101508 */
[----:B-1----:R-:W-:Y:S01]  /*22d20*/  ISETP.LT.AND P1, PT, R3, UR6, !P0 ;  /* 0x0000000603007c0c */ /* 0x002fe2000c721270 */
[----:B------:R-:W1:Y:S01]  /*22d30*/  LDCU UR6, c[0x0][0x39c] ;  /* 0x00007380ff0677ac */ /* 0x000e620008000800 */
[----:B------:R-:W-:Y:S02]  /*22d40*/  PRMT R25, R19, 0x7632, R25 ;  /* 0x0000763213197816 */ /* 0x000fe40000000019 */
[----:B------:R-:W-:Y:S02]  /*22d50*/  PRMT R26, R18, 0x7632, R26 ;  /* 0x00007632121a7816 */ /* 0x000fe4000000001a */
[----:B---3--:R-:W-:-:S05]  /*22d60*/  LOP3.LUT R19, R7, 0x28, R13, 0xfe, !PT ;  /* 0x0000002807137812 */ /* 0x008fca00078efe0d */
[-C--:B------:R-:W-:Y:S01]  /*22d70*/  IMAD R22, R19, R12.reuse, RZ ;  /* 0x0000000c13167224 */ /* 0x080fe200078e02ff */
[----:B----4-:R3:W-:Y:S02]  /*22d80*/  @P5 STG.E.U16 desc[UR8][R16.64], R27 ;  /* 0x0000001b10005986 */ /* 0x0107e4000c101508 */
[--C-:B---3--:R-:W-:Y:S01]  /*22d90*/  LOP3.LUT R17, R7, 0x24, R13.reuse, 0xfe, !PT ;  /* 0x0000002407117812 */ /* 0x108fe200078efe0d */
[-C--:B------:R-:W-:Y:S01]  /*22da0*/  IMAD R16, R3, R12.reuse, RZ ;  /* 0x0000000c03107224 */ /* 0x080fe200078e02ff */
[----:B------:R-:W-:Y:S02]  /*22db0*/  LOP3.LUT R3, R7, 0x26, R13, 0xfe, !PT ;  /* 0x0000002607037812 */ /* 0x000fe400078efe0d */
[C---:B-----5:R-:W-:Y:S01]  /*22dc0*/  ISETP.LT.AND P2, PT, R17.reuse, UR7, !P0 ;  /* 0x0000000711007c0c */ /* 0x060fe2000c741270 */
[-C--:B------:R-:W-:Y:S01]  /*22dd0*/  IMAD R17, R17, R12.reuse, RZ ;  /* 0x0000000c11117224 */ /* 0x080fe200078e02ff */
[C---:B0-----:R-:W-:Y:S01]  /*22de0*/  ISETP.LT.AND P3, PT, R3.reuse, UR4, !P0 ;  /* 0x0000000403007c0c */ /* 0x041fe2000c761270 */
[----:B------:R-:W-:Y:S01]  /*22df0*/  IMAD R3, R3, R12, RZ ;  /* 0x0000000c03037224 */ /* 0x000fe200078e02ff */
[-C--:B------:R-:W-:Y:S01]  /*22e00*/  LEA R20, P5, R16, R0.reuse, 0x1 ;  /* 0x0000000010147211 */ /* 0x080fe200078a08ff */
[----:B------:R-:W0:Y:S01]  /*22e10*/  LDCU UR4, c[0x0][0x39c] ;  /* 0x00007380ff0477ac */ /* 0x000e220008000800 */
[----:B------:R-:W-:-:S02]  /*22e20*/  LEA R18, P4, R17, R0, 0x1 ;  /* 0x0000000011127211 */ /* 0x000fc400078808ff */
[----:B------:R-:W-:Y:S01]  /*22e30*/  LEA.HI.X.SX32 R21, R16, R2, 0x1, P5 ;  /* 0x0000000210157211 */ /* 0x000fe200028f0eff */
[----:B------:R-:W3:Y:S01]  /*22e40*/  LDCU UR7, c[0x0][0x39c] ;  /* 0x00007380ff0777ac */ /* 0x000ee20008000800 */
[----:B------:R-:W-:Y:S02]  /*22e50*/  LEA R16, P6, R3, R0, 0x1 ;  /* 0x0000000003107211 */ /* 0x000fe400078c08ff */
[----:B------:R-:W-:Y:S01]  /*22e60*/  ISETP.LT.AND P5, PT, R19, UR5, !P0 ;  /* 0x0000000513007c0c */ /* 0x000fe2000c7a1270 */
[----:B------:R4:W-:Y:S01]  /*22e70*/  @P1 STG.E.U16 desc[UR8][R20.64], R8 ;  /* 0x0000000814001986 */ /* 0x0009e2000c101508 */
[-C--:B------:R-:W-:Y:S01]  /*22e80*/  LEA.HI.X.SX32 R19, R17, R2.reuse, 0x1, P4 ;  /* 0x0000000211137211 */ /* 0x080fe200020f0eff */
[----:B------:R-:W5:Y:S01]  /*22e90*/  LDCU UR5, c[0x0][0x39c] ;  /* 0x00007380ff0577ac */ /* 0x000f620008000800 */
[----:B------:R-:W-:Y:S02]  /*22ea0*/  LEA.HI.X.SX32 R17, R3, R2, 0x1, P6 ;  /* 0x0000000203117211 */ /* 0x000fe400030f0eff */
[----:B------:R-:W-:Y:S01]  /*22eb0*/  LOP3.LUT R3, R7, 0x2a, R13, 0xfe, !PT ;  /* 0x0000002a07037812 */ /* 0x000fe200078efe0d */
[----:B------:R-:W-:Y:S01]  /*22ec0*/  @P2 STG.E.U16 desc[UR8][R18.64], R9 ;  /* 0x0000000912002986 */ /* 0x000fe2000c101508 */
[----:B----4-:R-:W-:-:S03]  /*22ed0*/  LEA R20, P1, R22, R0, 0x1 ;  /* 0x0000000016147211 */ /* 0x010fc600078208ff */
[----:B------:R4:W-:Y:S01]  /*22ee0*/  @P3 STG.E.U16 desc[UR8][R16.64], R10 ;  /* 0x0000000a10003986 */ /* 0x0009e2000c101508 */
[----:B------:R-:W-:-:S03]  /*22ef0*/  LEA.HI.X.SX32 R21, R22, R2, 0x1, P1 ;  /* 0x0000000216157211 */ /* 0x000fc600008f0eff */
[----:B------:R-:W3:Y:S01]  /*22f00*/  LDL.LU R8, [R1+0x8dc] ;  /* 0x0008dc0001087983 */ /* 0x000ee20000300800 */
[----:B------:R-:W-:Y:S01]  /*22f10*/  ISETP.LT.AND P1, PT, R3, UR10, !P0 ;  /* 0x0000000a03007c0c */ /* 0x000fe2000c721270 */
[----:B------:R-:W1:Y:S01]  /*22f20*/  LDCU UR10, c[0x0][0x39c] ;  /* 0x00007380ff0a77ac */ /* 0x000e620008000800 */
[--C-:B----4-:R-:W-:Y:S01]  /*22f30*/  LOP3.LUT R17, R7, 0x2c, R13.reuse, 0xfe, !PT ;  /* 0x0000002c07117812 */ /* 0x110fe200078efe0d */
[-C--:B------:R-:W-:Y:S01]  /*22f40*/  IMAD R16, R3, R12.reuse, RZ ;  /* 0x0000000c03107224 */ /* 0x080fe200078e02ff */
[--C-:B------:R-:W-:Y:S01]  /*22f50*/  LOP3.LUT R3, R7, 0x2e, R13.reuse, 0xfe, !PT ;  /* 0x0000002e07037812 */ /* 0x100fe200078efe0d */
[----:B------:R4:W-:Y:S01]  /*22f60*/  @P5 STG.E.U16 desc[UR8][R20.64], R11 ;  /* 0x0000000b14005986 */ /* 0x0009e2000c101508 */
[C---:B--2---:R-:W-:Y:S01]  /*22f70*/  ISETP.LT.AND P2, PT, R17.reuse, UR11, !P0 ;  /* 0x0000000b11007c0c */ /* 0x044fe2000c741270 */
[-C--:B------:R-:W-:Y:S01]  /*22f80*/  IMAD R17, R17, R12.reuse, RZ ;  /* 0x0000000c11117224 */ /* 0x080fe200078e02ff */
[C---:B0-----:R-:W-:Y:S01]  /*22f90*/  ISETP.LT.AND P3, PT, R3.reuse, UR4, !P0 ;  /* 0x0000000403007c0c */ /* 0x041fe2000c761270 */
[----:B------:R-:W-:Y:S01]  /*22fa0*/  IMAD R3, R3, R12, RZ ;  /* 0x0000000c03037224 */ /* 0x000fe200078e02ff */
[----:B------:R-:W-:Y:S01]  /*22fb0*/  LOP3.LUT R19, R7, 0x30, R13, 0xfe, !PT ;  /* 0x0000003007137812 */ /* 0x000fe200078efe0d */
[----:B------:R-:W0:Y:S01]  /*22fc0*/  LDCU UR4, c[0x0][0x39c] ;  /* 0x00007380ff0477ac */ /* 0x000e220008000800 */
[-C--:B------:R-:W-:Y:S01]  /*22fd0*/  LEA R18, P4, R17, R0.reuse, 0x1 ;  /* 0x0000000011127211 */ /* 0x080fe200078808ff */
[----:B------:R-:W2:Y:S01]  /*22fe0*/  LDL.LU R9, [R1+0x8d8] ;  /* 0x0008d80001097983 */ /* 0x000ea20000300800 */
[----:B----4-:R-:W-:Y:S01]  /*22ff0*/  LEA R20, P5, R16, R0, 0x1 ;  /* 0x0000000010147211 */ /* 0x010fe200078a08ff */
[----:B------:R-:W-:-:S02]  /*23000*/  IMAD R22, R19, R12, RZ ;  /* 0x0000000c13167224 */ /* 0x000fc400078e02ff */
[----:B------:R-:W4:Y:S01]  /*23010*/  LDL.LU R10, [R1+0x8d4] ;  /* 0x0008d400010a7983 */ /* 0x000f220000300800 */
[----:B------:R-:W0:Y:S01]  /*23020*/  LDCU UR11, c[0x0][0x39c] ;  /* 0x00007380ff0b77ac */ /* 0x000e220008000800 */
[----:B------:R-:W-:Y:S02]  /*23030*/  LEA.HI.X.SX32 R21, R16, R2, 0x1, P5 ;  /* 0x0000000210157211 */ /* 0x000fe400028f0eff */
[----:B------:R-:W-:Y:S01]  /*23040*/  LEA R16, P6, R3, R0, 0x1 ;  /* 0x0000000003107211 */ /* 0x000fe200078c08ff */
[----:B------:R-:W2:Y:S01]  /*23050*/  LDL.LU R11, [R1+0x8d0] ;  /* 0x0008d000010b7983 */ /* 0x000ea20000300800 */
[----:B-----5:R-:W-:Y:S01]  /*23060*/  ISETP.LT.AND P5, PT, R19, UR5, !P0 ;  /* 0x0000000513007c0c */ /* 0x020fe2000c7a1270 */
[----:B------:R-:W5:Y:S01]  /*23070*/  LDCU UR5, c[0x0][0x39c] ;  /* 0x00007380ff0577ac */ /* 0x000f620008000800 */
[-C--:B------:R-:W-:Y:S01]  /*23080*/  LEA.HI.X.SX32 R19, R17, R2.reuse, 0x1, P4 ;  /* 0x0000000211137211 */ /* 0x080fe200020f0eff */
[----:B------:R0:W-:Y:S01]  /*23090*/  @P1 STG.E.U16 desc[UR8][R20.64], R4 ;  /* 0x0000000414001986 */ /* 0x0001e2000c101508 */
[----:B------:R-:W-:-:S02]  /*230a0*/  LEA.HI.X.SX32 R17, R3, R2, 0x1, P6 ;  /* 0x0000000203117211 */ /* 0x000fc400030f0eff */
[----:B------:R-:W-:Y:S01]  /*230b0*/  LOP3.LUT R3, R7, 0x32, R13, 0xfe, !PT ;  /* 0x0000003207037812 */ /* 0x000fe200078efe0d */
[----:B------:R1:W-:Y:S04]  /*230c0*/  @P2 STG.E.U16 desc[UR8][R18.64], R5 ;  /* 0x0000000512002986 */ /* 0x0003e8000c101508 */
[----:B------:R5:W-:Y:S01]  /*230d0*/  @P3 STG.E.U16 desc[UR8][R16.64], R6 ;  /* 0x0000000610003986 */ /* 0x000be2000c101508 */
[----:B0-----:R-:W-:-:S03]  /*230e0*/  LEA R20, P1, R22, R0, 0x1 ;  /* 0x0000000016147211 */ /* 0x001fc600078208ff */
[----:B------:R-:W2:Y:S01]  /*230f0*/  LDL.LU R4, [R1+0x8cc] ;  /* 0x0008cc0001047983 */ /* 0x000ea20000300800 */
[----:B------:R-:W-:-:S03]  /*23100*/  LEA.HI.X.SX32 R21, R22, R2, 0x1, P1 ;  /* 0x0000000216157211 */ /* 0x000fc600008f0eff */
[----:B-1----:R-:W4:Y:S01]  /*23110*/  LDL.LU R5, [R1+0x8c8] ;  /* 0x0008c80001057983 */ /* 0x002f220000300800 */
[----:B------:R-:W-:Y:S01]  /*23120*/  ISETP.LT.AND P1, PT, R3, UR6, !P0 ;  /* 0x0000000603007c0c */ /* 0x000fe2000c721270 */
[----:B------:R-:W0:Y:S01]  /*23130*/  LDCU UR6, c[0x0][0x39c] ;  /* 0x00007380ff0677ac */ /* 0x000e220008000800 */
[--C-:B-----5:R-:W-:Y:S01]  /*23140*/  LOP3.LUT R17, R7, 0x34, R13.reuse, 0xfe, !PT ;  /* 0x0000003407117812 */ /* 0x120fe200078efe0d */
[-C--:B------:R-:W-:Y:S01]  /*23150*/  IMAD R16, R3, R12.reuse, RZ ;  /* 0x0000000c03107224 */ /* 0x080fe200078e02ff */
[--C-:B------:R-:W-:Y:S01]  /*23160*/  LOP3.LUT R3, R7, 0x36, R13.reuse, 0xfe, !PT ;  /* 0x0000003607037812 */ /* 0x100fe200078efe0d */
[----:B------:R1:W-:Y:S01]  /*23170*/  @P5 STG.E.U16 desc[UR8][R20.64], R28 ;  /* 0x0000001c14005986 */ /* 0x0003e2000c101508 */
[C---:B---3--:R-:W-:Y:S01]  /*23180*/  ISETP.LT.AND P2, PT, R17.reuse, UR7, !P0 ;  /* 0x0000000711007c0c */ /* 0x048fe2000c741270 */
[-C--:B------:R-:W-:Y:S01]  /*23190*/  IMAD R17, R17, R12.reuse, RZ ;  /* 0x0000000c11117224 */ /* 0x080fe200078e02ff */
[C---:B------:R-:W-:Y:S01]  /*231a0*/  ISETP.LT.AND P3, PT, R3.reuse, UR4, !P0 ;  /* 0x0000000403007c0c */ /* 0x040fe2000c761270 */
[----:B------:R-:W-:Y:S01]  /*231b0*/  IMAD R3, R3, R12, RZ ;  /* 0x0000000c03037224 */ /* 0x000fe200078e02ff */
[----:B------:R-:W-:Y:S01]  /*231c0*/  LOP3.LUT R19, R7, 0x38, R13, 0xfe, !PT ;  /* 0x0000003807137812 */ /* 0x000fe200078efe0d */
[----:B------:R-:W3:Y:S01]  /*231d0*/  LDCU UR4, c[0x0][0x39c] ;  /* 0x00007380ff0477ac */ /* 0x000ee20008000800 */
[-C--:B------:R-:W-:Y:S01]  /*231e0*/  LEA R18, P4, R17, R0.reuse, 0x1 ;  /* 0x0000000011127211 */ /* 0x080fe200078808ff */
[----:B------:R-:W5:Y:S01]  /*231f0*/  LDL.LU R6, [R1+0x8c4] ;  /* 0x0008c40001067983 */ /* 0x000f620000300800 */
[C---:B-1----:R-:W-:Y:S01]  /*23200*/  LEA R20, P5, R16.reuse, R0, 0x1 ;  /* 0x0000000010147211 */ /* 0x042fe200078a08ff */
[----:B------:R-:W-:Y:S01]  /*23210*/  IMAD R22, R19, R12, RZ ;  /* 0x0000000c13167224 */ /* 0x000fe200078e02ff */
[----:B------:R-:W1:Y:S02]  /*23220*/  LDCU UR7, c[0x0][0x39c] ;  /* 0x00007380ff0777ac */ /* 0x000e640008000800 */
[----:B------:R-:W-:-:S02]  /*23230*/  LEA.HI.X.SX32 R21, R16, R2, 0x1, P5 ;  /* 0x0000000210157211 */ /* 0x000fc400028f0eff */
[----:B------:R-:W-:Y:S02]  /*23240*/  LEA R16, P6, R3, R0, 0x1 ;  /* 0x0000000003107211 */ /* 0x000fe400078c08ff */
[----:B------:R-:W-:Y:S01]  /*23250*/  ISETP.LT.AND P5, PT, R19, UR5, !P0 ;  /* 0x0000000513007c0c */ /* 0x000fe2000c7a1270 */
[----:B------:R0:W-:Y:S01]  /*23260*/  @P1 STG.E.U16 desc[UR8][R20.64], R15 ;  /* 0x0000000f14001986 */ /* 0x0001e2000c101508 */
[-C--:B------:R-:W-:Y:S01]  /*23270*/  LEA.HI.X.SX32 R19, R17, R2.reuse, 0x1, P4 ;  /* 0x0000000211137211 */ /* 0x080fe200020f0eff */
[----:B------:R-:W1:Y:S01]  /*23280*/  LDCU UR5, c[0x0][0x39c] ;  /* 0x00007380ff0577ac */ /* 0x000e620008000800 */
[----:B------:R-:W-:Y:S02]  /*23290*/  LEA.HI.X.SX32 R17, R3, R2, 0x1, P6 ;  /* 0x0000000203117211 */ /* 0x000fe400030f0eff */
[----:B------:R-:W-:Y:S01]  /*232a0*/  LOP3.LUT R3, R7, 0x3a, R13, 0xfe, !PT ;  /* 0x0000003a07037812 */ /* 0x000fe200078efe0d */
[----:B------:R-:W-:Y:S01]  /*232b0*/  @P2 STG.E.U16 desc[UR8][R18.64], R14 ;  /* 0x0000000e12002986 */ /* 0x000fe2000c101508 */
[----:B0-----:R-:W-:-:S03]  /*232c0*/  LEA R20, P1, R22, R0, 0x1 ;  /* 0x0000000016147211 */ /* 0x001fc600078208ff */
[----:B------:R0:W-:Y:S01]  /*232d0*/  @P3 STG.E.U16 desc[UR8][R16.64], R29 ;  /* 0x0000001d10003986 */ /* 0x0001e2000c101508 */
[----:B------:R-:W-:Y:S02]  /*232e0*/  LEA.HI.X.SX32 R21, R22, R2, 0x1, P1 ;  /* 0x0000000216157211 */ /* 0x000fe400008f0eff */
[----:B------:R-:W-:Y:S01]  /*232f0*/  ISETP.LT.AND P1, PT, R3, UR10, !P0 ;  /* 0x0000000a03007c0c */ /* 0x000fe2000c721270 */
[----:B------:R-:W1:Y:S01]  /*23300*/  LDCU UR10, c[0x0][0x39c] ;  /* 0x00007380ff0a77ac */ /* 0x000e620008000800 */
[--C-:B0-----:R-:W-:Y:S01]  /*23310*/  LOP3.LUT R17, R7, 0x3c, R13.reuse, 0xfe, !PT ;  /* 0x0000003c07117812 */ /* 0x101fe200078efe0d */
[-C--:B------:R-:W-:Y:S01]  /*23320*/  IMAD R16, R3, R12.reuse, RZ ;  /* 0x0000000c03107224 */ /* 0x080fe200078e02ff */
[--C-:B------:R-:W-:Y:S01]  /*23330*/  LOP3.LUT R3, R7, 0x3e, R13.reuse, 0xfe, !PT ;  /* 0x0000003e07037812 */ /* 0x100fe200078efe0d */
[----:B------:R0:W-:Y:S01]  /*23340*/  @P5 STG.E.U16 desc[UR8][R20.64], R23 ;  /* 0x0000001714005986 */ /* 0x0001e2000c101508 */
[C---:B------:R-:W-:Y:S01]  /*23350*/  ISETP.LT.AND P2, PT, R17.reuse, UR11, !P0 ;  /* 0x0000000b11007c0c */ /* 0x040fe2000c741270 */
[-C--:B------:R-:W-:Y:S01]  /*23360*/  IMAD R17, R17, R12.reuse, RZ ;  /* 0x0000000c11117224 */ /* 0x080fe200078e02ff */
[C---:B---3--:R-:W-:Y:S01]  /*23370*/  ISETP.LT.AND P3, PT, R3.reuse, UR4, !P0 ;  /* 0x0000000403007c0c */ /* 0x048fe2000c761270 */
[----:B------:R-:W-:Y:S01]  /*23380*/  IMAD R3, R3, R12, RZ ;  /* 0x0000000c03037224 */ /* 0x000fe200078e02ff */
[----:B------:R-:W-:Y:S01]  /*23390*/  LOP3.LUT R19, R7, 0x40, R13, 0xfe, !PT ;  /* 0x0000004007137812 */ /* 0x000fe200078efe0d */
[----:B------:R-:W3:Y:S01]  /*233a0*/  LDCU UR4, c[0x0][0x39c] ;  /* 0x00007380ff0477ac */ /* 0x000ee20008000800 */
[----:B------:R-:W-:-:S02]  /*233b0*/  LEA R18, P4, R17, R0, 0x1 ;  /* 0x0000000011127211 */ /* 0x000fc400078808ff */
[C---:B0-----:R-:W-:Y:S01]  /*233c0*/  LEA R20, P5, R16.reuse, R0, 0x1 ;  /* 0x0000000010147211 */ /* 0x041fe200078a08ff */
[----:B------:R-:W-:Y:S01]  /*233d0*/  IMAD R22, R19, R12, RZ ;  /* 0x0000000c13167224 */ /* 0x000fe200078e02ff */
[----:B------:R-:W0:Y:S02]  /*233e0*/  LDCU UR11, c[0x0][0x39c] ;  /* 0x00007380ff0b77ac */ /* 0x000e240008000800 */
[----:B------:R-:W-:Y:S02]  /*233f0*/  LEA.HI.X.SX32 R21, R16, R2, 0x1, P5 ;  /* 0x0000000210157211 */ /* 0x000fe400028f0eff */
[----:B------:R-:W-:Y:S02]  /*23400*/  LEA R16, P6, R3, R0, 0x1 ;  /* 0x0000000003107211 */ /* 0x000fe400078c08ff */
[----:B-1----:R-:W-:Y:S01]  /*23410*/  ISETP.LT.AND P5, PT, R19, UR5, !P0 ;  /* 0x0000000513007c0c */ /* 0x002fe2000c7a1270 */
[----:B------:R1:W-:Y:S01]  /*23420*/  @P1 STG.E.U16 desc[UR8][R20.64], R24 ;  /* 0x0000001814001986 */ /* 0x0003e2000c101508 */
[-C--:B------:R-:W-:Y:S01]  /*23430*/  LEA.HI.X.SX32 R19, R17, R2.reuse, 0x1, P4 ;  /* 0x0000000211137211 */ /* 0x080fe200020f0eff */
[----:B------:R-:W0:Y:S01]  /*23440*/  LDCU UR5, c[0x0][0x39c] ;  /* 0x00007380ff0577ac */ /* 0x000e220008000800 */
[----:B------:R-:W-:-:S02]  /*23450*/  LEA.HI.X.SX32 R17, R3, R2, 0x1, P6 ;  /* 0x0000000203117211 */ /* 0x000fc400030f0eff */
[----:B------:R-:W-:Y:S01]  /*23460*/  LOP3.LUT R3, R7, 0x42, R13, 0xfe, !PT ;  /* 0x0000004207037812 */ /* 0x000fe200078efe0d */
[----:B------:R0:W-:Y:S01]  /*23470*/  @P2 STG.E.U16 desc[UR8][R18.64], R26 ;  /* 0x0000001a12002986 */ /* 0x0001e2000c101508 */
[----:B-1----:R-:W-:-:S03]  /*23480*/  LEA R20, P1, R22, R0, 0x1 ;  /* 0x0000000016147211 */ /* 0x002fc600078208ff */
[----:B------:R1:W-:Y:S01]  /*23490*/  @P3 STG.E.U16 desc[UR8][R16.64], R25 ;  /* 0x0000001910003986 */ /* 0x0003e2000c101508 */
[----:B------:R-:W-:Y:S02]  /*234a0*/  LEA.HI.X.SX32 R21, R22, R2, 0x1, P1 ;  /* 0x0000000216157211 */ /* 0x000fe400008f0eff */
[----:B------:R-:W-:Y:S01]  /*234b0*/  ISETP.LT.AND P1, PT, R3, UR6, !P0 ;  /* 0x0000000603007c0c */ /* 0x000fe2000c721270 */
[----:B------:R-:W2:Y:S01]  /*234c0*/  LDCU UR6, c[0x0][0x39c] ;  /* 0x00007380ff0677ac */ /* 0x000ea20008000800 */
[--C-:B0-----:R-:W-:Y:S01]  /*234d0*/  LOP3.LUT R19, R7, 0x48, R13.reuse, 0xfe, !PT ;  /* 0x0000004807137812 */ /* 0x101fe200078efe0d */
[-C--:B-1----:R-:W-:Y:S01]  /*234e0*/  IMAD R16, R3, R12.reuse, RZ ;  /* 0x0000000c03107224 */ /* 0x082fe200078e02ff */
[C-C-:B------:R-:W-:Y:S02]  /*234f0*/  LOP3.LUT R17, R7.reuse, 0x44, R13.reuse, 0xfe, !PT ;  /* 0x0000004407117812 */ /* 0x140fe400078efe0d */
[----:B------:R-:W-:Y:S02]  /*23500*/  LOP3.LUT R3, R7, 0x46, R13, 0xfe, !PT ;  /* 0x0000004607037812 */ /* 0x000fe400078efe0d */
[----:B------:R-:W5:Y:S01]  /*23510*/  LDL.LU R7, [R1+0x8c0] ;  /* 0x0008c00001077983 */ /* 0x000f620000300800 */
[C---:B------:R-:W-:Y:S01]  /*23520*/  ISETP.LT.AND P2, PT, R17.reuse, UR7, !P0 ;  /* 0x0000000711007c0c */ /* 0x040fe2000c741270 */
[----:B------:R-:W-:-:S02]  /*23530*/  IMAD R17, R17, R12, RZ ;  /* 0x0000000c11117224 */ /* 0x000fc400078e02ff */
[----:B------:R-:W-:Y:S01]  /*23540*/  IMAD R22, R19, R12, RZ ;  /* 0x0000000c13167224 */ /* 0x000fe200078e02ff */
[----:B---3--:R-:W-:Y:S01]  /*23550*/  ISETP.LT.AND P3, PT, R3, UR4, !P0 ;  /* 0x0000000403007c0c */ /* 0x008fe2000c761270 */
[----:B------:R-:W0:Y:S01]  /*23560*/  LDCU UR7, c[0x0][0x39c] ;  /* 0x00007380ff0777ac */ /* 0x000e220008000800 */
[----:B------:R-:W-:Y:S01]  /*23570*/  LEA R18, P4, R17, R0, 0x1 ;  /* 0x0000000011127211 */ /* 0x000fe200078808ff */
[----:B------:R-:W-:Y:S02]  /*23580*/  IMAD R3, R3, R12, RZ ;  /* 0x0000000c03037224 */ /* 0x000fe400078e02ff */
[----:B------:R-:W1:Y:S01]  /*23590*/  S2R R12, SR_TID.X ;  /* 0x00000000000c7919 */ /* 0x000e620000002100 */
[----:B------:R-:W3:Y:S01]  /*235a0*/  LDCU UR4, c[0x0][0x39c] ;  /* 0x00007380ff0477ac */ /* 0x000ee20008000800 */
[----:B--2---:R2:W-:Y:S02]  /*235b0*/  @P5 STG.E.U16 desc[UR8][R20.64], R4 ;  /* 0x0000000414005986 */ /* 0x0045e4000c101508 */
[----:B--2---:R-:W-:-:S04]  /*235c0*/  LEA R20, P5, R16, R0, 0x1 ;  /* 0x0000000010147211 */ /* 0x004fc800078a08ff */
[-C--:B------:R-:W-:Y:S02]  /*235d0*/  LEA.HI.X.SX32 R21, R16, R2.reuse, 0x1, P5 ;  /* 0x0000000210157211 */ /* 0x080fe400028f0eff */
[----:B------:R-:W-:Y:S01]  /*235e0*/  ISETP.LT.AND P5, PT, R19, UR5, !P0 ;  /* 0x0000000513007c0c */ /* 0x000fe2000c7a1270 */
[----:B----4-:R-:W-:Y:S01]  /*235f0*/  STL [R1+0x8b0], R5 ;  /* 0x0008b00501007387 */ /* 0x010fe20000100800 */
[----:B------:R-:W-:Y:S01]  /*23600*/  LEA.HI.X.SX32 R19, R17, R2, 0x1, P4 ;  /* 0x0000000211137211 */ /* 0x000fe200020f0eff */
[----:B------:R-:W2:Y:S02]  /*23610*/  LDCU UR5, c[0x0][0x39c] ;  /* 0x00007380ff0577ac */ /* 0x000ea40008000800 */
[----:B------:R4:W-:Y:S04]  /*23620*/  @P1 STG.E.U16 desc[UR8][R20.64], R5 ;  /* 0x0000000514001986 */ /* 0x0009e8000c101508 */
[----:B-----5:R-:W-:Y:S04]  /*23630*/  @P2 STG.E.U16 desc[UR8][R18.64], R6 ;  /* 0x0000000612002986 */ /* 0x020fe8000c101508 */
[----:B------:R5:W-:Y:S01]  /*23640*/  STL [R1+0x8b4], R6 ;  /* 0x0008b40601007387 */ /* 0x000be20000100800 */
[C---:B------:R-:W-:Y:S01]  /*23650*/  LEA R16, P6, R3.reuse, R0, 0x1 ;  /* 0x0000000003107211 */ /* 0x040fe200078c08ff */
[----:B----4-:R-:W4:Y:S02]  /*23660*/  LDC R5, c[0x0][0x3b8] ;  /* 0x0000ee00ff057b82 */ /* 0x010f240000000800 */
[----:B-----5:R-:W5:Y:S01]  /*23670*/  LDL.LU R6, [R1+0x4b0] ;  /* 0x0004b00001067983 */ /* 0x020f620000300800 */
[----:B------:R-:W-:-:S03]  /*23680*/  LEA.HI.X.SX32 R17, R3, R2, 0x1, P6 ;  /* 0x0000000203117211 */ /* 0x000fc600030f0eff */
[----:B------:R-:W-:Y:S04]  /*23690*/  STL [R1+0x8b8], R7 ;  /* 0x0008b80701007387 */ /* 0x000fe80000100800 */
[----:B------:R-:W2:Y:S04]  /*236a0*/  LDL R23, [R1+0xc0] ;  /* 0x0000c00001177983 */ /* 0x000ea80000100800 */
[----:B------:R-:W2:Y:S04]  /*236b0*/  LDL R29, [R1+0xc4] ;  /* 0x0000c400011d7983 */ /* 0x000ea80000100800 */
[----:B------:R-:W2:Y:S04]  /*236c0*/  LDL R28, [R1+0xc8] ;  /* 0x0000c800011c7983 */ /* 0x000ea80000100800 */
[----:B------:R-:W2:Y:S04]  /*236d0*/  LDL R27, [R1+0xcc] ;  /* 0x0000cc00011b7983 */ /* 0x000ea80000100800 */
[----:B------:R-:W2:Y:S04]  /*236e0*/  LDL R15, [R1+0xd0] ;  /* 0x0000d000010f7983 */ /* 0x000ea80000100800 */
[----:B------:R1:W-:Y:S04]  /*236f0*/  @P3 STG.E.U16 desc[UR8][R16.64], R7 ;  /* 0x0000000710003986 */ /* 0x0003e8000c101508 */
[----:B------:R-:W2:Y:S04]  /*23700*/  LDL R14, [R1+0xd4] ;  /* 0x0000d400010e7983 */ /* 0x000ea80000100800 */
[----:B------:R-:W2:Y:S01]  /*23710*/  LDL R13, [R1+0xd8] ;  /* 0x0000d800010d7983 */ /* 0x000ea20000100800 */
[----:B-1----:R-:W-:-:S03]  /*23720*/  SHF.R.U32.HI R7, RZ, 0x8, R12 ;  /* 0x00000008ff077819 */ /* 0x002fc6000001160c */
[----:B------:R-:W2:Y:S01]  /*23730*/  LDL R12, [R1+0xdc] ;  /* 0x0000dc00010c7983 */ /* 0x000ea20000100800 */
[----:B------:R-:W-:Y:S02]  /*23740*/  SGXT.U32 R7, R7, 0x1 ;  /* 0x000000010707781a */ /* 0x000fe40000000000 */
[----:B------:R-:W-:-:S04]  /*23750*/  LEA R20, P1, R22, R0, 0x1 ;  /* 0x0000000016147211 */ /* 0x000fc800078208ff */
[----:B------:R-:W-:-:S05]  /*23760*/  LEA.HI.X.SX32 R21, R22, R2, 0x1, P1 ;  /* 0x0000000216157211 */ /* 0x000fca00008f0eff */
[----:B------:R1:W-:Y:S04]  /*23770*/  @P5 STG.E.U16 desc[UR8][R20.64], R8 ;  /* 0x0000000814005986 */ /* 0x0003e8000c101508 */
[----:B------:R-:W-:Y:S01]  /*23780*/  STL [R1+0x8bc], R8 ;  /* 0x0008bc0801007387 */ /* 0x000fe20000100800 */
[C-C-:B-----5:R-:W-:Y:S02]  /*23790*/  LOP3.LUT R3, R6.reuse, 0x4a, R7.reuse, 0xfe, !PT ;  /* 0x0000004a06037812 */ /* 0x160fe400078efe07 */
[C-C-:B------:R-:W-:Y:S02]  /*237a0*/  LOP3.LUT R17, R6.reuse, 0x4c, R7.reuse, 0xfe, !PT ;  /* 0x0000004c06117812 */ /* 0x140fe400078efe07 */
[C---:B------:R-:W-:Y:S01]  /*237b0*/  ISETP.LT.AND P1, PT, R3.reuse, UR10, !P0 ;  /* 0x0000000a03007c0c */ /* 0x040fe2000c721270 */
[-C--:B----4-:R-:W-:Y:S01]  /*237c0*/  IMAD R16, R3, R5.reuse, RZ ;  /* 0x0000000503107224 */ /* 0x090fe200078e02ff */
[C-C-:B------:R-:W-:Y:S01]  /*237d0*/  LOP3.LUT R3, R6.reuse, 0x4e, R7.reuse, 0xfe, !PT ;  /* 0x0000004e06037812 */ /* 0x140fe200078efe07 */
[----:B------:R-:W4:Y:S01]  /*237e0*/  LDCU UR10, c[0x0][0x39c] ;  /* 0x00007380ff0a77ac */ /* 0x000f220008000800 */
[C---:B------:R-:W-:Y:S01]  /*237f0*/  ISETP.LT.AND P2, PT, R17.reuse, UR11, !P0 ;  /* 0x0000000b11007c0c */ /* 0x040fe2000c741270 */
[-C--:B------:R-:W-:Y:S01]  /*23800*/  IMAD R17, R17, R5.reuse, RZ ;  /* 0x0000000511117224 */ /* 0x080fe200078e02ff */
[C---:B---3--:R-:W-:Y:S01]  /*23810*/  ISETP.LT.AND P3, PT, R3.reuse, UR4, !P0 ;  /* 0x0000000403007c0c */ /* 0x048fe2000c761270 */
[----:B------:R-:W-:Y:S01]  /*23820*/  IMAD R3, R3, R5, RZ ;  /* 0x0000000503037224 */ /* 0x000fe200078e02ff */
[----:B------:R-:W-:Y:S01]  /*23830*/  LOP3.LUT R19, R6, 0x50, R7, 0xfe, !PT ;  /* 0x0000005006137812 */ /* 0x000fe200078efe07 */
[----:B------:R-:W3:Y:S01]  /*23840*/  LDCU UR4, c[0x0][0x39c] ;  /* 0x00007380ff0477ac */ /* 0x000ee20008000800 */
[----:B-1----:R-:W-:-:S02]  /*23850*/  LEA R20, P5, R16, R0, 0x1 ;  /* 0x0000000010147211 */ /* 0x002fc400078a08ff */
[----:B------:R-:W-:Y:S01]  /*23860*/  LEA R18, P4, R17, R0, 0x1 ;  /* 0x0000000011127211 */ /* 0x000fe200078808ff */
[----:B------:R-:W-:Y:S01]  /*23870*/  IMAD R22, R19, R5, RZ ;  /* 0x0000000513167224 */ /* 0x000fe200078e02ff */
[----:B------:R-:W-:Y:S01]  /*23880*/  LEA.HI.X.SX32 R21, R16, R2, 0x1, P5 ;  /* 0x0000000210157211 */ /* 0x000fe200028f0eff */
[----:B------:R-:W1:Y:S01]  /*23890*/  LDCU UR11, c[0x0][0x39c] ;  /* 0x00007380ff0b77ac */ /* 0x000e620008000800 */
[----:B------:R-:W-:Y:S02]  /*238a0*/  LEA R16, P6, R3, R0, 0x1 ;  /* 0x0000000003107211 */ /* 0x000fe400078c08ff */
[----:B--2---:R-:W-:Y:S01]  /*238b0*/  ISETP.LT.AND P5, PT, R19, UR5, !P0 ;  /* 0x0000000513007c0c */ /* 0x004fe2000c7a1270 */
[----:B------:R2:W-:Y:S01]  /*238c0*/  @P1 STG.E.U16 desc[UR8][R20.64], R9 ;  /* 0x0000000914001986 */ /* 0x0005e2000c101508 */
[-C--:B------:R-:W-:Y:S01]  /*238d0*/  LEA.HI.X.SX32 R19, R17, R2.reuse, 0x1, P4 ;  /* 0x0000000211137211 */ /* 0x080fe200020f0eff */
[----:B------:R-:W5:Y:S01]  /*238e0*/  LDCU UR5, c[0x0][0x39c] ;  /* 0x00007380ff0577ac */ /* 0x000f620008000800 */
[----:B------:R-:W-:-:S02]  /*238f0*/  LEA.HI.X.SX32 R17, R3, R2, 0x1, P6 ;  /* 0x0000000203117211 */ /* 0x000fc400030f0eff */
[----:B------:R-:W-:Y:S01]  /*23900*/  LOP3.LUT R3, R6, 0x52, R7, 0xfe, !PT ;  /* 0x0000005206037812 */ /* 0x000fe200078efe07 */
[----:B------:R-:W-:Y:S01]  /*23910*/  @P2 STG.E.U16 desc[UR8][R18.64], R10 ;  /* 0x0000000a12002986 */ /* 0x000fe2000c101508 */
[----:B--2---:R-:W-:-:S03]  /*23920*/  LEA R20, P1, R22, R0, 0x1 ;  /* 0x0000000016147211 */ /* 0x004fc600078208ff */
[----:B------:R2:W-:Y:S01]  /*23930*/  @P3 STG.E.U16 desc[UR8][R16.64], R11 ;  /* 0x0000000b10003986 */ /* 0x0005e2000c101508 */
[----:B------:R-:W-:Y:S02]  /*23940*/  LEA.HI.X.SX32 R21, R22, R2, 0x1, P1 ;  /* 0x0000000216157211 */ /* 0x000fe400008f0eff */
[C---:B------:R-:W-:Y:S01]  /*23950*/  ISETP.LT.AND P1, PT, R3.reuse, UR6, !P0 ;  /* 0x0000000603007c0c */ /* 0x040fe2000c721270 */
[----:B------:R-:W1:Y:S01]  /*23960*/  LDCU UR6, c[0x0][0x39c] ;  /* 0x00007380ff0677ac */ /* 0x000e620008000800 */
[C-C-:B--2---:R-:W-:Y:S01]  /*23970*/  LOP3.LUT R17, R6.reuse, 0x54, R7.reuse, 0xfe, !PT ;  /* 0x0000005406117812 */ /* 0x144fe200078efe07 */
[-C--:B------:R-:W-:Y:S01]  /*23980*/  IMAD R16, R3, R5.reuse, RZ ;  /* 0x0000000503107224 */ /* 0x080fe200078e02ff */
[C-C-:B------:R-:W-:Y:S02]  /*23990*/  LOP3.LUT R3, R6.reuse, 0x56, R7.reuse, 0xfe, !PT ;  /* 0x0000005606037812 */ /* 0x140fe400078efe07 */
[C---:B0-----:R-:W-:Y:S01]  /*239a0*/  ISETP.LT.AND P2, PT, R17.reuse, UR7, !P0 ;  /* 0x0000000711007c0c */ /* 0x041fe2000c741270 */
[-C--:B------:R-:W-:Y:S01]  /*239b0*/  IMAD R17, R17, R5.reuse, RZ ;  /* 0x0000000511117224 */ /* 0x080fe200078e02ff */
[C---:B---3--:R-:W-:Y:S01]  /*239c0*/  ISETP.LT.AND P3, PT, R3.reuse, UR4, !P0 ;  /* 0x0000000403007c0c */ /* 0x048fe2000c761270 */
[----:B------:R-:W-:Y:S01]  /*239d0*/  IMAD R3, R3, R5, RZ ;  /* 0x0000000503037224 */ /* 0x000fe200078e02ff */
[----:B------:R-:W-:Y:S01]  /*239e0*/  LOP3.LUT R19, R6, 0x58, R7, 0xfe, !PT ;  /* 0x0000005806137812 */ /* 0x000fe200078efe07 */
[----:B------:R-:W0:Y:S01]  /*239f0*/  LDCU UR4, c[0x0][0x39c] ;  /* 0x00007380ff0477ac */ /* 0x000e220008000800 */
[----:B------:R-:W-:-:S03]  /*23a00*/  LEA R18, P4, R17, R0, 0x1 ;  /* 0x0000000011127211 */ /* 0x000fc600078808ff */
[----:B------:R-:W-:Y:S01]  /*23a10*/  IMAD R22, R19, R5, RZ ;  /* 0x0000000513167224 */ /* 0x000fe200078e02ff */
[----:B------:R-:W-:Y:S01]  /*23a20*/  LOP3.LUT R8, R6, 0x80, R7, 0xfe, !PT ;  /* 0x0000008006087812 */ /* 0x000fe200078efe07 */
[----:B------:R-:W2:Y:S01]  /*23a30*/  LDCU UR7, c[0x0][0x39c] ;  /* 0x00007380ff0777ac */ /* 0x000ea20008000800 */
[----:B------:R3:W-:Y:S02]  /*23a40*/  @P5 STG.E.U16 desc[UR8][R20.64], R23 ;  /* 0x0000001714005986 */ /* 0x0007e4000c101508 */
[----:B---3--:R-:W-:-:S04]  /*23a50*/  LEA R20, P5, R16, R0, 0x1 ;  /* 0x0000000010147211 */ /* 0x008fc800078a08ff */
[----:B------:R-:W-:Y:S02]  /*23a60*/  LEA.HI.X.SX32 R21, R16, R2, 0x1, P5 ;  /* 0x0000000210157211 */ /* 0x000fe400028f0eff */
[----:B------:R-:W-:Y:S02]  /*23a70*/  LEA R16, P6, R3, R0, 0x1 ;  /* 0x0000000003107211 */ /* 0x000fe400078c08ff */
[----:B-----5:R-:W-:Y:S01]  /*23a80*/  ISETP.LT.AND P5, PT, R19, UR5, !P0 ;  /* 0x0000000513007c0c */ /* 0x020fe2000c7a1270 */
[----:B------:R3:W-:Y:S01]  /*23a90*/  @P1 STG.E.U16 desc[UR8][R20.64], R29 ;  /* 0x0000001d14001986 */ /* 0x0007e2000c101508 */
[-C--:B------:R-:W-:Y:S01]  /*23aa0*/  LEA.HI.X.SX32 R19, R17, R2.reuse, 0x1, P4 ;  /* 0x0000000211137211 */ /* 0x080fe200020f0eff */
[----:B------:R-:W5:Y:S01]  /*23ab0*/  LDCU UR5, c[0x0][0x39c] ;  /* 0x00007380ff0577ac */ /* 0x000f620008000800 */
[----:B------:R-:W-:Y:S02]  /*23ac0*/  LEA.HI.X.SX32 R17, R3, R2, 0x1, P6 ;  /* 0x0000000203117211 */ /* 0x000fe400030f0eff */
[----:B------:R-:W-:Y:S01]  /*23ad0*/  LOP3.LUT R3, R6, 0x5a, R7, 0xfe, !PT ;  /* 0x0000005a06037812 */ /* 0x000fe200078efe07 */
[----:B------:R-:W-:Y:S01]  /*23ae0*/  @P2 STG.E.U16 desc[UR8][R18.64], R28 ;  /* 0x0000001c12002986 */ /* 0x000fe2000c101508 */
[----:B---3--:R-:W-:-:S03]  /*23af0*/  LEA R20, P1, R22, R0, 0x1 ;  /* 0x0000000016147211 */ /* 0x008fc600078208ff */
[----:B------:R3:W-:Y:S01]  /*23b00*/  @P3 STG.E.U16 desc[UR8][R16.64], R27 ;  /* 0x0000001b10003986 */ /* 0x0007e2000c101508 */
[----:B------:R-:W-:Y:S02]  /*23b10*/  LEA.HI.X.SX32 R21, R22, R2, 0x1, P1 ;  /* 0x0000000216157211 */ /* 0x000fe400008f0eff */
[C---:B----4-:R-:W-:Y:S01]  /*23b20*/  ISETP.LT.AND P1, PT, R3.reuse, UR10, !P0 ;  /* 0x0000000a03007c0c */ /* 0x050fe2000c721270 */
[----:B------:R-:W4:Y:S01]  /*23b30*/  LDCU UR10, c[0x0][0x39c] ;  /* 0x00007380ff0a77ac */ /* 0x000f220008000800 */
[C-C-:B---3--:R-:W-:Y:S01]  /*23b40*/  LOP3.LUT R17, R6.reuse, 0x5c, R7.reuse, 0xfe, !PT ;  /* 0x0000005c06117812 */ /* 0x148fe200078efe07 */
[-C--:B------:R-:W-:Y:S01]  /*23b50*/  IMAD R16, R3, R5.reuse, RZ ;  /* 0x0000000503107224 */ /* 0x080fe200078e02ff */
[C-C-:B------:R-:W-:Y:S01]  /*23b60*/  LOP3.LUT R3, R6.reuse, 0x5e, R7.reuse, 0xfe, !PT ;  /* 0x0000005e06037812 */ /* 0x140fe200078efe07 */
[----:B------:R3:W-:Y:S01]  /*23b70*/  @P5 STG.E.U16 desc[UR8][R20.64], R15 ;  /* 0x0000000f14005986 */ /* 0x0007e2000c101508 */
[C---:B-1----:R-:W-:Y:S01]  /*23b80*/  ISETP.LT.AND P2, PT, R17.reuse, UR11, !P0 ;  /* 0x0000000b11007c0c */ /* 0x042fe2000c741270 */
[-C--:B------:R-:W-:Y:S01]  /*23b90*/  IMAD R17, R17, R5.reuse, RZ ;  /* 0x0000000511117224 */ /* 0x080fe200078e02ff */
[C---:B0-----:R-:W-:Y:S01]  /*23ba0*/  ISETP.LT.AND P3, PT, R3.reuse, UR4, !P0 ;  /* 0x0000000403007c0c */ /* 0x041fe2000c761270 */
[----:B------:R-:W-:Y:S01]  /*23bb0*/  IMAD R3, R3, R5, RZ ;  /* 0x0000000503037224 */ /* 0x000fe200078e02ff */
[----:B------:R-:W-:Y:S01]  /*23bc0*/  LOP3.LUT R19, R6, 0x60, R7, 0xfe, !PT ;  /* 0x0000006006137812 */ /* 0x000fe200078efe07 */
[----:B------:R-:W0:Y:S01]  /*23bd0*/  LDCU UR4, c[0x0][0x39c] ;  /* 0x00007380ff0477ac */ /* 0x000e220008000800 */
[----:B------:R-:W-:-:S02]  /*23be0*/  LEA R18, P4, R17, R0, 0x1 ;  /* 0x0000000011127211 */ /* 0x000fc400078808ff */
[----:B---3--:R-:W-:Y:S01]  /*23bf0*/  LEA R20, P5, R16, R0, 0x1 ;  /* 0x0000000010147211 */ /* 0x008fe200078a08ff */
[----:B------:R-:W-:-:S03]  /*23c00*/  IMAD R22, R19, R5, RZ ;  /* 0x0000000513167224 */ /* 0x000fc600078e02ff */
[----:B------:R-:W-:Y:S02]  /*23c10*/  LEA.HI.X.SX32 R21, R16, R2, 0x1, P5 ;  /* 0x0000000210157211 */ /* 0x000fe400028f0eff */
[----:B------:R-:W-:Y:S02]  /*23c20*/  LEA R16, P6, R3, R0, 0x1 ;  /* 0x0000000003107211 */ /* 0x000fe400078c08ff */
[----:B-----5:R-:W-:Y:S01]  /*23c30*/  ISETP.LT.AND P5, PT, R19, UR5, !P0 ;  /* 0x0000000513007c0c */ /* 0x020fe2000c7a1270 */
[----:B------:R-:W-:Y:S01]  /*23c40*/  @P1 STG.E.U16 desc[UR8][R20.64], R14 ;  /* 0x0000000e14001986 */ /* 0x000fe2000c101508 */
[-C--:B------:R-:W-:Y:S01]  /*23c50*/  LEA.HI.X.SX32 R19, R17, R2.reuse, 0x1, P4 ;  /* 0x0000000211137211 */ /* 0x080fe200020f0eff */
[----:B------:R-:W1:Y:S01]  /*23c60*/  LDCU UR5, c[0x0][0x39c] ;  /* 0x00007380ff0577ac */ /* 0x000e620008000800 */
[----:B------:R-:W-:Y:S02]  /*23c70*/  LEA.HI.X.SX32 R17, R3, R2, 0x1, P6 ;  /* 0x0000000203117211 */ /* 0x000fe400030f0eff */
[C-C-:B------:R-:W-:Y:S01]  /*23c80*/  LOP3.LUT R3, R6.reuse, 0x72, R7.reuse, 0xfe, !PT ;  /* 0x0000007206037812 */ /* 0x140fe200078efe07 */
[----:B------:R3:W-:Y:S04]  /*23c90*/  @P2 STG.E.U16 desc[UR8][R18.64], R13 ;  /* 0x0000000d12002986 */ /* 0x0007e8000c101508 */
[----:B------:R5:W-:Y:S04]  /*23ca0*/  @P3 STG.E.U16 desc[UR8][R16.64], R12 ;  /* 0x0000000c10003986 */ /* 0x000be8000c101508 */
[----:B------:R-:W-:Y:S04]  /*23cb0*/  STL [R1+0x8ac], R3 ;  /* 0x0008ac0301007387 */ /* 0x000fe80000100800 */
[----:B------:R0:W-:Y:S01]  /*23cc0*/  STL [R1], R8 ;  /* 0x0000000801007387 */ /* 0x0001e20000100800 */
[----:B---3--:R-:W-:-:S02]  /*23cd0*/  LOP3.LUT R13, R6, 0x86, R7, 0xfe, !PT ;  /* 0x00000086060d7812 */ /* 0x008fc400078efe07 */
[C-C-:B-----5:R-:W-:Y:S02]  /*23ce0*/  LOP3.LUT R12, R6.reuse, 0x84, R7.reuse, 0xfe, !PT ;  /* 0x00000084060c7812 */ /* 0x160fe400078efe07 */
[----:B0-----:R-:W-:-:S03]  /*23cf0*/  LOP3.LUT R8, R6, 0x88, R7, 0xfe, !PT ;  /* 0x0000008806087812 */ /* 0x001fc600078efe07 */
[----:B------:R0:W-:Y:S04]  /*23d00*/  STL [R1+0x8], R12 ;  /* 0x0000080c01007387 */ /* 0x0001e80000100800 */
[----:B------:R3:W-:Y:S04]  /*23d10*/  STL [R1+0xc], R13 ;  /* 0x00000c0d01007387 */ /* 0x0007e80000100800 */
[----:B------:R5:W-:Y:S01]  /*23d20*/  STL [R1+0x10], R8 ;  /* 0x0000100801007387 */ /* 0x000be20000100800 */
[C-C-:B0-----:R-:W-:Y:S02]  /*23d30*/  LOP3.LUT R12, R6.reuse, 0x8a, R7.reuse, 0xfe, !PT ;  /* 0x0000008a060c7812 */ /* 0x141fe400078efe07 */
[----:B---3--:R-:W-:-:S03]  /*23d40*/  LOP3.LUT R13, R6, 0x8c, R7, 0xfe, !PT ;  /* 0x0000008c060d7812 */ /* 0x008fc600078efe07 */
[----:B------:R0:W-:Y:S01]  /*23d50*/  STL [R1+0x14], R12 ;  /* 0x0000140c01007387 */ /* 0x0001e20000100800 */
[----:B-----5:R-:W-:-:S03]  /*23d60*/  LOP3.LUT R8, R6, 0x8e, R7, 0xfe, !PT ;  /* 0x0000008e06087812 */ /* 0x020fc600078efe07 */
        /* <DEDUP_REMOVED lines=10> */
[----:B------:R-:W-:Y:S01]  /*23e10*/  STL [R1+0x5c], R12 ;  /* 0x00005c0c01007387 */ /* 0x000fe20000100800 */
[----:B-----5:R-:W-:-:S03]  /*23e20*/  LOP3.LUT R8, R6, 0x9a, R7, 0xfe, !PT ;  /* 0x0000009a06087812 */ /* 0x020fc600078efe07 */
[----:B------:R-:W-:Y:S04]  /*23e30*/  STL [R1+0x60], R13 ;  /* 0x0000600d01007387 */ /* 0x000fe80000100800 */
[----:B------:R0:W-:Y:S02]  /*23e40*/  STL [R1+0x64], R8 ;  /* 0x0000640801007387 */ /* 0x0001e40000100800 */
[----:B0-----:R-:W-:-:S05]  /*23e50*/  LOP3.LUT R8, R6, 0xa4, R7, 0xfe, !PT ;  /* 0x000000a406087812 */ /* 0x001fca00078efe07 */
        /* <DEDUP_REMOVED lines=80> */
[----:B------:R0:W-:Y:S01]  /*24360*/  STL [R1+0x140], R8 ;  /* 0x0001400801007387 */ /* 0x0001e20000100800 */
[----:B------:R-:W-:Y:S02]  /*24370*/  LEA R20, P1, R22, R0, 0x1 ;  /* 0x0000000016147211 */ /* 0x000fe400078208ff */
[----:B0-----:R-:W-:Y:S02]  /*24380*/  LOP3.LUT R8, R6, 0xf6, R7, 0xfe, !PT ;  /* 0x000000f606087812 */ /* 0x001fe400078efe07 */
[----:B------:R-:W-:-:S03]  /*24390*/  LEA.HI.X.SX32 R21, R22, R2, 0x1, P1 ;  /* 0x0000000216157211 */ /* 0x000fc600008f0eff */
[----:B------:R0:W-:Y:S01]  /*243a0*/  STL [R1+0x148], R8 ;  /* 0x0001480801007387 */ /* 0x0001e20000100800 */
[----:B------:R-:W-:Y:S02]  /*243b0*/  PRMT R10, R4, 0x7632, R10 ;  /* 0x00007632040a7816 */ /* 0x000fe4000000000a */
[----:B0-----:R-:W-:-:S03]  /*243c0*/  LOP3.LUT R8, R6, 0xf8, R7, 0xfe, !PT ;  /* 0x000000f806087812 */ /* 0x001fc600078efe07 */
[----:B------:R-:W-:Y:S01]  /*243d0*/  @P5 STG.E.U16 desc[UR8][R20.64], R10 ;  /* 0x0000000a14005986 */ /* 0x000fe2000c101508 */
[----:B------:R-:W-:-:S03]  /*243e0*/  LOP3.LUT R18, R6, 0xfe, R7, 0xfe, !PT ;  /* 0x000000fe06127812 */ /* 0x000fc600078efe07 */
[----:B------:R0:W-:Y:S01]  /*243f0*/  STL [R1+0x14c], R8 ;  /* 0x00014c0801007387 */ /* 0x0001e20000100800 */
[C-C-:B------:R-:W-:Y:S02]  /*24400*/  LOP3.LUT R26, R6.reuse, 0x62, R7.reuse, 0xfe, !PT ;  /* 0x00000062061a7812 */ /* 0x140fe400078efe07 */
[C-C-:B------:R-:W-:Y:S02]  /*24410*/  LOP3.LUT R19, R6.reuse, 0x64, R7.reuse, 0xfe, !PT ;  /* 0x0000006406137812 */ /* 0x140fe400078efe07 */
[C-C-:B------:R-:W-:Y:S02]  /*24420*/  LOP3.LUT R24, R6.reuse, 0x66, R7.reuse, 0xfe, !PT ;  /* 0x0000006606187812 */ /* 0x140fe400078efe07 */
[C-C-:B------:R-:W-:Y:S02]  /*24430*/  LOP3.LUT R25, R6.reuse, 0x68, R7.reuse, 0xfe, !PT ;  /* 0x0000006806197812 */ /* 0x140fe400078efe07 */
[C-C-:B0-----:R-:W-:Y:S02]  /*24440*/  LOP3.LUT R8, R6.reuse, 0xfa, R7.reuse, 0xfe, !PT ;  /* 0x000000fa06087812 */ /* 0x141fe400078efe07 */
[----:B------:R-:W-:-:S02]  /*24450*/  LOP3.LUT R22, R6, 0x6a, R7, 0xfe, !PT ;  /* 0x0000006a06167812 */ /* 0x000fc400078efe07 */
[C-C-:B------:R-:W-:Y:S02]  /*24460*/  LOP3.LUT R16, R6.reuse, 0x6c, R7.reuse, 0xfe, !PT ;  /* 0x0000006c06107812 */ /* 0x140fe400078efe07 */
[C-C-:B------:R-:W-:Y:S02]  /*24470*/  LOP3.LUT R17, R6.reuse, 0x6e, R7.reuse, 0xfe, !PT ;  /* 0x0000006e06117812 */ /* 0x140fe400078efe07 */
[C-C-:B------:R-:W-:Y:S02]  /*24480*/  LOP3.LUT R4, R6.reuse, 0x70, R7.reuse, 0xfe, !PT ;  /* 0x0000007006047812 */ /* 0x140fe400078efe07 */
[C-C-:B------:R-:W-:Y:S02]  /*24490*/  LOP3.LUT R20, R6.reuse, 0x74, R7.reuse, 0xfe, !PT ;  /* 0x0000007406147812 */ /* 0x140fe400078efe07 */
[C-C-:B------:R-:W-:Y:S02]  /*244a0*/  LOP3.LUT R21, R6.reuse, 0x76, R7.reuse, 0xfe, !PT ;  /* 0x0000007606157812 */ /* 0x140fe400078efe07 */
        /* <DEDUP_REMOVED lines=9> */
[----:B------:R-:W-:Y:S01]  /*24540*/  LOP3.LUT R6, R6, 0xfc, R7, 0xfe, !PT ;  /* 0x000000fc06067812 */ /* 0x000fe200078efe07 */
[----:B------:R0:W-:Y:S01]  /*24550*/  STL [R1+0x150], R8 ;  /* 0x0001500801007387 */ /* 0x0001e20000100800 */
[C---:B------:R-:W-:Y:S01]  /*24560*/  ISETP.LT.AND P3, PT, R26.reuse, UR4, !P0 ;  /* 0x000000041a007c0c */ /* 0x040fe2000c761270 */
[----:B------:R-:W-:Y:S01]  /*24570*/  IMAD R26, R26, R5, RZ ;  /* 0x000000051a1a7224 */ /* 0x000fe200078e02ff */
[----:B--2---:R-:W-:Y:S01]  /*24580*/  ISETP.LT.AND P1, PT, R18, UR7, !P0 ;  /* 0x0000000712007c0c */ /* 0x004fe2000c721270 */
[----:B------:R-:W2:Y:S01]  /*24590*/  LDCU UR4, c[0x0][0x39c] ;  /* 0x00007380ff0477ac */ /* 0x000ea20008000800 */
[----:B0-----:R-:W3:Y:S02]  /*245a0*/  LDL.LU R8, [R1+0x8bc] ;  /* 0x0008bc0001087983 */ /* 0x001ee40000300800 */
[----:B------:R-:W-:Y:S01]  /*245b0*/  LEA R18, P2, R26, R0, 0x1 ;  /* 0x000000001a127211 */ /* 0x000fe200078408ff */
[----:B------:R-:W0:Y:S01]  /*245c0*/  LDCU UR7, c[0x0][0x39c] ;  /* 0x00007380ff0777ac */ /* 0x000e220008000800 */
[----:B------:R-:W5:Y:S04]  /*245d0*/  LDL.LU R7, [R1+0x8b8] ;  /* 0x0008b80001077983 */ /* 0x000f680000300800 */
[----:B------:R1:W-:Y:S04]  /*245e0*/  STL [R1+0x100], R6 ;  /* 0x0001000601007387 */ /* 0x0003e80000100800 */
[----:B-1----:R-:W3:Y:S04]  /*245f0*/  LDL.LU R6, [R1+0x8b4] ;  /* 0x0008b40001067983 */ /* 0x002ee80000300800 */
[----:B------:R-:W5:Y:S01]  /*24600*/  LDL.LU R5, [R1+0x8b0] ;  /* 0x0008b00001057983 */ /* 0x000f620000300800 */
[----:B------:R-:W-:Y:S01]  /*24610*/  ISETP.LT.AND P4, PT, R19, UR5, !P0 ;  /* 0x0000000513007c0c */ /* 0x000fe2000c781270 */
[----:B------:R-:W1:Y:S01]  /*24620*/  LDCU UR5, c[0x0][0x39c] ;  /* 0x00007380ff0577ac */ /* 0x000e620008000800 */
[----:B-----5:R-:W-:-:S02]  /*24630*/  PRMT R7, R5, 0x7632, R7 ;  /* 0x0000763205077816 */ /* 0x020fc40000000007 */
[----:B------:R-:W5:Y:S01]  /*24640*/  LDC R5, c[0x0][0x3b8] ;  /* 0x0000ee00ff057b82 */ /* 0x000f620000000800 */
[----:B---3--:R-:W-:Y:S01]  /*24650*/  PRMT R8, R6, 0x7632, R8 ;  /* 0x0000763206087816 */ /* 0x008fe20000000008 */
[----:B-----5:R-:W-:Y:S01]  /*24660*/  IMAD R5, R19, R5, RZ ;  /* 0x0000000513057224 */ /* 0x020fe200078e02ff */
[----:B------:R-:W-:-:S05]  /*24670*/  LEA.HI.X.SX32 R19, R26, R2, 0x1, P2 ;  /* 0x000000021a137211 */ /* 0x000fca00010f0eff */
[----:B------:R-:W3:Y:S01]  /*24680*/  LDC R26, c[0x0][0x3b8] ;  /* 0x0000ee00ff1a7b82 */ /* 0x000ee20000000800 */
[----:B------:R-:W-:Y:S01]  /*24690*/  LEA R6, P2, R5, R0, 0x1 ;  /* 0x0000000005067211 */ /* 0x000fe200078408ff */
[----:B------:R5:W-:Y:S01]  /*246a0*/  @P3 STG.E.U16 desc[UR8][R18.64], R7 ;  /* 0x0000000712003986 */ /* 0x000be2000c101508 */
[----:B------:R-:W-:Y:S02]  /*246b0*/  PRMT R9, R7, 0x7632, R9 ;  /* 0x0000763207097816 */ /* 0x000fe40000000009 */
[C---:B------:R-:W-:Y:S01]  /*246c0*/  ISETP.LT.AND P3, PT, R24.reuse, UR6, !P0 ;  /* 0x0000000618007c0c */ /* 0x040fe2000c761270 */
[----:B------:R-:W0:Y:S01]  /*246d0*/  LDCU UR6, c[0x0][0x39c] ;  /* 0x00007380ff0677ac */ /* 0x000e220008000800 */
[----:B-----5:R-:W-:Y:S02]  /*246e0*/  LEA.HI.X.SX32 R7, R5, R2, 0x1, P2 ;  /* 0x0000000205077211 */ /* 0x020fe400010f0eff */
[----:B--2---:R-:W-:Y:S01]  /*246f0*/  ISETP.LT.AND P2, PT, R25, UR4, !P0 ;  /* 0x0000000419007c0c */ /* 0x004fe2000c741270 */
[----:B------:R-:W2:Y:S02]  /*24700*/  LDCU UR4, c[0x0][0x39c] ;  /* 0x00007380ff0477ac */ /* 0x000ea40008000800 */
[----:B------:R5:W-:Y:S01]  /*24710*/  @P4 STG.E.U16 desc[UR8][R6.64], R8 ;  /* 0x0000000806004986 */ /* 0x000be2000c101508 */
[----:B---3--:R-:W-:-:S02]  /*24720*/  IMAD R5, R24, R26, RZ ;  /* 0x0000001a18057224 */ /* 0x008fc400078e02ff */
[----:B------:R-:W-:Y:S01]  /*24730*/  IMAD R25, R25, R26, RZ ;  /* 0x0000001a19197224 */ /* 0x000fe200078e02ff */
[----:B------:R-:W3:Y:S02]  /*24740*/  LDL.LU R24, [R1+0xcc] ;  /* 0x0000cc0001187983 */ /* 0x000ee40000300800 */
[-C--:B------:R-:W-:Y:S02]  /*24750*/  LEA R18, P4, R5, R0.reuse, 0x1 ;  /* 0x0000000005127211 */ /* 0x080fe400078808ff */
[----:B-----5:R-:W-:Y:S02]  /*24760*/  LEA R6, P5, R25, R0, 0x1 ;  /* 0x0000000019067211 */ /* 0x020fe400078a08ff */
[----:B------:R-:W-:Y:S01]  /*24770*/  LEA.HI.X.SX32 R19, R5, R2, 0x1, P4 ;  /* 0x0000000205137211 */ /* 0x000fe200020f0eff */
[C---:B------:R-:W-:Y:S01]  /*24780*/  IMAD R5, R22.reuse, R26, RZ ;  /* 0x0000001a16057224 */ /* 0x040fe200078e02ff */
[----:B-1----:R-:W-:Y:S01]  /*24790*/  ISETP.LT.AND P4, PT, R22, UR5, !P0 ;  /* 0x0000000516007c0c */ /* 0x002fe2000c781270 */
[----:B------:R-:W1:Y:S01]  /*247a0*/  LDCU UR5, c[0x0][0x39c] ;  /* 0x00007380ff0577ac */ /* 0x000e620008000800 */
[----:B------:R-:W-:Y:S01]  /*247b0*/  PRMT R8, R8, 0x7632, R8 ;  /* 0x0000763208087816 */ /* 0x000fe20000000008 */
[----:B------:R5:W-:Y:S01]  /*247c0*/  @P3 STG.E.U16 desc[UR8][R18.64], R9 ;  /* 0x0000000912003986 */ /* 0x000be2000c101508 */
[----:B------:R-:W-:-:S03]  /*247d0*/  LEA.HI.X.SX32 R7, R25, R2, 0x1, P5 ;  /* 0x0000000219077211 */ /* 0x000fc600028f0eff */
[----:B------:R-:W3:Y:S04]  /*247e0*/  LDL.LU R22, [R1+0xc8] ;  /* 0x0000c80001167983 */ /* 0x000ee80000300800 */
[----:B------:R0:W-:Y:S01]  /*247f0*/  @P2 STG.E.U16 desc[UR8][R6.64], R8 ;  /* 0x0000000806002986 */ /* 0x0001e2000c101508 */
[----:B-----5:R-:W-:-:S03]  /*24800*/  LEA R18, P3, R5, R0, 0x1 ;  /* 0x0000000005127211 */ /* 0x020fc600078608ff */
[----:B------:R-:W5:Y:S01]  /*24810*/  LDL.LU R25, [R1+0xc4] ;  /* 0x0000c40001197983 */ /* 0x000f620000300800 */
[----:B------:R-:W-:Y:S01]  /*24820*/  LEA.HI.X.SX32 R19, R5, R2, 0x1, P3 ;  /* 0x0000000205137211 */ /* 0x000fe200018f0eff */
[----:B------:R-:W-:Y:S01]  /*24830*/  IMAD R5, R16, R26, RZ ;  /* 0x0000001a10057224 */ /* 0x000fe200078e02ff */
[----:B0-----:R-:W-:-:S05]  /*24840*/  PRMT R6, R9, 0x7632, R6 ;  /* 0x0000763209067816 */ /* 0x001fca0000000006 */
[----:B------:R0:W-:Y:S04]  /*24850*/  @P4 STG.E.U16 desc[UR8][R18.64], R6 ;  /* 0x0000000612004986 */ /* 0x0001e8000c101508 */
[----:B0-----:R-:W3:Y:S01]  /*24860*/  LDL.LU R19, [R1+0xc0] ;  /* 0x0000c00001137983 */ /* 0x001ee20000300800 */
[----:B------:R-:W-:-:S04]  /*24870*/  LEA R6, P4, R5, R0, 0x1 ;  /* 0x0000000005067211 */ /* 0x000fc800078808ff */
[----:B------:R-:W-:Y:S02]  /*24880*/  LEA.HI.X.SX32 R7, R5, R2, 0x1, P4 ;  /* 0x0000000205077211 */ /* 0x000fe400020f0eff */
[----:B----4-:R-:W-:Y:S02]  /*24890*/  ISETP.LT.AND P4, PT, R3, UR10, !P0 ;  /* 0x0000000a03007c0c */ /* 0x010fe4000c781270 */
[----:B------:R-:W4:Y:S01]  /*248a0*/  LDL.LU R3, [R1+0x8ac] ;  /* 0x0008ac0001037983 */ /* 0x000f220000300800 */
[CC--:B------:R-:W-:Y:S01]  /*248b0*/  IMAD R8, R17.reuse, R26.reuse, RZ ;  /* 0x0000001a11087224 */ /* 0x0c0fe200078e02ff */
[----:B--2---:R-:W-:Y:S01]  /*248c0*/  ISETP.LT.AND P3, PT, R17, UR4, !P0 ;  /* 0x0000000411007c0c */ /* 0x004fe2000c761270 */
[----:B------:R-:W0:Y:S01]  /*248d0*/  LDCU UR4, c[0x0][0x39c] ;  /* 0x00007380ff0477ac */ /* 0x000e220008000800 */
[----:B------:R-:W-:Y:S01]  /*248e0*/  ISETP.LT.AND P2, PT, R16, UR7, !P0 ;  /* 0x0000000710007c0c */ /* 0x000fe2000c741270 */
[C---:B------:R-:W-:Y:S01]  /*248f0*/  IMAD R9, R4.reuse, R26, RZ ;  /* 0x0000001a04097224 */ /* 0x040fe200078e02ff */
[----:B-1----:R-:W-:Y:S01]  /*24900*/  ISETP.LT.AND P5, PT, R4, UR5, !P0 ;  /* 0x0000000504007c0c */ /* 0x002fe2000c7a1270 */
[----:B------:R-:W1:Y:S01]  /*24910*/  LDCU UR5, c[0x0][0x39c] ;  /* 0x00007380ff0577ac */ /* 0x000e620008000800 */
[----:B------:R-:W-:-:S02]  /*24920*/  LEA R4, P6, R8, R0, 0x1 ;  /* 0x0000000008047211 */ /* 0x000fc400078c08ff */
[----:B------:R-:W-:Y:S01]  /*24930*/  PRMT R10, R10, 0x7632, R10 ;  /* 0x000076320a0a7816 */ /* 0x000fe2000000000a */
[----:B------:R-:W2:Y:S01]  /*24940*/  LDCU UR7, c[0x0][0x39c] ;  /* 0x00007380ff0777ac */ /* 0x000ea20008000800 */
[----:B------:R-:W-:Y:S02]  /*24950*/  LEA.HI.X.SX32 R5, R8, R2, 0x1, P6 ;  /* 0x0000000208057211 */ /* 0x000fe400030f0eff */
[----:B------:R-:W-:Y:S02]  /*24960*/  LEA R8, P6, R9, R0, 0x1 ;  /* 0x0000000009087211 */ /* 0x000fe400078c08ff */
[----:B------:R-:W-:Y:S02]  /*24970*/  PRMT R11, R11, 0x7632, R11 ;  /* 0x000076320b0b7816 */ /* 0x000fe4000000000b */
[----:B------:R-:W-:Y:S01]  /*24980*/  LEA.HI.X.SX32 R9, R9, R2, 0x1, P6 ;  /* 0x0000000209097211 */ /* 0x000fe200030f0eff */
[----:B------:R1:W-:Y:S04]  /*24990*/  @P2 STG.E.U16 desc[UR8][R6.64], R10 ;  /* 0x0000000a06002986 */ /* 0x0003e8000c101508 */
[----:B------:R-:W-:Y:S01]  /*249a0*/  @P3 STG.E.U16 desc[UR8][R4.64], R11 ;  /* 0x0000000b04003986 */ /* 0x000fe2000c101508 */
[C---:B0-----:R-:W-:Y:S01]  /*249b0*/  ISETP.LT.AND P3, PT, R20.reuse, UR4, !P0 ;  /* 0x0000000414007c0c */ /* 0x041fe2000c761270 */
[----:B------:R-:W0:Y:S01]  /*249c0*/  LDCU UR4, c[0x0][0x39c] ;  /* 0x00007380ff0477ac */ /* 0x000e220008000800 */
[----:B-1----:R-:W-:-:S05]  /*249d0*/  IMAD R7, R20, R26, RZ ;  /* 0x0000001a14077224 */ /* 0x002fca00078e02ff */
[----:B------:R-:W-:-:S04]  /*249e0*/  LEA R6, P6, R7, R0, 0x1 ;  /* 0x0000000007067211 */ /* 0x000fc800078c08ff */
[----:B------:R-:W-:Y:S02]  /*249f0*/  LEA.HI.X.SX32 R7, R7, R2, 0x1, P6 ;  /* 0x0000000207077211 */ /* 0x000fe400030f0eff */
[----:B---3--:R-:W-:-:S05]  /*24a00*/  PRMT R16, R19, 0x7632, R16 ;  /* 0x0000763213107816 */ /* 0x008fca0000000010 */
[----:B------:R1:W-:Y:S01]  /*24a10*/  @P5 STG.E.U16 desc[UR8][R8.64], R16 ;  /* 0x0000001008005986 */ /* 0x0003e2000c101508 */
[C---:B----4-:R-:W-:Y:S01]  /*24a20*/  ISETP.LT.AND P5, PT, R3.reuse, UR6, !P0 ;  /* 0x0000000603007c0c */ /* 0x050fe2000c7a1270 */
[----:B------:R-:W-:Y:S01]  /*24a30*/  IMAD R3, R3, R26, RZ ;  /* 0x0000001a03037224 */ /* 0x000fe200078e02ff */
[----:B-----5:R-:W-:Y:S01]  /*24a40*/  PRMT R10, R25, 0x7632, R10 ;  /* 0x00007632190a7816 */ /* 0x020fe2000000000a */
[----:B------:R-:W3:Y:S01]  /*24a50*/  LDCU UR6, c[0x0][0x39c] ;  /* 0x00007380ff0677ac */ /* 0x000ee20008000800 */
[----:B-1----:R-:W4:Y:S04]  /*24a60*/  LDL.LU R16, [R1+0xd4] ;  /* 0x0000d40001107983 */ /* 0x002f280000300800 */
[----:B------:R-:W5:Y:S01]  /*24a70*/  LDL.LU R20, [R1+0xd0] ;  /* 0x0000d00001147983 */ /* 0x000f620000300800 */
[----:B------:R-:W-:-:S03]  /*24a80*/  LEA R4, P2, R3, R0, 0x1 ;  /* 0x0000000003047211 */ /* 0x000fc600078408ff */
[----:B------:R-:W2:Y:S01]  /*24a90*/  LDL.LU R11, [R1+0xd8] ;  /* 0x0000d800010b7983 */ /* 0x000ea20000300800 */
[----:B------:R-:W-:Y:S01]  /*24aa0*/  LEA.HI.X.SX32 R5, R3, R2, 0x1, P2 ;  /* 0x0000000203057211 */ /* 0x000fe200010f0eff */
[C---:B------:R-:W-:Y:S01]  /*24ab0*/  IMAD R3, R21.reuse, R26, RZ ;  /* 0x0000001a15037224 */ /* 0x040fe200078e02ff */
[----:B------:R-:W-:Y:S01]  /*24ac0*/  ISETP.LT.AND P2, PT, R21, UR5, !P0 ;  /* 0x0000000515007c0c */ /* 0x000fe2000c741270 */
[----:B------:R-:W2:Y:S01]  /*24ad0*/  LDL.LU R18, [R1] ;  /* 0x0000000001127983 */ /* 0x000ea20000300800 */
[----:B------:R-:W1:Y:S01]  /*24ae0*/  LDC R21, c[0x0][0x3b8] ;  /* 0x0000ee00ff157b82 */ /* 0x000e620000000800 */
[----:B------:R-:W-:Y:S01]  /*24af0*/  PRMT R8, R22, 0x7632, R8 ;  /* 0x0000763216087816 */ /* 0x000fe20000000008 */
[----:B------:R-:W0:Y:S01]  /*24b00*/  LDCU UR5, c[0x0][0x39c] ;  /* 0x00007380ff0577ac */ /* 0x000e220008000800 */
[----:B------:R-:W2:Y:S04]  /*24b10*/  LDL.LU R22, [R1+0x8] ;  /* 0x0000080001167983 */ /* 0x000ea80000300800 */
[----:B------:R-:W2:Y:S01]  /*24b20*/  LDL.LU R19, [R1+0xdc] ;  /* 0x0000dc0001137983 */ /* 0x000ea20000300800 */
[----:B------:R-:W-:-:S03]  /*24b30*/  PRMT R9, R24, 0x7632, R9 ;  /* 0x0000763218097816 */ /* 0x000fc60000000009 */
[----:B------:R0:W-:Y:S04]  /*24b40*/  @P5 STG.E.U16 desc[UR8][R4.64], R10 ;  /* 0x0000000a04005986 */ /* 0x0001e8000c101508 */
[----:B------:R-:W2:Y:S04]  /*24b50*/  LDL.LU R24, [R1+0xc] ;  /* 0x00000c0001187983 */ /* 0x000ea80000300800 */
[----:B------:R-:W2:Y:S01]  /*24b60*/  LDL R17, [R1+0x40] ;  /* 0x0000400001117983 */ /* 0x000ea20000100800 */
[----:B0-----:R-:W-:-:S03]  /*24b70*/  LEA R4, P5, R3, R0, 0x1 ;  /* 0x0000000003047211 */ /* 0x001fc600078a08ff */
[----:B------:R-:W2:Y:S01]  /*24b80*/  LDL.LU R26, [R1+0x10] ;  /* 0x00001000011a7983 */ /* 0x000ea20000300800 */
[----:B------:R-:W-:-:S03]  /*24b90*/  LEA.HI.X.SX32 R5, R3, R2, 0x1, P5 ;  /* 0x0000000203057211 */ /* 0x000fc600028f0eff */
[----:B------:R1:W-:Y:S01]  /*24ba0*/  @P3 STG.E.U16 desc[UR8][R6.64], R8 ;  /* 0x0000000806003986 */ /* 0x0003e2000c101508 */
[----:B------:R-:W-:-:S03]  /*24bb0*/  ISETP.LT.AND P5, PT, R27, UR4, !P0 ;  /* 0x000000041b007c0c */ /* 0x000fc6000c7a1270 */
[----:B------:R-:W2:Y:S01]  /*24bc0*/  LDL.LU R25, [R1+0x14] ;  /* 0x0000140001197983 */ /* 0x000ea20000300800 */
[-C--:B-1----:R-:W-:Y:S01]  /*24bd0*/  IMAD R7, R27, R21.reuse, RZ ;  /* 0x000000151b077224 */ /* 0x082fe200078e02ff */
[C---:B---3--:R-:W-:Y:S02]  /*24be0*/  ISETP.LT.AND P3, PT, R23.reuse, UR6, !P0 ;  /* 0x0000000617007c0c */ /* 0x048fe4000c761270 */
[----:B------:R-:W3:Y:S01]  /*24bf0*/  LDL.LU R27, [R1+0x44] ;  /* 0x00004400011b7983 */ /* 0x000ee20000300800 */
[----:B------:R-:W-:Y:S01]  /*24c00*/  IMAD R3, R23, R21, RZ ;  /* 0x0000001517037224 */ /* 0x000fe200078e02ff */
[----:B------:R-:W0:Y:S02]  /*24c10*/  LDCU UR4, c[0x0][0x39c] ;  /* 0x00007380ff0477ac */ /* 0x000e240008000800 */
[----:B------:R1:W-:Y:S01]  /*24c20*/  @P2 STG.E.U16 desc[UR8][R4.64], R9 ;  /* 0x0000000904002986 */ /* 0x0003e2000c101508 */
[----:B------:R-:W0:Y:S01]  /*24c30*/  LDCU UR6, c[0x0][0x39c] ;  /* 0x00007380ff0677ac */ /* 0x000e220008000800 */
[----:B------:R-:W-:-:S02]  /*24c40*/  LEA R6, P6, R7, R0, 0x1 ;  /* 0x0000000007067211 */ /* 0x000fc400078c08ff */
[----:B-1----:R-:W-:-:S04]  /*24c50*/  LEA R4, P2, R3, R0, 0x1 ;  /* 0x0000000003047211 */ /* 0x002fc800078408ff */
[-C--:B------:R-:W-:Y:S01]  /*24c60*/  LEA.HI.X.SX32 R5, R3, R2.reuse, 0x1, P2 ;  /* 0x0000000203057211 */ /* 0x080fe200010f0eff */
[C---:B------:R-:W-:Y:S01]  /*24c70*/  IMAD R3, R28.reuse, R21, RZ ;  /* 0x000000151c037224 */ /* 0x040fe200078e02ff */
[----:B------:R-:W-:Y:S01]  /*24c80*/  ISETP.LT.AND P2, PT, R28, UR5, !P0 ;  /* 0x000000051c007c0c */ /* 0x000fe2000c741270 */
[----:B------:R-:W1:Y:S01]  /*24c90*/  LDCU UR5, c[0x0][0x39c] ;  /* 0x00007380ff0577ac */ /* 0x000e620008000800 */
[----:B------:R-:W-:Y:S02]  /*24ca0*/  LEA.HI.X.SX32 R7, R7, R2, 0x1, P6 ;  /* 0x0000000207077211 */ /* 0x000fe400030f0eff */
[----:B----4-:R-:W-:Y:S02]  /*24cb0*/  PRMT R9, R16, 0x7632, R9 ;  /* 0x0000763210097816 */ /* 0x010fe40000000009 */
[----:B-----5:R-:W-:-:S05]  /*24cc0*/  PRMT R8, R20, 0x7632, R8 ;  /* 0x0000763214087816 */ /* 0x020fca0000000008 */
[----:B------:R4:W-:Y:S04]  /*24cd0*/  @P3 STG.E.U16 desc[UR8][R4.64], R8 ;  /* 0x0000000804003986 */ /* 0x0009e8000c101508 */
[----:B------:R5:W-:Y:S01]  /*24ce0*/  @P5 STG.E.U16 desc[UR8][R6.64], R9 ;  /* 0x0000000906005986 */ /* 0x000be2000c101508 */
[----:B--2---:R-:W-:Y:S02]  /*24cf0*/  ISETP.LT.AND P5, PT, R29, UR7, !P0 ;  /* 0x000000071d007c0c */ /* 0x004fe4000c7a1270 */
[----:B----4-:R-:W-:Y:S02]  /*24d00*/  LEA R4, P3, R3, R0, 0x1 ;  /* 0x0000000003047211 */ /* 0x010fe400078608ff */
[----:B-----5:R-:W-:Y:S01]  /*24d10*/  PRMT R7, R11, 0x7632, R7 ;  /* 0x000076320b077816 */ /* 0x020fe20000000007 */
[-C--:B------:R-:W-:Y:S01]  /*24d20*/  IMAD R29, R29, R21.reuse, RZ ;  /* 0x000000151d1d7224 */ /* 0x080fe200078e02ff */
[----:B------:R-:W-:Y:S01]  /*24d30*/  LEA.HI.X.SX32 R5, R3, R2, 0x1, P3 ;  /* 0x0000000203057211 */ /* 0x000fe200018f0eff */
[C---:B------:R-:W-:Y:S01]  /*24d40*/  IMAD R3, R18.reuse, R21, RZ ;  /* 0x0000001512037224 */ /* 0x040fe200078e02ff */
[----:B0-----:R-:W-:Y:S01]  /*24d50*/  ISETP.LT.AND P3, PT, R18, UR4, !P0 ;  /* 0x0000000412007c0c */ /* 0x001fe2000c761270 */
[----:B------:R-:W0:Y:S01]  /*24d60*/  LDCU UR7, c[0x0][0x39c] ;  /* 0x00007380ff0777ac */ /* 0x000e220008000800 */
[----:B------:R-:W2:Y:S01]  /*24d70*/  LDL R18, [R1+0x48] ;  /* 0x0000480001127983 */ /* 0x000ea20000100800 */
[----:B------:R-:W-:Y:S01]  /*24d80*/  LEA R6, P6, R29, R0, 0x1 ;  /* 0x000000001d067211 */ /* 0x000fe200078c08ff */
[----:B------:R-:W4:Y:S02]  /*24d90*/  LDCU UR4, c[0x0][0x39c] ;  /* 0x00007380ff0477ac */ /* 0x000f240008000800 */
[----:B------:R5:W-:Y:S01]  /*24da0*/  @P2 STG.E.U16 desc[UR8][R4.64], R7 ;  /* 0x0000000704002986 */ /* 0x000be2000c101508 */
[----:B------:R-:W-:Y:S01]  /*24db0*/  ISETP.LT.AND P2, PT, R22, UR6, !P0 ;  /* 0x0000000616007c0c */ /* 0x000fe2000c741270 */
[----:B------:R-:W-:Y:S01]  /*24dc0*/  IMAD R8, R21, 0x2, R3 ;  /* 0x0000000215087824 */ /* 0x000fe200078e0203 */
[----:B------:R-:W-:Y:S01]  /*24dd0*/  PRMT R9, R19, 0x7632, R9 ;  /* 0x0000763213097816 */ /* 0x000fe20000000009 */
[----:B------:R-:W2:Y:S01]  /*24de0*/  LDL.LU R22, [R1+0x18] ;  /* 0x0000180001167983 */ /* 0x000ea20000300800 */
[----:B------:R-:W0:Y:S03]  /*24df0*/  LDCU UR6, c[0x0][0x39c] ;  /* 0x00007380ff0677ac */ /* 0x000e260008000800 */
[----:B------:R-:W2:Y:S01]  /*24e00*/  LDL.LU R28, [R1+0x4c] ;  /* 0x00004c00011c7983 */ /* 0x000ea20000300800 */
[----:B-----5:R-:W-:-:S03]  /*24e10*/  LEA.HI.X.SX32 R7, R29, R2, 0x1, P6 ;  /* 0x000000021d077211 */ /* 0x020fc600030f0eff */
[----:B------:R-:W5:Y:S01]  /*24e20*/  LDL.LU R19, [R1+0x1c] ;  /* 0x00001c0001137983 */ /* 0x000f620000300800 */
[----:B------:R-:W-:-:S03]  /*24e30*/  LEA R4, P6, R3, R0, 0x1 ;  /* 0x0000000003047211 */ /* 0x000fc600078c08ff */
[----:B------:R0:W-:Y:S01]  /*24e40*/  @P5 STG.E.U16 desc[UR8][R6.64], R9 ;  /* 0x0000000906005986 */ /* 0x0001e2000c101508 */
[----:B------:R-:W-:Y:S02]  /*24e50*/  LEA.HI.X.SX32 R5, R3, R2, 0x1, P6 ;  /* 0x0000000203057211 */ /* 0x000fe400030f0eff */
[----:B-1----:R-:W-:Y:S01]  /*24e60*/  ISETP.LT.AND P5, PT, R24, UR5, !P0 ;  /* 0x0000000518007c0c */ /* 0x002fe2000c7a1270 */
[----:B------:R-:W1:Y:S01]  /*24e70*/  LDCU UR5, c[0x0][0x39c] ;  /* 0x00007380ff0577ac */ /* 0x000e620008000800 */
[----:B------:R-:W5:Y:S01]  /*24e80*/  LDL.LU R24, [R1+0x30] ;  /* 0x0000300001187983 */ /* 0x000f620000300800 */
[----:B0-----:R-:W-:-:S03]  /*24e90*/  LEA R6, P6, R8, R0, 0x1 ;  /* 0x0000000008067211 */ /* 0x001fc600078c08ff */
[----:B------:R0:W-:Y:S01]  /*24ea0*/  @P3 STG.E.U16 desc[UR8][R4.64], R17 ;  /* 0x0000001104003986 */ /* 0x0001e2000c101508 */
[----:B------:R-:W-:Y:S01]  /*24eb0*/  ISETP.LT.AND P3, PT, R26, UR7, !P0 ;  /* 0x000000071a007c0c */ /* 0x000fe2000c761270 */
[----:B------:R-:W-:Y:S01]  /*24ec0*/  IMAD R3, R21, 0x2, R8 ;  /* 0x0000000215037824 */ /* 0x000fe200078e0208 */
[----:B------:R-:W-:Y:S01]  /*24ed0*/  LEA.HI.X.SX32 R7, R8, R2, 0x1, P6 ;  /* 0x0000000208077211 */ /* 0x000fe200030f0eff */
[----:B------:R-:W5:Y:S01]  /*24ee0*/  LDL.LU R26, [R1+0x50] ;  /* 0x00005000011a7983 */ /* 0x000f620000300800 */
[----:B------:R-:W1:Y:S01]  /*24ef0*/  LDCU UR7, c[0x0][0x39c] ;  /* 0x00007380ff0777ac */ /* 0x000e620008000800 */
[----:B------:R-:W1:Y:S02]  /*24f00*/  LDC R9, c[0x0][0x3b8] ;  /* 0x0000ee00ff097b82 */ /* 0x000e640000000800 */
[----:B---3--:R3:W-:Y:S01]  /*24f10*/  @P4 STG.E.U16 desc[UR8][R6.64], R27 ;  /* 0x0000001b06004986 */ /* 0x0087e2000c101508 */
[----:B----4-:R-:W-:Y:S01]  /*24f20*/  ISETP.LT.AND P4, PT, R25, UR4, !P0 ;  /* 0x0000000419007c0c */ /* 0x010fe2000c781270 */
[----:B------:R-:W-:Y:S01]  /*24f30*/  IMAD R8, R21, 0x2, R3 ;  /* 0x0000000215087824 */ /* 0x000fe200078e0203 */
[----:B------:R-:W4:Y:S01]  /*24f40*/  LDCU UR4, c[0x0][0x39c] ;  /* 0x00007380ff0477ac */ /* 0x000f220008000800 */
[----:B0-----:R-:W4:Y:S04]  /*24f50*/  LDL.LU R17, [R1+0x34] ;  /* 0x0000340001117983 */ /* 0x001f280000300800 */
[----:B------:R-:W4:Y:S01]  /*24f60*/  LDL.LU R25, [R1+0x54] ;  /* 0x0000540001197983 */ /* 0x000f220000300800 */
[----:B------:R-:W-:-:S03]  /*24f70*/  LEA R4, P6, R3, R0, 0x1 ;  /* 0x0000000003047211 */ /* 0x000fc600078c08ff */
[----:B------:R-:W4:Y:S01]  /*24f80*/  LDL.LU R11, [R1+0x38] ;  /* 0x00003800010b7983 */ /* 0x000f220000300800 */
[----:B------:R-:W-:Y:S02]  /*24f90*/  LEA.HI.X.SX32 R5, R3, R2, 0x1, P6 ;  /* 0x0000000203057211 */ /* 0x000fe400030f0eff */
[----:B---3--:R-:W-:Y:S01]  /*24fa0*/  LEA R6, P6, R8, R0, 0x1 ;  /* 0x0000000008067211 */ /* 0x008fe200078c08ff */
[----:B------:R-:W3:Y:S01]  /*24fb0*/  LDL.LU R23, [R1+0x58] ;  /* 0x0000580001177983 */ /* 0x000ee20000300800 */
[----:B------:R-:W-:-:S03]  /*24fc0*/  IMAD R3, R21, 0x2, R8 ;  /* 0x0000000215037824 */ /* 0x000fc600078e0208 */
[----:B------:R-:W3:Y:S01]  /*24fd0*/  LDL.LU R10, [R1+0x5c] ;  /* 0x00005c00010a7983 */ /* 0x000ee20000300800 */
[----:B------:R-:W-:-:S03]  /*24fe0*/  LEA.HI.X.SX32 R7, R8, R2, 0x1, P6 ;  /* 0x0000000208077211 */ /* 0x000fc600030f0eff */
[----:B--2---:R0:W-:Y:S01]  /*24ff0*/  @P2 STG.E.U16 desc[UR8][R4.64], R18 ;  /* 0x0000001204002986 */ /* 0x0041e2000c101508 */
[----:B-1----:R-:W-:Y:S01]  /*25000*/  ISETP.LT.AND P2, PT, R22, UR5, !P0 ;  /* 0x0000000516007c0c */ /* 0x002fe2000c741270 */
[----:B------:R-:W1:Y:S02]  /*25010*/  LDCU UR5, c[0x0][0x39c] ;  /* 0x00007380ff0577ac */ /* 0x000e640008000800 */
[----:B------:R-:W2:Y:S01]  /*25020*/  LDL.LU R22, [R1+0x3c] ;  /* 0x00003c0001167983 */ /* 0x000ea20000300800 */
[----:B0-----:R-:W-:-:S03]  /*25030*/  LEA R4, P6, R3, R0, 0x1 ;  /* 0x0000000003047211 */ /* 0x001fc600078c08ff */
[----:B------:R0:W-:Y:S01]  /*25040*/  @P5 STG.E.U16 desc[UR8][R6.64], R28 ;  /* 0x0000001c06005986 */ /* 0x0001e2000c101508 */
[----:B------:R-:W-:-:S03]  /*25050*/  LEA.HI.X.SX32 R5, R3, R2, 0x1, P6 ;  /* 0x0000000203057211 */ /* 0x000fc600030f0eff */
[----:B------:R-:W2:Y:S04]  /*25060*/  LDL.LU R18, [R1+0x20] ;  /* 0x0000200001127983 */ /* 0x000ea80000300800 */
[----:B------:R-:W2:Y:S01]  /*25070*/  LDL.LU R20, [R1+0x24] ;  /* 0x0000240001147983 */ /* 0x000ea20000300800 */
[----:B0-----:R-:W-:-:S03]  /*25080*/  IMAD R7, R21, 0x2, R3 ;  /* 0x0000000215077824 */ /* 0x001fc600078e0203 */
[----:B-----5:R0:W-:Y:S02]  /*25090*/  @P3 STG.E.U16 desc[UR8][R4.64], R24 ;  /* 0x0000001804003986 */ /* 0x0201e4000c101508 */
[----:B------:R-:W-:Y:S01]  /*250a0*/  LEA R6, P6, R7, R0, 0x1 ;  /* 0x0000000007067211 */ /* 0x000fe200078c08ff */
[----:B------:R-:W-:Y:S01]  /*250b0*/  IMAD R3, R21, 0x2, R7 ;  /* 0x0000000215037824 */ /* 0x000fe200078e0207 */
[----:B------:R-:W5:Y:S02]  /*250c0*/  LDL.LU R16, [R1+0x60] ;  /* 0x0000600001107983 */ /* 0x000f640000300800 */
[----:B------:R-:W-:Y:S02]  /*250d0*/  LEA.HI.X.SX32 R7, R7, R2, 0x1, P6 ;  /* 0x0000000207077211 */ /* 0x000fe400030f0eff */
[----:B------:R-:W-:Y:S02]  /*250e0*/  ISETP.LT.AND P5, PT, R19, UR6, !P0 ;  /* 0x0000000613007c0c */ /* 0x000fe4000c7a1270 */
[----:B----4-:R-:W-:Y:S01]  /*250f0*/  ISETP.LT.AND P3, PT, R26, UR4, !P0 ;  /* 0x000000041a007c0c */ /* 0x010fe2000c761270 */
[----:B------:R-:W4:Y:S01]  /*25100*/  LDCU UR4, c[0x0][0x39c] ;  /* 0x00007380ff0477ac */ /* 0x000f220008000800 */
[----:B------:R-:W5:Y:S01]  /*25110*/  LDL.LU R26, [R1+0x64] ;  /* 0x00006400011a7983 */ /* 0x000f620000300800 */
[----:B0-----:R-:W-:Y:S01]  /*25120*/  LEA R4, P6, R3, R0, 0x1 ;  /* 0x0000000003047211 */ /* 0x001fe200078c08ff */
[----:B------:R-:W-:Y:S01]  /*25130*/  IMAD R8, R21, 0x2, R3 ;  /* 0x0000000215087824 */ /* 0x000fe200078e0203 */
[----:B------:R-:W3:Y:S01]  /*25140*/  LDCU UR6, c[0x0][0x39c] ;  /* 0x00007380ff0677ac */ /* 0x000ee20008000800 */
[----:B------:R-:W5:Y:S04]  /*25150*/  LDL.LU R19, [R1+0x28] ;  /* 0x0000280001137983 */ /* 0x000f680000300800 */
[----:B------:R0:W-:Y:S01]  /*25160*/  @P4 STG.E.U16 desc[UR8][R6.64], R17 ;  /* 0x0000001106004986 */ /* 0x0001e2000c101508 */
[----:B-1----:R-:W-:Y:S01]  /*25170*/  ISETP.LT.AND P4, PT, R25, UR5, !P0 ;  /* 0x0000000519007c0c */ /* 0x002fe2000c781270 */
[----:B------:R-:W1:Y:S02]  /*25180*/  LDCU UR5, c[0x0][0x39c] ;  /* 0x00007380ff0577ac */ /* 0x000e640008000800 */
[----:B------:R-:W5:Y:S01]  /*25190*/  LDL.LU R25, [R1+0x2c] ;  /* 0x00002c0001197983 */ /* 0x000f620000300800 */
[----:B------:R-:W-:Y:S01]  /*251a0*/  LEA.HI.X.SX32 R5, R3, R2, 0x1, P6 ;  /* 0x0000000203057211 */ /* 0x000fe200030f0eff */
[----:B------:R-:W-:Y:S01]  /*251b0*/  IMAD R3, R21, 0x2, R8 ;  /* 0x0000000215037824 */ /* 0x000fe200078e0208 */
[----:B0-----:R-:W-:-:S03]  /*251c0*/  LEA R6, P6, R8, R0, 0x1 ;  /* 0x0000000008067211 */ /* 0x001fc600078c08ff */
[----:B------:R0:W-:Y:S01]  /*251d0*/  @P2 STG.E.U16 desc[UR8][R4.64], R11 ;  /* 0x0000000b04002986 */ /* 0x0001e2000c101508 */
[----:B------:R-:W-:Y:S01]  /*251e0*/  LEA.HI.X.SX32 R7, R8, R2, 0x1, P6 ;  /* 0x0000000208077211 */ /* 0x000fe200030f0eff */
[----:B------:R-:W-:Y:S01]  /*251f0*/  IMAD R8, R21, 0x2, R3 ;  /* 0x0000000215087824 */ /* 0x000fe200078e0203 */
[----:B---3--:R-:W-:Y:S01]  /*25200*/  ISETP.LT.AND P2, PT, R23, UR6, !P0 ;  /* 0x0000000617007c0c */ /* 0x008fe2000c741270 */
[----:B------:R-:W3:Y:S01]  /*25210*/  LDCU UR6, c[0x0][0x39c] ;  /* 0x00007380ff0677ac */ /* 0x000ee20008000800 */
[----:B0-----:R-:W-:-:S04]  /*25220*/  LEA R4, P6, R3, R0, 0x1 ;  /* 0x0000000003047211 */ /* 0x001fc800078c08ff */
[----:B------:R-:W-:Y:S01]  /*25230*/  LEA.HI.X.SX32 R5, R3, R2, 0x1, P6 ;  /* 0x0000000203057211 */ /* 0x000fe200030f0eff */
[C---:B------:R-:W-:Y:S01]  /*25240*/  IMAD R3, R21.reuse, 0x2, R8 ;  /* 0x0000000215037824 */ /* 0x040fe200078e0208 */
[----:B--2---:R0:W-:Y:S01]  /*25250*/  @P5 STG.E.U16 desc[UR8][R6.64], R22 ;  /* 0x0000001606005986 */ /* 0x0041e2000c101508 */
[----:B----4-:R-:W-:Y:S01]  /*25260*/  ISETP.LT.AND P5, PT, R10, UR4, !P0 ;  /* 0x000000040a007c0c */ /* 0x010fe2000c7a1270 */
[----:B------:R-:W2:Y:S01]  /*25270*/  LDCU UR4, c[0x0][0x39c] ;  /* 0x00007380ff0477ac */ /* 0x000ea20008000800 */
[----:B------:R-:W4:Y:S01]  /*25280*/  LDC R10, c[0x0][0x3b8] ;  /* 0x0000ee00ff0a7b82 */ /* 0x000f220000000800 */
[C---:B0-----:R-:W-:Y:S01]  /*25290*/  LEA R6, P6, R8.reuse, R0, 0x1 ;  /* 0x0000000008067211 */ /* 0x041fe200078c08ff */
[----:B------:R0:W-:Y:S03]  /*252a0*/  @P3 STG.E.U16 desc[UR8][R4.64], R18 ;  /* 0x0000001204003986 */ /* 0x0001e6000c101508 */
[----:B------:R-:W-:Y:S01]  /*252b0*/  LEA.HI.X.SX32 R7, R8, R2, 0x1, P6 ;  /* 0x0000000208077211 */ /* 0x000fe200030f0eff */
[----:B------:R-:W-:-:S04]  /*252c0*/  IMAD R8, R21, 0x2, R3 ;  /* 0x0000000215087824 */ /* 0x000fc800078e0203 */
[----:B------:R1:W-:Y:S01]  /*252d0*/  @P4 STG.E.U16 desc[UR8][R6.64], R20 ;  /* 0x0000001406004986 */ /* 0x0003e2000c101508 */
[----:B0-----:R-:W-:-:S04]  /*252e0*/  LEA R4, P3, R3, R0, 0x1 ;  /* 0x0000000003047211 */ /* 0x001fc800078608ff */
[----:B------:R-:W-:Y:S02]  /*252f0*/  LEA.HI.X.SX32 R5, R3, R2, 0x1, P3 ;  /* 0x0000000203057211 */ /* 0x000fe400018f0eff */
[----:B-1----:R-:W-:-:S03]  /*25300*/  LEA R6, P6, R8, R0, 0x1 ;  /* 0x0000000008067211 */ /* 0x002fc600078c08ff */
[----:B-----5:R0:W-:Y:S01]  /*25310*/  @P2 STG.E.U16 desc[UR8][R4.64], R19 ;  /* 0x0000001304002986 */ /* 0x0201e2000c101508 */
[----:B------:R-:W-:Y:S02]  /*25320*/  LEA.HI.X.SX32 R7, R8, R2, 0x1, P6 ;  /* 0x0000000208077211 */ /* 0x000fe400030f0eff */
[----:B--2---:R-:W-:Y:S02]  /*25330*/  ISETP.LT.AND P2, PT, R12, UR4, !P0 ;  /* 0x000000040c007c0c */ /* 0x004fe4000c741270 */
[----:B------:R-:W-:Y:S01]  /*25340*/  ISETP.LT.AND P3, PT, R16, UR5, !P0 ;  /* 0x0000000510007c0c */ /* 0x000fe2000c761270 */
[----:B------:R-:W2:Y:S01]  /*25350*/  LDL.LU R12, [R1+0x8a8] ;  /* 0x0008a800010c7983 */ /* 0x000ea20000300800 */
[----:B------:R-:W1:Y:S01]  /*25360*/  LDCU UR5, c[0x0][0x39c] ;  /* 0x00007380ff0577ac */ /* 0x000e620008000800 */
[----:B------:R-:W-:Y:S01]  /*25370*/  IMAD R8, R21, 0x2, R8 ;  /* 0x0000000215087824 */ /* 0x000fe200078e0208 */
[----:B---3--:R-:W-:Y:S01]  /*25380*/  ISETP.LT.AND P4, PT, R26, UR6, !P0 ;  /* 0x000000061a007c0c */ /* 0x008fe2000c781270 */
[----:B------:R3:W-:Y:S01]  /*25390*/  @P5 STG.E.U16 desc[UR8][R6.64], R25 ;  /* 0x0000001906005986 */ /* 0x0007e2000c101508 */
[----:B------:R-:W-:Y:S01]  /*253a0*/  ISETP.LT.AND P5, PT, R13, UR7, !P0 ;  /* 0x000000070d007c0c */ /* 0x000fe2000c7a1270 */
[----:B------:R-:W5:Y:S01]  /*253b0*/  LDCU UR4, c[0x0][0x39c] ;  /* 0x00007380ff0477ac */ /* 0x000f620008000800 */
[----:B------:R-:W1:Y:S01]  /*253c0*/  LDC R16, c[0x0][0x3b8] ;  /* 0x0000ee00ff107b82 */ /* 0x000e620000000800 */
[----:B------:R-:W4:Y:S01]  /*253d0*/  LDL.LU R29, [R1+0x78] ;  /* 0x00007800011d7983 */ /* 0x000f220000300800 */
[C---:B0-----:R-:W-:Y:S01]  /*253e0*/  LEA R4, P6, R8.reuse, R0, 0x1 ;  /* 0x0000000008047211 */ /* 0x041fe200078c08ff */
[----:B------:R-:W4:Y:S02]  /*253f0*/  LDCU UR6, c[0x0][0x39c] ;  /* 0x00007380ff0677ac */ /* 0x000f240008000800 */
[----:B------:R-:W4:Y:S01]  /*25400*/  LDL.LU R13, [R1+0x8a4] ;  /* 0x0008a400010d7983 */ /* 0x000f220000300800 */
[----:B---3--:R-:W-:Y:S01]  /*25410*/  IMAD R7, R21, 0x2, R8 ;  /* 0x0000000215077824 */ /* 0x008fe200078e0208 */
[----:B------:R-:W-:-:S02]  /*25420*/  LEA.HI.X.SX32 R5, R8, R2, 0x1, P6 ;  /* 0x0000000208057211 */ /* 0x000fc400030f0eff */
[----:B------:R-:W3:Y:S01]  /*25430*/  LDL.LU R26, [R1+0x7c] ;  /* 0x00007c00011a7983 */ /* 0x000ee20000300800 */
[----:B------:R-:W0:Y:S01]  /*25440*/  LDCU UR7, c[0x0][0x39c] ;  /* 0x00007380ff0777ac */ /* 0x000e220008000800 */
[----:B------:R-:W-:Y:S01]  /*25450*/  LEA R6, P6, R7, R0, 0x1 ;  /* 0x0000000007067211 */ /* 0x000fe200078c08ff */
[----:B------:R-:W-:-:S03]  /*25460*/  IMAD R3, R21, 0x2, R7 ;  /* 0x0000000215037824 */ /* 0x000fc600078e0207 */
[----:B------:R-:W-:Y:S01]  /*25470*/  LEA.HI.X.SX32 R7, R7, R2, 0x1, P6 ;  /* 0x0000000207077211 */ /* 0x000fe200030f0eff */
[----:B------:R-:W-:Y:S01]  /*25480*/  IMAD R8, R21, 0x2, R3 ;  /* 0x0000000215087824 */ /* 0x000fe200078e0203 */
[----:B--2---:R2:W-:Y:S01]  /*25490*/  @P3 STG.E.U16 desc[UR8][R4.64], R12 ;  /* 0x0000000c04003986 */ /* 0x0045e2000c101508 */
[----:B-1----:R-:W-:Y:S01]  /*254a0*/  ISETP.LT.AND P3, PT, R14, UR5, !P0 ;  /* 0x000000050e007c0c */ /* 0x002fe2000c761270 */
[----:B------:R-:W3:Y:S02]  /*254b0*/  LDCU UR5, c[0x0][0x39c] ;  /* 0x00007380ff0577ac */ /* 0x000ee40008000800 */
[----:B------:R-:W3:Y:S04]  /*254c0*/  LDL.LU R14, [R1+0x8a0] ;  /* 0x0008a000010e7983 */ /* 0x000ee80000300800 */
[----:B------:R-:W3:Y:S01]  /*254d0*/  LDL.LU R23, [R1+0x80] ;  /* 0x0000800001177983 */ /* 0x000ee20000300800 */
[----:B--2---:R-:W-:-:S03]  /*254e0*/  LEA R4, P6, R3, R0, 0x1 ;  /* 0x0000000003047211 */ /* 0x004fc600078c08ff */
[----:B----4-:R1:W-:Y:S01]  /*254f0*/  @P4 STG.E.U16 desc[UR8][R6.64], R13 ;  /* 0x0000000d06004986 */ /* 0x0103e2000c101508 */
[----:B-----5:R-:W-:Y:S01]  /*25500*/  ISETP.LT.AND P4, PT, R15, UR4, !P0 ;  /* 0x000000040f007c0c */ /* 0x020fe2000c781270 */
[----:B------:R-:W2:Y:S01]  /*25510*/  LDCU UR4, c[0x0][0x39c] ;  /* 0x00007380ff0477ac */ /* 0x000ea20008000800 */
[----:B------:R-:W-:Y:S01]  /*25520*/  LEA.HI.X.SX32 R5, R3, R2, 0x1, P6 ;  /* 0x0000000203057211 */ /* 0x000fe200030f0eff */
[----:B------:R-:W4:Y:S01]  /*25530*/  LDL.LU R21, [R1+0x84] ;  /* 0x0000840001157983 */ /* 0x000f220000300800 */
[----:B------:R-:W-:-:S03]  /*25540*/  IMAD R3, R9, 0x2, R8 ;  /* 0x0000000209037824 */ /* 0x000fc600078e0208 */
[----:B------:R-:W5:Y:S04]  /*25550*/  LDL.LU R15, [R1+0x89c] ;  /* 0x00089c00010f7983 */ /* 0x000f680000300800 */
[----:B------:R-:W2:Y:S01]  /*25560*/  LDL.LU R9, [R1+0x40] ;  /* 0x0000400001097983 */ /* 0x000ea20000300800 */
[----:B-1----:R-:W-:-:S04]  /*25570*/  LEA R6, P6, R8, R0, 0x1 ;  /* 0x0000000008067211 */ /* 0x002fc800078c08ff */
[----:B------:R-:W-:Y:S02]  /*25580*/  LEA.HI.X.SX32 R7, R8, R2, 0x1, P6 ;  /* 0x0000000208077211 */ /* 0x000fe400030f0eff */
[----:B------:R-:W1:Y:S01]  /*25590*/  LDC R8, c[0x0][0x3b8] ;  /* 0x0000ee00ff087b82 */ /* 0x000e620000000800 */
[----:B---3--:R3:W-:Y:S01]  /*255a0*/  @P2 STG.E.U16 desc[UR8][R4.64], R14 ;  /* 0x0000000e04002986 */ /* 0x0087e2000c101508 */
[----:B------:R-:W-:Y:S01]  /*255b0*/  ISETP.LT.AND P2, PT, R29, UR6, !P0 ;  /* 0x000000061d007c0c */ /* 0x000fe2000c741270 */
[----:B------:R-:W4:Y:S02]  /*255c0*/  LDCU UR6, c[0x0][0x39c] ;  /* 0x00007380ff0677ac */ /* 0x000f240008000800 */
[----:B------:R-:W4:Y:S01]  /*255d0*/  LDL.LU R29, [R1+0x88] ;  /* 0x00008800011d7983 */ /* 0x000f220000300800 */
[----:B---3--:R-:W-:-:S04]  /*255e0*/  LEA R4, P6, R3, R0, 0x1 ;  /* 0x0000000003047211 */ /* 0x008fc800078c08ff */
[----:B------:R-:W-:Y:S01]  /*255f0*/  LEA.HI.X.SX32 R5, R3, R2, 0x1, P6 ;  /* 0x0000000203057211 */ /* 0x000fe200030f0eff */
[----:B-----5:R3:W-:Y:S01]  /*25600*/  @P5 STG.E.U16 desc[UR8][R6.64], R15 ;  /* 0x0000000f06005986 */ /* 0x0207e2000c101508 */
[----:B------:R-:W-:Y:S01]  /*25610*/  ISETP.LT.AND P5, PT, R26, UR5, !P0 ;  /* 0x000000051a007c0c */ /* 0x000fe2000c7a1270 */
[----:B------:R-:W5:Y:S02]  /*25620*/  LDCU UR5, c[0x0][0x39c] ;  /* 0x00007380ff0577ac */ /* 0x000f640008000800 */
[----:B------:R-:W5:Y:S01]  /*25630*/  LDL.LU R26, [R1+0x8c] ;  /* 0x00008c00011a7983 */ /* 0x000f620000300800 */
[--C-:B---3--:R-:W-:Y:S01]  /*25640*/  IMAD R7, R10, 0x2, R3.reuse ;  /* 0x000000020a077824 */ /* 0x108fe200078e0203 */
[----:B--2---:R-:W-:Y:S01]  /*25650*/  PRMT R3, R9, 0x7632, R3 ;  /* 0x0000763209037816 */ /* 0x004fe20000000003 */
[----:B------:R-:W2:Y:S04]  /*25660*/  LDC R10, c[0x0][0x3b8] ;  /* 0x0000ee00ff0a7b82 */ /* 0x000ea80000000800 */
[----:B------:R3:W-:Y:S01]  /*25670*/  @P3 STG.E.U16 desc[UR8][R4.64], R3 ;  /* 0x0000000304003986 */ /* 0x0007e2000c101508 */
[----:B------:R-:W-:-:S03]  /*25680*/  LEA R6, P6, R7, R0, 0x1 ;  /* 0x0000000007067211 */ /* 0x000fc600078c08ff */
[----:B------:R-:W0:Y:S01]  /*25690*/  LDC R9, c[0x0][0x3b8] ;  /* 0x0000ee00ff097b82 */ /* 0x000e220000000800 */
[----:B---3--:R-:W-:Y:S02]  /*256a0*/  IMAD R3, R16, 0x2, R7 ;  /* 0x0000000210037824 */ /* 0x008fe400078e0207 */
[----:B------:R-:W3:Y:S01]  /*256b0*/  LDL.LU R16, [R1+0x48] ;  /* 0x0000480001107983 */ /* 0x000ee20000300800 */
[----:B------:R-:W-:Y:S02]  /*256c0*/  LEA.HI.X.SX32 R7, R7, R2, 0x1, P6 ;  /* 0x0000000207077211 */ /* 0x000fe400030f0eff */
[----:B------:R-:W-:Y:S02]  /*256d0*/  PRMT R5, R27, 0x7632, R5 ;  /* 0x000076321b057816 */ /* 0x000fe40000000005 */
[----:B------:R-:W-:Y:S01]  /*256e0*/  LEA R4, P6, R3, R0, 0x1 ;  /* 0x0000000003047211 */ /* 0x000fe200078c08ff */
[----:B------:R-:W5:Y:S04]  /*256f0*/  LDL.LU R27, [R1+0x90] ;  /* 0x00009000011b7983 */ /* 0x000f680000300800 */
[----:B------:R1:W-:Y:S01]  /*25700*/  @P4 STG.E.U16 desc[UR8][R6.64], R5 ;  /* 0x0000000506004986 */ /* 0x0003e2000c101508 */
[----:B------:R-:W-:Y:S01]  /*25710*/  ISETP.LT.AND P3, PT, R23, UR4, !P0 ;  /* 0x0000000417007c0c */ /* 0x000fe2000c761270 */
[----:B------:R-:W5:Y:S01]  /*25720*/  LDCU UR4, c[0x0][0x39c] ;  /* 0x00007380ff0477ac */ /* 0x000f620008000800 */
[----:B----4-:R-:W-:-:S02]  /*25730*/  ISETP.LT.AND P4, PT, R21, UR6, !P0 ;  /* 0x0000000615007c0c */ /* 0x010fc4000c781270 */
[----:B------:R-:W4:Y:S01]  /*25740*/  LDL.LU R21, [R1+0x94] ;  /* 0x0000940001157983 */ /* 0x000f220000300800 */
[----:B------:R-:W4:Y:S03]  /*25750*/  LDCU UR6, c[0x0][0x39c] ;  /* 0x00007380ff0677ac */ /* 0x000f260008000800 */
[----:B------:R-:W4:Y:S01]  /*25760*/  LDL.LU R23, [R1+0x98] ;  /* 0x0000980001177983 */ /* 0x000f220000300800 */
[----:B-1----:R-:W-:Y:S01]  /*25770*/  LEA.HI.X.SX32 R5, R3, R2, 0x1, P6 ;  /* 0x0000000203057211 */ /* 0x002fe200030f0eff */
[----:B------:R-:W-:Y:S02]  /*25780*/  IMAD R3, R8, 0x2, R3 ;  /* 0x0000000208037824 */ /* 0x000fe400078e0203 */
[----:B------:R-:W1:Y:S02]  /*25790*/  LDC R8, c[0x0][0x3b8] ;  /* 0x0000ee00ff087b82 */ /* 0x000e640000000800 */
[----:B--2---:R-:W-:-:S06]  /*257a0*/  IMAD R7, R10, 0x2, R3 ;  /* 0x000000020a077824 */ /* 0x004fcc00078e0203 */
[----:B------:R-:W2:Y:S01]  /*257b0*/  LDC R10, c[0x0][0x3b8] ;  /* 0x0000ee00ff0a7b82 */ /* 0x000ea20000000800 */
[----:B---3--:R-:W-:-:S07]  /*257c0*/  PRMT R6, R16, 0x7632, R6 ;  /* 0x0000763210067816 */ /* 0x008fce0000000006 */
[----:B------:R-:W3:Y:S01]  /*257d0*/  LDC R16, c[0x0][0x3b8] ;  /* 0x0000ee00ff107b82 */ /* 0x000ee20000000800 */
[----:B------:R0:W-:Y:S02]  /*257e0*/  @P2 STG.E.U16 desc[UR8][R4.64], R6 ;  /* 0x0000000604002986 */ /* 0x0001e4000c101508 */
[----:B0-----:R-:W-:-:S04]  /*257f0*/  LEA R4, P6, R3, R0, 0x1 ;  /* 0x0000000003047211 */ /* 0x001fc800078c08ff */
[----:B------:R-:W-:Y:S02]  /*25800*/  LEA.HI.X.SX32 R5, R3, R2, 0x1, P6 ;  /* 0x0000000203057211 */ /* 0x000fe400030f0eff */
[----:B------:R-:W-:Y:S02]  /*25810*/  PRMT R3, R28, 0x7632, R3 ;  /* 0x000076321c037816 */ /* 0x000fe40000000003 */
[----:B------:R-:W-:-:S03]  /*25820*/  LEA R6, P6, R7, R0, 0x1 ;  /* 0x0000000007067211 */ /* 0x000fc600078c08ff */
[----:B------:R0:W-:Y:S02]  /*25830*/  @P5 STG.E.U16 desc[UR8][R4.64], R3 ;  /* 0x0000000304005986 */ /* 0x0001e4000c101508 */
[----:B0-----:R-:W-:Y:S02]  /*25840*/  PRMT R5, R24, 0x7632, R5 ;  /* 0x0000763218057816 */ /* 0x001fe40000000005 */
[----:B------:R-:W3:Y:S01]  /*25850*/  LDL.LU R24, [R1+0x9c] ;  /* 0x00009c0001187983 */ /* 0x000ee20000300800 */
[----:B------:R-:W-:Y:S01]  /*25860*/  IMAD R3, R9, 0x2, R7 ;  /* 0x0000000209037824 */ /* 0x000fe200078e0207 */
[----:B------:R-:W-:Y:S01]  /*25870*/  LEA.HI.X.SX32 R7, R7, R2, 0x1, P6 ;  /* 0x0000000207077211 */ /* 0x000fe200030f0eff */
[----:B------:R-:W0:Y:S01]  /*25880*/  LDC R9, c[0x0][0x3b8] ;  /* 0x0000ee00ff097b82 */ /* 0x000e220000000800 */
[----:B-----5:R-:W-:Y:S02]  /*25890*/  ISETP.LT.AND P6, PT, R26, UR4, !P0 ;  /* 0x000000041a007c0c */ /* 0x020fe4000c7c1270 */
[----:B------:R-:W-:Y:S01]  /*258a0*/  ISETP.LT.AND P2, PT, R29, UR5, !P0 ;  /* 0x000000051d007c0c */ /* 0x000fe2000c741270 */
[----:B------:R-:W5:Y:S01]  /*258b0*/  LDL.LU R26, [R1+0xa0] ;  /* 0x0000a000011a7983 */ /* 0x000f620000300800 */
[----:B------:R-:W2:Y:S01]  /*258c0*/  LDCU UR5, c[0x0][0x39c] ;  /* 0x00007380ff0577ac */ /* 0x000ea20008000800 */
[C---:B------:R-:W-:Y:S01]  /*258d0*/  LEA R4, P5, R3.reuse, R0, 0x1 ;  /* 0x0000000003047211 */ /* 0x040fe200078a08ff */
[----:B-1----:R-:W-:Y:S01]  /*258e0*/  IMAD R8, R8, 0x2, R3 ;  /* 0x0000000208087824 */ /* 0x002fe200078e0203 */
[----:B------:R1:W-:Y:S01]  /*258f0*/  @P3 STG.E.U16 desc[UR8][R6.64], R5 ;  /* 0x0000000506003986 */ /* 0x0003e2000c101508 */
[----:B------:R-:W3:Y:S01]  /*25900*/  LDCU UR4, c[0x0][0x39c] ;  /* 0x00007380ff0477ac */ /* 0x000ee20008000800 */
[----:B-1----:R-:W-:-:S02]  /*25910*/  LEA.HI.X.SX32 R5, R3, R2, 0x1, P5 ;  /* 0x0000000203057211 */ /* 0x002fc400028f0eff */
[----:B------:R-:W-:Y:S02]  /*25920*/  PRMT R3, R17, 0x7632, R3 ;  /* 0x0000763211037816 */ /* 0x000fe40000000003 */
[C---:B------:R-:W-:Y:S01]  /*25930*/  LEA R6, P5, R8.reuse, R0, 0x1 ;  /* 0x0000000008067211 */ /* 0x040fe200078a08ff */
[----:B------:R-:W1:Y:S02]  /*25940*/  LDC R17, c[0x0][0x3b8] ;  /* 0x0000ee00ff117b82 */ /* 0x000e640000000800 */
[----:B------:R4:W-:Y:S01]  /*25950*/  @P4 STG.E.U16 desc[UR8][R4.64], R3 ;  /* 0x0000000304004986 */ /* 0x0009e2000c101508 */
[----:B------:R-:W-:Y:S01]  /*25960*/  LEA.HI.X.SX32 R7, R8, R2, 0x1, P5 ;  /* 0x0000000208077211 */ /* 0x000fe200028f0eff */
[----:B--2---:R-:W-:Y:S01]  /*25970*/  IMAD R8, R10, 0x2, R8 ;  /* 0x000000020a087824 */ /* 0x004fe200078e0208 */
[----:B------:R-:W-:Y:S01]  /*25980*/  ISETP.LT.AND P3, PT, R27, UR5, !P0 ;  /* 0x000000051b007c0c */ /* 0x000fe2000c761270 */
[----:B------:R-:W5:Y:S01]  /*25990*/  LDCU UR5, c[0x0][0x39c] ;  /* 0x00007380ff0577ac */ /* 0x000f620008000800 */
[----:B----4-:R-:W-:-:S02]  /*259a0*/  ISETP.LT.AND P4, PT, R21, UR6, !P0 ;  /* 0x0000000615007c0c */ /* 0x010fc4000c781270 */
[----:B------:R-:W2:Y:S01]  /*259b0*/  LDL.LU R21, [R1+0xa4] ;  /* 0x0000a40001157983 */ /* 0x000ea20000300800 */
[----:B------:R-:W-:Y:S01]  /*259c0*/  PRMT R3, R11, 0x7632, R3 ;  /* 0x000076320b037816 */ /* 0x000fe20000000003 */
[----:B------:R-:W2:Y:S01]  /*259d0*/  LDCU UR6, c[0x0][0x39c] ;  /* 0x00007380ff0677ac */ /* 0x000ea20008000800 */
[----:B------:R-:W-:Y:S01]  /*259e0*/  PRMT R10, R22, 0x7632, R10 ;  /* 0x00007632160a7816 */ /* 0x000fe2000000000a */
[----:B------:R-:W4:Y:S01]  /*259f0*/  LDC R11, c[0x0][0x3b8] ;  /* 0x0000ee00ff0b7b82 */ /* 0x000f220000000800 */
[----:B------:R-:W2:Y:S04]  /*25a00*/  LDL.LU R22, [R1+0xa8] ;  /* 0x0000a80001167983 */ /* 0x000ea80000300800 */
[----:B------:R0:W-:Y:S01]  /*25a10*/  @P2 STG.E.U16 desc[UR8][R6.64], R3 ;  /* 0x0000000306002986 */ /* 0x0001e2000c101508 */
[----:B------:R-:W-:-:S04]  /*25a20*/  LEA R4, P2, R8, R0, 0x1 ;  /* 0x0000000008047211 */ /* 0x000fc800078408ff */
[----:B------:R-:W-:Y:S01]  /*25a30*/  LEA.HI.X.SX32 R5, R8, R2, 0x1, P2 ;  /* 0x0000000208057211 */ /* 0x000fe200010f0eff */
[----:B0-----:R-:W-:-:S05]  /*25a40*/  IMAD R3, R9, 0x2, R8 ;  /* 0x0000000209037824 */ /* 0x001fca00078e0208 */
[C---:B------:R-:W-:Y:S02]  /*25a50*/  LEA R6, P2, R3.reuse, R0, 0x1 ;  /* 0x0000000003067211 */ /* 0x040fe400078408ff */
[----:B------:R-:W-:Y:S02]  /*25a60*/  PRMT R9, R18, 0x7632, R9 ;  /* 0x0000763212097816 */ /* 0x000fe40000000009 */
[----:B------:R-:W-:Y:S01]  /*25a70*/  LEA.HI.X.SX32 R7, R3, R2, 0x1, P2 ;  /* 0x0000000203077211 */ /* 0x000fe200010f0eff */
[----:B------:R-:W-:Y:S01]  /*25a80*/  @P6 STG.E.U16 desc[UR8][R4.64], R10 ;  /* 0x0000000a04006986 */ /* 0x000fe2000c101508 */
[----:B-1----:R-:W-:Y:S01]  /*25a90*/  IMAD R8, R17, 0x2, R3 ;  /* 0x0000000211087824 */ /* 0x002fe200078e0203 */
[----:B------:R-:W0:Y:S02]  /*25aa0*/  LDC R18, c[0x0][0x3b8] ;  /* 0x0000ee00ff127b82 */ /* 0x000e240000000800 */
[----:B------:R1:W-:Y:S01]  /*25ab0*/  @P3 STG.E.U16 desc[UR8][R6.64], R9 ;  /* 0x0000000906003986 */ /* 0x0003e2000c101508 */
[----:B------:R-:W-:Y:S01]  /*25ac0*/  ISETP.LT.AND P5, PT, R23, UR7, !P0 ;  /* 0x0000000717007c0c */ /* 0x000fe2000c7a1270 */
[----:B------:R-:W0:Y:S01]  /*25ad0*/  LDCU UR7, c[0x0][0x39c] ;  /* 0x00007380ff0777ac */ /* 0x000e220008000800 */
[----:B---3--:R-:W-:Y:S01]  /*25ae0*/  ISETP.LT.AND P2, PT, R24, UR4, !P0 ;  /* 0x0000000418007c0c */ /* 0x008fe2000c741270 */
[----:B------:R-:W3:Y:S01]  /*25af0*/  LDCU UR4, c[0x0][0x39c] ;  /* 0x00007380ff0477ac */ /* 0x000ee20008000800 */
[----:B------:R-:W2:Y:S01]  /*25b00*/  LDL.LU R24, [R1+0xac] ;  /* 0x0000ac0001187983 */ /* 0x000ea20000300800 */
[----:B-1----:R-:W-:Y:S01]  /*25b10*/  PRMT R9, R25, 0x7632, R9 ;  /* 0x0000763219097816 */ /* 0x002fe20000000009 */
[----:B------:R-:W1:Y:S01]  /*25b20*/  LDC R17, c[0x0][0x3b8] ;  /* 0x0000ee00ff117b82 */ /* 0x000e620000000800 */
[----:B-----5:R-:W-:Y:S01]  /*25b30*/  ISETP.LT.AND P3, PT, R26, UR5, !P0 ;  /* 0x000000051a007c0c */ /* 0x020fe2000c761270 */
[----:B------:R-:W5:Y:S01]  /*25b40*/  LDCU UR5, c[0x0][0x39c] ;  /* 0x00007380ff0577ac */ /* 0x000f620008000800 */
[----:B------:R-:W2:Y:S01]  /*25b50*/  LDL.LU R26, [R1+0xb4] ;  /* 0x0000b400011a7983 */ /* 0x000ea20000300800 */
[----:B------:R-:W-:-:S02]  /*25b60*/  LEA R4, P6, R8, R0, 0x1 ;  /* 0x0000000008047211 */ /* 0x000fc400078c08ff */
[----:B------:R-:W-:Y:S01]  /*25b70*/  PRMT R3, R20, 0x7632, R3 ;  /* 0x0000763214037816 */ /* 0x000fe20000000003 */
[----:B------:R-:W2:Y:S01]  /*25b80*/  LDL.LU R27, [R1+0xb0] ;  /* 0x0000b000011b7983 */ /* 0x000ea20000300800 */
[----:B------:R-:W-:Y:S01]  /*25b90*/  LEA.HI.X.SX32 R5, R8, R2, 0x1, P6 ;  /* 0x0000000208057211 */ /* 0x000fe200030f0eff */
[----:B------:R-:W1:Y:S02]  /*25ba0*/  LDC R20, c[0x0][0x3b8] ;  /* 0x0000ee00ff147b82 */ /* 0x000e640000000800 */
[----:B------:R-:W2:Y:S01]  /*25bb0*/  LDL.LU R25, [R1+0xb8] ;  /* 0x0000b80001197983 */ /* 0x000ea20000300800 */
[----:B------:R-:W-:-:S03]  /*25bc0*/  IMAD R8, R16, 0x2, R8 ;  /* 0x0000000210087824 */ /* 0x000fc600078e0208 */
[----:B------:R4:W-:Y:S02]  /*25bd0*/  @P4 STG.E.U16 desc[UR8][R4.64], R3 ;  /* 0x0000000304004986 */ /* 0x0009e4000c101508 */
[C---:B------:R-:W-:Y:S01]  /*25be0*/  LEA R6, P4, R8.reuse, R0, 0x1 ;  /* 0x0000000008067211 */ /* 0x040fe200078808ff */
[----:B------:R-:W1:Y:S03]  /*25bf0*/  LDC R16, c[0x0][0x3b8] ;  /* 0x0000ee00ff107b82 */ /* 0x000e660000000800 */
[----:B------:R-:W-:Y:S02]  /*25c00*/  LEA.HI.X.SX32 R7, R8, R2, 0x1, P4 ;  /* 0x0000000208077211 */ /* 0x000fe400020f0eff */
[----:B------:R-:W-:Y:S02]  /*25c10*/  PRMT R12, R12, 0x7632, R12 ;  /* 0x000076320c0c7816 */ /* 0x000fe4000000000c */
[----:B------:R-:W-:Y:S01]  /*25c20*/  PRMT R13, R13, 0x7632, R13 ;  /* 0x000076320d0d7816 */ /* 0x000fe2000000000d */
[----:B------:R-:W2:Y:S01]  /*25c30*/  LDC R23, c[0x0][0x3b8] ;  /* 0x0000ee00ff177b82 */ /* 0x000ea20000000800 */
[----:B----4-:R-:W-:Y:S01]  /*25c40*/  IMAD R3, R11, 0x2, R8 ;  /* 0x000000020b037824 */ /* 0x010fe200078e0208 */
[----:B------:R-:W-:-:S02]  /*25c50*/  PRMT R11, R19, 0x7632, R11 ;  /* 0x00007632130b7816 */ /* 0x000fc4000000000b */
[----:B--2---:R-:W-:Y:S01]  /*25c60*/  ISETP.LT.AND P6, PT, R21, UR6, !P0 ;  /* 0x0000000615007c0c */ /* 0x004fe2000c7c1270 */
[----:B------:R-:W2:Y:S01]  /*25c70*/  LDCU UR6, c[0x0][0x39c] ;  /* 0x00007380ff0677ac */ /* 0x000ea20008000800 */
[C---:B------:R-:W-:Y:S01]  /*25c80*/  LEA R4, P4, R3.reuse, R0, 0x1 ;  /* 0x0000000003047211 */ /* 0x040fe200078808ff */
[----:B------:R4:W-:Y:S03]  /*25c90*/  @P5 STG.E.U16 desc[UR8][R6.64], R11 ;  /* 0x0000000b06005986 */ /* 0x0009e6000c101508 */
[----:B------:R-:W-:Y:S01]  /*25ca0*/  LEA.HI.X.SX32 R5, R3, R2, 0x1, P4 ;  /* 0x0000000203057211 */ /* 0x000fe200020f0eff */
[----:B0-----:R-:W-:Y:S01]  /*25cb0*/  IMAD R10, R18, 0x2, R3 ;  /* 0x00000002120a7824 */ /* 0x001fe200078e0203 */
[----:B---3--:R-:W-:Y:S01]  /*25cc0*/  ISETP.LT.AND P5, PT, R22, UR4, !P0 ;  /* 0x0000000416007c0c */ /* 0x008fe2000c7a1270 */
[----:B------:R-:W0:Y:S01]  /*25cd0*/  LDCU UR4, c[0x0][0x39c] ;  /* 0x00007380ff0477ac */ /* 0x000e220008000800 */
[----:B------:R-:W3:Y:S02]  /*25ce0*/  LDL.LU R22, [R1+0xbc] ;  /* 0x0000bc0001167983 */ /* 0x000ee40000300800 */
[C---:B------:R-:W-:Y:S01]  /*25cf0*/  LEA R8, P4, R10.reuse, R0, 0x1 ;  /* 0x000000000a087211 */ /* 0x040fe200078808ff */
[----:B------:R-:W0:Y:S01]  /*25d00*/  LDC R18, c[0x0][0x3b8] ;  /* 0x0000ee00ff127b82 */ /* 0x000e220000000800 */
[----:B------:R5:W-:Y:S07]  /*25d10*/  @P2 STG.E.U16 desc[UR8][R4.64], R9 ;  /* 0x0000000904002986 */ /* 0x000bee000c101508 */
[----:B----4-:R-:W4:Y:S01]  /*25d20*/  LDC R11, c[0x0][0x3b8] ;  /* 0x0000ee00ff0b7b82 */ /* 0x010f220000000800 */
[----:B-----5:R-:W-:Y:S01]  /*25d30*/  LEA.HI.X.SX32 R9, R10, R2, 0x1, P4 ;  /* 0x000000020a097211 */ /* 0x020fe200020f0eff */
[----:B-1----:R-:W-:-:S06]  /*25d40*/  IMAD R10, R16, 0x2, R10 ;  /* 0x00000002100a7824 */ /* 0x002fcc00078e020a */
[----:B------:R-:W1:Y:S01]  /*25d50*/  LDC R16, c[0x0][0x3b8] ;  /* 0x0000ee00ff107b82 */ /* 0x000e620000000800 */
[----:B------:R5:W-:Y:S01]  /*25d60*/  @P3 STG.E.U16 desc[UR8][R8.64], R12 ;  /* 0x0000000c08003986 */ /* 0x000be2000c101508 */
[----:B------:R-:W-:-:S06]  /*25d70*/  IMAD R3, R17, 0x2, R10 ;  /* 0x0000000211037824 */ /* 0x000fcc00078e020a */
[----:B------:R-:W0:Y:S01]  /*25d80*/  LDC R17, c[0x0][0x3b8] ;  /* 0x0000ee00ff117b82 */ /* 0x000e220000000800 */
[----:B-----5:R-:W-:-:S04]  /*25d90*/  LEA R8, P3, R10, R0, 0x1 ;  /* 0x000000000a087211 */ /* 0x020fc800078608ff */
[----:B------:R-:W-:Y:S02]  /*25da0*/  LEA.HI.X.SX32 R9, R10, R2, 0x1, P3 ;  /* 0x000000020a097211 */ /* 0x000fe400018f0eff */
[----:B------:R-:W-:Y:S01]  /*25db0*/  LEA R10, P3, R3, R0, 0x1 ;  /* 0x00000000030a7211 */ /* 0x000fe200078608ff */
[----:B----4-:R-:W-:-:S03]  /*25dc0*/  IMAD R12, R11, 0x2, R3 ;  /* 0x000000020b0c7824 */ /* 0x010fc600078e0203 */
[----:B------:R-:W-:Y:S02]  /*25dd0*/  LEA.HI.X.SX32 R11, R3, R2, 0x1, P3 ;  /* 0x00000002030b7211 */ /* 0x000fe400018f0eff */
[----:B------:R-:W-:Y:S01]  /*25de0*/  ISETP.LT.AND P2, PT, R24, UR5, !P0 ;  /* 0x0000000518007c0c */ /* 0x000fe2000c741270 */
[----:B------:R-:W3:Y:S01]  /*25df0*/  LDCU UR5, c[0x0][0x39c] ;  /* 0x00007380ff0577ac */ /* 0x000ee20008000800 */
[----:B------:R-:W4:Y:S01]  /*25e00*/  LDL.LU R24, [R1+0xe0] ;  /* 0x0000e00001187983 */ /* 0x000f220000300800 */
[----:B--2---:R-:W-:Y:S01]  /*25e10*/  ISETP.LT.AND P4, PT, R26, UR6, !P0 ;  /* 0x000000061a007c0c */ /* 0x004fe2000c781270 */
[----:B------:R-:W4:Y:S02]  /*25e20*/  LDCU UR6, c[0x0][0x39c] ;  /* 0x00007380ff0677ac */ /* 0x000f240008000800 */
[----:B------:R-:W2:Y:S04]  /*25e30*/  LDL.LU R26, [R1+0xe4] ;  /* 0x0000e400011a7983 */ /* 0x000ea80000300800 */
[----:B------:R-:W5:Y:S04]  /*25e40*/  LDL.LU R21, [R1+0xe8] ;  /* 0x0000e80001157983 */ /* 0x000f680000300800 */
[----:B------:R-:W5:Y:S01]  /*25e50*/  LDL.LU R19, [R1+0xec] ;  /* 0x0000ec0001137983 */ /* 0x000f620000300800 */
[----:B0-----:R-:W-:-:S03]  /*25e60*/  ISETP.LT.AND P3, PT, R25, UR4, !P0 ;  /* 0x0000000419007c0c */ /* 0x001fc6000c761270 */
[----:B------:R-:W0:Y:S01]  /*25e70*/  LDS.128 R4, [R27] ;  /* 0x000000001b047984 */ /* 0x000e220000000c00 */
[----:B-1----:R-:W-:Y:S01]  /*25e80*/  IMAD R3, R16, 0x2, R12 ;  /* 0x0000000210037824 */ /* 0x002fe200078e020c */
[----:B------:R-:W-:Y:S01]  /*25e90*/  PRMT R14, R14, 0x7632, R14 ;  /* 0x000076320e0e7816 */ /* 0x000fe2000000000e */
[----:B------:R-:W1:Y:S01]  /*25ea0*/  LDC R16, c[0x0][0x3b8] ;  /* 0x0000ee00ff107b82 */ /* 0x000e620000000800 */
[----:B------:R-:W5:Y:S01]  /*25eb0*/  LDL.LU R25, [R1+0xf0] ;  /* 0x0000f00001197983 */ /* 0x000f620000300800 */
[----:B------:R-:W2:Y:S03]  /*25ec0*/  LDCU UR4, c[0x0][0x39c] ;  /* 0x00007380ff0477ac */ /* 0x000ea60008000800 */
[----:B------:R-:W5:Y:S04]  /*25ed0*/  LDL.LU R28, [R1+0xf4] ;  /* 0x0000f400011c7983 */ /* 0x000f680000300800 */
[----:B------:R3:W-:Y:S01]  /*25ee0*/  @P6 STG.E.U16 desc[UR8][R8.64], R13 ;  /* 0x0000000d08006986 */ /* 0x0007e2000c101508 */
[----:B------:R-:W-:-:S03]  /*25ef0*/  PRMT R15, R15, 0x7632, R15 ;  /* 0x000076320f0f7816 */ /* 0x000fc6000000000f */
[----:B------:R-:W-:Y:S01]  /*25f00*/  @P5 STG.E.U16 desc[UR8][R10.64], R14 ;  /* 0x0000000e0a005986 */ /* 0x000fe2000c101508 */
[----:B---3--:R-:W-:-:S04]  /*25f10*/  LEA R8, P6, R12, R0, 0x1 ;  /* 0x000000000c087211 */ /* 0x008fc800078c08ff */
[----:B------:R-:W-:Y:S02]  /*25f20*/  LEA.HI.X.SX32 R9, R12, R2, 0x1, P6 ;  /* 0x000000020c097211 */ /* 0x000fe400030f0eff */
[----:B------:R-:W-:Y:S01]  /*25f30*/  ISETP.LT.AND P5, PT, R22, UR5, !P0 ;  /* 0x0000000516007c0c */ /* 0x000fe2000c7a1270 */
[----:B------:R-:W5:Y:S01]  /*25f40*/  LDCU UR5, c[0x0][0x39c] ;  /* 0x00007380ff0577ac */ /* 0x000f620008000800 */
[----:B------:R-:W3:Y:S01]  /*25f50*/  LDC R22, c[0x0][0x3b8] ;  /* 0x0000ee00ff167b82 */ /* 0x000ee20000000800 */
[----:B------:R0:W-:Y:S01]  /*25f60*/  @P2 STG.E.U16 desc[UR8][R8.64], R15 ;  /* 0x0000000f08002986 */ /* 0x0001e2000c101508 */
[----:B------:R-:W-:-:S03]  /*25f70*/  LEA R12, P2, R3, R0, 0x1 ;  /* 0x00000000030c7211 */ /* 0x000fc600078408ff */
[----:B------:R-:W2:Y:S01]  /*25f80*/  LDS.128 R8, [R27+0x2000] ;  /* 0x002000001b087984 */ /* 0x000ea20000000c00 */
[----:B------:R-:W-:Y:S01]  /*25f90*/  LEA.HI.X.SX32 R13, R3, R2, 0x1, P2 ;  /* 0x00000002030d7211 */ /* 0x000fe200010f0eff */
[----:B0-----:R-:W-:Y:S02]  /*25fa0*/  IMAD R15, R17, 0x2, R3 ;  /* 0x00000002110f7824 */ /* 0x001fe400078e0203 */
[----:B------:R-:W0:Y:S02]  /*25fb0*/  LDC R17, c[0x0][0x3b8] ;  /* 0x0000ee00ff117b82 */ /* 0x000e240000000800 */
[----:B------:R-:W-:Y:S01]  /*25fc0*/  IMAD R3, R18, 0x2, R15 ;  /* 0x0000000212037824 */ /* 0x000fe200078e020f */
[C---:B------:R-:W-:Y:S01]  /*25fd0*/  LEA R14, P2, R15.reuse, R0, 0x1 ;  /* 0x000000000f0e7211 */ /* 0x040fe200078408ff */
[----:B------:R1:W-:Y:S03]  /*25fe0*/  @P4 STG.E.U16 desc[UR8][R12.64], R4 ;  /* 0x000000040c004986 */ /* 0x0003e6000c101508 */
[----:B------:R-:W-:-:S02]  /*25ff0*/  LEA.HI.X.SX32 R15, R15, R2, 0x1, P2 ;  /* 0x000000020f0f7211 */ /* 0x000fc400010f0eff */
[----:B-1----:R-:W-:-:S04]  /*26000*/  LEA R12, P4, R3, R0, 0x1 ;  /* 0x00000000030c7211 */ /* 0x002fc800078808ff */
[----:B------:R-:W-:Y:S01]  /*26010*/  LEA.HI.X.SX32 R13, R3, R2, 0x1, P4 ;  /* 0x00000002030d7211 */ /* 0x000fe200020f0eff */
[----:B------:R-:W-:Y:S01]  /*26020*/  IMAD R3, R16, 0x2, R3 ;  /* 0x0000000210037824 */ /* 0x000fe200078e0203 */
[----:B------:R-:W-:Y:S04]  /*26030*/  @P3 STG.E.U16 desc[UR8][R14.64], R5 ;  /* 0x000000050e003986 */ /* 0x000fe8000c101508 */
[----:B------:R-:W-:Y:S01]  /*26040*/  @P5 STG.E.U16 desc[UR8][R12.64], R6 ;  /* 0x000000060c005986 */ /* 0x000fe2000c101508 */
[----:B------:R-:W-:Y:S01]  /*26050*/  LEA R18, P5, R3, R0, 0x1 ;  /* 0x0000000003127211 */ /* 0x000fe200078a08ff */
[----:B0-----:R-:W-:Y:S02]  /*26060*/  IMAD R17, R17, 0x2, R3 ;  /* 0x0000000211117824 */ /* 0x001fe400078e0203 */
[----:B------:R-:W0:Y:S01]  /*26070*/  LDS.128 R12, [R27+0x4000] ;  /* 0x004000001b0c7984 */ /* 0x000e220000000c00 */
[----:B----4-:R-:W-:Y:S01]  /*26080*/  ISETP.LT.AND P6, PT, R24, UR6, !P0 ;  /* 0x0000000618007c0c */ /* 0x010fe2000c7c1270 */
[----:B------:R-:W1:Y:S02]  /*26090*/  LDCU UR6, c[0x0][0x39c] ;  /* 0x00007380ff0677ac */ /* 0x000e640008000800 */
[----:B------:R-:W4:Y:S01]  /*260a0*/  LDL.LU R24, [R1+0xf8] ;  /* 0x0000f80001187983 */ /* 0x000f220000300800 */
[----:B--2---:R-:W-:Y:S01]  /*260b0*/  ISETP.LT.AND P2, PT, R26, UR4, !P0 ;  /* 0x000000041a007c0c */ /* 0x004fe2000c741270 */
[----:B------:R-:W2:Y:S02]  /*260c0*/  LDCU UR4, c[0x0][0x39c] ;  /* 0x00007380ff0477ac */ /* 0x000ea40008000800 */
[----:B------:R-:W4:Y:S01]  /*260d0*/  LDL.LU R26, [R1+0xfc] ;  /* 0x0000fc00011a7983 */ /* 0x000f220000300800 */
[----:B-----5:R-:W-:Y:S01]  /*260e0*/  ISETP.LT.AND P4, PT, R21, UR5, !P0 ;  /* 0x0000000515007c0c */ /* 0x020fe2000c781270 */
[----:B------:R-:W5:Y:S01]  /*260f0*/  LDCU UR5, c[0x0][0x39c] ;  /* 0x00007380ff0577ac */ /* 0x000f620008000800 */
[----:B------:R-:W0:Y:S01]  /*26100*/  LDC R21, c[0x0][0x3b8] ;  /* 0x0000ee00ff157b82 */ /* 0x000e220000000800 */
[----:B------:R-:W5:Y:S01]  /*26110*/  LDL.LU R29, [R1+0x108] ;  /* 0x00010800011d7983 */ /* 0x000f620000300800 */
[----:B-1----:R-:W-:Y:S01]  /*26120*/  ISETP.LT.AND P3, PT, R19, UR6, !P0 ;  /* 0x0000000613007c0c */ /* 0x002fe2000c761270 */
[----:B------:R-:W4:Y:S01]  /*26130*/  LDCU UR6, c[0x0][0x39c] ;  /* 0x00007380ff0677ac */ /* 0x000f220008000800 */
[----:B------:R-:W-:Y:S01]  /*26140*/  LEA.HI.X.SX32 R19, R3, R2, 0x1, P5 ;  /* 0x0000000203137211 */ /* 0x000fe200028f0eff */
[----:B---3--:R-:W-:Y:S01]  /*26150*/  IMAD R3, R22, 0x2, R17 ;  /* 0x0000000216037824 */ /* 0x008fe200078e0211 */
[----:B------:R-:W-:-:S03]  /*26160*/  LEA R16, P5, R17, R0, 0x1 ;  /* 0x0000000011107211 */ /* 0x000fc600078a08ff */
[----:B------:R1:W-:Y:S01]  /*26170*/  @P6 STG.E.U16 desc[UR8][R18.64], R7 ;  /* 0x0000000712006986 */ /* 0x0003e2000c101508 */
[----:B--2---:R-:W-:Y:S01]  /*26180*/  ISETP.LT.AND P6, PT, R25, UR4, !P0 ;  /* 0x0000000419007c0c */ /* 0x004fe2000c7c1270 */
[----:B------:R-:W-:Y:S01]  /*26190*/  IMAD R20, R20, 0x2, R3 ;  /* 0x0000000214147824 */ /* 0x000fe200078e0203 */
[----:B------:R-:W2:Y:S01]  /*261a0*/  LDC R25, c[0x0][0x3b8] ;  /* 0x0000ee00ff197b82 */ /* 0x000ea20000000800 */
[----:B------:R-:W-:Y:S01]  /*261b0*/  LEA.HI.X.SX32 R17, R17, R2, 0x1, P5 ;  /* 0x0000000211117211 */ /* 0x000fe200028f0eff */
[----:B------:R-:W3:Y:S04]  /*261c0*/  LDCU UR4, c[0x0][0x39c] ;  /* 0x00007380ff0477ac */ /* 0x000ee80008000800 */
[----:B------:R3:W-:Y:S01]  /*261d0*/  @P2 STG.E.U16 desc[UR8][R16.64], R8 ;  /* 0x0000000810002986 */ /* 0x0007e2000c101508 */
[----:B-1----:R-:W-:-:S04]  /*261e0*/  LEA R18, P5, R3, R0, 0x1 ;  /* 0x0000000003127211 */ /* 0x002fc800078a08ff */
[----:B------:R-:W-:Y:S02]  /*261f0*/  LEA.HI.X.SX32 R19, R3, R2, 0x1, P5 ;  /* 0x0000000203137211 */ /* 0x000fe400028f0eff */
[----:B---3--:R-:W-:Y:S01]  /*26200*/  LEA R16, P2, R20, R0, 0x1 ;  /* 0x0000000014107211 */ /* 0x008fe200078408ff */
[----:B0-----:R-:W-:-:S03]  /*26210*/  IMAD R3, R21, 0x2, R20 ;  /* 0x0000000215037824 */ /* 0x001fc600078e0214 */
[----:B------:R-:W-:Y:S01]  /*26220*/  LEA.HI.X.SX32 R17, R20, R2, 0x1, P2 ;  /* 0x0000000214117211 */ /* 0x000fe200010f0eff */
[----:B------:R-:W-:Y:S01]  /*26230*/  @P4 STG.E.U16 desc[UR8][R18.64], R9 ;  /* 0x0000000912004986 */ /* 0x000fe2000c101508 */
[----:B------:R-:W-:-:S03]  /*26240*/  IMAD R23, R23, 0x2, R3 ;  /* 0x0000000217177824 */ /* 0x000fc600078e0203 */
[----:B------:R0:W-:Y:S01]  /*26250*/  @P3 STG.E.U16 desc[UR8][R16.64], R10 ;  /* 0x0000000a10003986 */ /* 0x0001e2000c101508 */
[C---:B------:R-:W-:Y:S02]  /*26260*/  LEA R20, P3, R3.reuse, R0, 0x1 ;  /* 0x0000000003147211 */ /* 0x040fe400078608ff */
[----:B------:R-:W-:Y:S01]  /*26270*/  ISETP.LT.AND P5, PT, R28, UR7, !P0 ;  /* 0x000000071c007c0c */ /* 0x000fe2000c7a1270 */
[----:B------:R1:W3:Y:S01]  /*26280*/  LDS.128 R16, [R27+0x6000] ;  /* 0x006000001b107984 */ /* 0x0002e20000000c00 */
[----:B------:R-:W-:Y:S01]  /*26290*/  LEA.HI.X.SX32 R21, R3, R2, 0x1, P3 ;  /* 0x0000000203157211 */ /* 0x000fe200018f0eff */
[----:B--2---:R-:W-:Y:S02]  /*262a0*/  IMAD R3, R25, 0x2, R23 ;  /* 0x0000000219037824 */ /* 0x004fe400078e0217 */
[----:B------:R-:W2:Y:S01]  /*262b0*/  LDL.LU R28, [R1+0x10c] ;  /* 0x00010c00011c7983 */ /* 0x000ea20000300800 */
[----:B----4-:R-:W-:-:S03]  /*262c0*/  ISETP.LT.AND P2, PT, R26, UR6, !P0 ;  /* 0x000000061a007c0c */ /* 0x010fc6000c741270 */
[----:B------:R-:W4:Y:S01]  /*262d0*/  LDL.LU R25, [R1+0x104] ;  /* 0x0001040001197983 */ /* 0x000f220000300800 */
[----:B-----5:R-:W-:Y:S01]  /*262e0*/  ISETP.LT.AND P4, PT, R24, UR5, !P0 ;  /* 0x0000000518007c0c */ /* 0x020fe2000c781270 */
[----:B------:R-:W5:Y:S01]  /*262f0*/  LDC R26, c[0x0][0x3b8] ;  /* 0x0000ee00ff1a7b82 */ /* 0x000f620000000800 */
[----:B------:R-:W-:Y:S01]  /*26300*/  LEA R22, P3, R23, R0, 0x1 ;  /* 0x0000000017167211 */ /* 0x000fe200078608ff */
[----:B------:R1:W-:Y:S01]  /*26310*/  @P6 STG.E.U16 desc[UR8][R20.64], R11 ;  /* 0x0000000b14006986 */ /* 0x0003e2000c101508 */
[----:B------:R-:W3:Y:S01]  /*26320*/  LDCU UR5, c[0x0][0x39c] ;  /* 0x00007380ff0577ac */ /* 0x000ee20008000800 */
[----:B------:R-:W2:Y:S04]  /*26330*/  LDCU UR6, c[0x0][0x39c] ;  /* 0x00007380ff0677ac */ /* 0x000ea80008000800 */
[----:B------:R-:W3:Y:S01]  /*26340*/  LDC R24, c[0x0][0x3b8] ;  /* 0x0000ee00ff187b82 */ /* 0x000ee20000000800 */
[----:B0-----:R-:W-:-:S02]  /*26350*/  PRMT R10, R5, 0x7632, R10 ;  /* 0x00007632050a7816 */ /* 0x001fc4000000000a */
[----:B------:R-:W-:Y:S01]  /*26360*/  PRMT R6, R6, 0x7632, R6 ;  /* 0x0000763206067816 */ /* 0x000fe20000000006 */
[----:B------:R-:W0:Y:S04]  /*26370*/  LDCU UR7, c[0x0][0x39c] ;  /* 0x00007380ff0777ac */ /* 0x000e280008000800 */
[----:B-1----:R-:W1:Y:S01]  /*26380*/  LDC R27, c[0x0][0x3b8] ;  /* 0x0000ee00ff1b7b82 */ /* 0x002e620000000800 */
[----:B------:R-:W-:Y:S02]  /*26390*/  LEA R20, P6, R3, R0, 0x1 ;  /* 0x0000000003147211 */ /* 0x000fe400078c08ff */
[-C--:B------:R-:W-:Y:S02]  /*263a0*/  LEA.HI.X.SX32 R23, R23, R2.reuse, 0x1, P3 ;  /* 0x0000000217177211 */ /* 0x080fe400018f0eff */
[----:B------:R-:W-:-:S03]  /*263b0*/  LEA.HI.X.SX32 R21, R3, R2, 0x1, P6 ;  /* 0x0000000203157211 */ /* 0x000fc600030f0eff */
[----:B------:R5:W-:Y:S04]  /*263c0*/  @P5 STG.E.U16 desc[UR8][R22.64], R12 ;  /* 0x0000000c16005986 */ /* 0x000be8000c101508 */
[----:B------:R0:W-:Y:S01]  /*263d0*/  @P4 STG.E.U16 desc[UR8][R20.64], R13 ;  /* 0x0000000d14004986 */ /* 0x0001e2000c101508 */
[----:B---3--:R-:W-:Y:S01]  /*263e0*/  IMAD R3, R24, 0x2, R3 ;  /* 0x0000000218037824 */ /* 0x008fe200078e0203 */
[----:B------:R-:W-:Y:S01]  /*263f0*/  ISETP.LT.AND P5, PT, R29, UR5, !P0 ;  /* 0x000000051d007c0c */ /* 0x000fe2000c7a1270 */
[----:B------:R-:W3:Y:S01]  /*26400*/  LDC R24, c[0x0][0x3b8] ;  /* 0x0000ee00ff187b82 */ /* 0x000ee20000000800 */
[----:B------:R-:W2:Y:S01]  /*26410*/  LDCU UR5, c[0x0][0x39c] ;  /* 0x00007380ff0577ac */ /* 0x000ea20008000800 */
[----:B-----5:R-:W-:Y:S02]  /*26420*/  IMAD R23, R26, 0x2, R3 ;  /* 0x000000021a177824 */ /* 0x020fe400078e0203 */
[----:B------:R-:W5:Y:S01]  /*26430*/  LDL.LU R26, [R1+0x110] ;  /* 0x00011000011a7983 */ /* 0x000f620000300800 */
[----:B0-----:R-:W-:-:S03]  /*26440*/  LEA R20, P6, R3, R0, 0x1 ;  /* 0x0000000003147211 */ /* 0x001fc600078c08ff */
[----:B------:R-:W5:Y:S01]  /*26450*/  LDL.LU R29, [R1+0x11c] ;  /* 0x00011c00011d7983 */ /* 0x000f620000300800 */
[----:B------:R-:W-:Y:S02]  /*26460*/  LEA.HI.X.SX32 R21, R3, R2, 0x1, P6 ;  /* 0x0000000203157211 */ /* 0x000fe400030f0eff */
[----:B------:R-:W-:Y:S01]  /*26470*/  LEA R22, P6, R23, R0, 0x1 ;  /* 0x0000000017167211 */ /* 0x000fe200078c08ff */
[----:B-1----:R-:W-:Y:S02]  /*26480*/  IMAD R3, R27, 0x2, R23 ;  /* 0x000000021b037824 */ /* 0x002fe400078e0217 */
[----:B------:R-:W-:Y:S01]  /*26490*/  @P2 STG.E.U16 desc[UR8][R20.64], R14 ;  /* 0x0000000e14002986 */ /* 0x000fe2000c101508 */
[----:B------:R-:W-:-:S03]  /*264a0*/  LEA.HI.X.SX32 R23, R23, R2, 0x1, P6 ;  /* 0x0000000217177211 */ /* 0x000fc600030f0eff */
[----:B------:R-:W5:Y:S01]  /*264b0*/  LDL.LU R27, [R1+0x118] ;  /* 0x00011800011b7983 */ /* 0x000f620000300800 */
[----:B----4-:R-:W-:Y:S01]  /*264c0*/  ISETP.LT.AND P3, PT, R25, UR4, !P0 ;  /* 0x0000000419007c0c */ /* 0x010fe2000c761270 */
[----:B------:R-:W5:Y:S01]  /*264d0*/  LDCU UR4, c[0x0][0x39c] ;  /* 0x00007380ff0477ac */ /* 0x000f620008000800 */
[----:B------:R-:W0:Y:S11]  /*264e0*/  LDC R25, c[0x0][0x3b8] ;  /* 0x0000ee00ff197b82 */ /* 0x000e360000000800 */
[----:B------:R1:W-:Y:S04]  /*264f0*/  @P3 STG.E.U16 desc[UR8][R22.64], R15 ;  /* 0x0000000f16003986 */ /* 0x0003e8000c101508 */
[----:B-1----:R-:W4:Y:S01]  /*26500*/  LDL.LU R23, [R1+0x114] ;  /* 0x0001140001177983 */ /* 0x002f220000300800 */
[----:B--2---:R-:W-:Y:S01]  /*26510*/  ISETP.LT.AND P4, PT, R28, UR6, !P0 ;  /* 0x000000061c007c0c */ /* 0x004fe2000c781270 */
[----:B------:R-:W1:Y:S01]  /*26520*/  LDCU UR6, c[0x0][0x39c] ;  /* 0x00007380ff0677ac */ /* 0x000e620008000800 */
[----:B------:R-:W2:Y:S01]  /*26530*/  LDC R28, c[0x0][0x3b8] ;  /* 0x0000ee00ff1c7b82 */ /* 0x000ea20000000800 */
[----:B------:R-:W-:-:S04]  /*26540*/  LEA R20, P6, R3, R0, 0x1 ;  /* 0x0000000003147211 */ /* 0x000fc800078c08ff */
[----:B------:R-:W-:Y:S01]  /*26550*/  LEA.HI.X.SX32 R21, R3, R2, 0x1, P6 ;  /* 0x0000000203157211 */ /* 0x000fe200030f0eff */
[----:B---3--:R-:W-:Y:S02]  /*26560*/  IMAD R3, R24, 0x2, R3 ;  /* 0x0000000218037824 */ /* 0x008fe400078e0203 */
[----:B------:R-:W3:Y:S01]  /*26570*/  LDC R24, c[0x0][0x3b8] ;  /* 0x0000ee00ff187b82 */ /* 0x000ee20000000800 */
[----:B-----5:R-:W-:Y:S01]  /*26580*/  ISETP.LT.AND P2, PT, R26, UR4, !P0 ;  /* 0x000000041a007c0c */ /* 0x020fe2000c741270 */
[----:B------:R-:W5:Y:S01]  /*26590*/  LDCU UR4, c[0x0][0x39c] ;  /* 0x00007380ff0477ac */ /* 0x000f620008000800 */
[----:B------:R0:W-:Y:S05]  /*265a0*/  @P5 STG.E.U16 desc[UR8][R20.64], R16 ;  /* 0x0000001014005986 */ /* 0x0001ea000c101508 */
[----:B------:R-:W1:Y:S01]  /*265b0*/  LDC R26, c[0x0][0x3b8] ;  /* 0x0000ee00ff1a7b82 */ /* 0x000e620000000800 */
[----:B0-----:R-:W-:-:S04]  /*265c0*/  LEA R20, P6, R3, R0, 0x1 ;  /* 0x0000000003147211 */ /* 0x001fc800078c08ff */
[----:B------:R-:W-:-:S05]  /*265d0*/  LEA.HI.X.SX32 R21, R3, R2, 0x1, P6 ;  /* 0x0000000203157211 */ /* 0x000fca00030f0eff */
[----:B------:R-:W-:Y:S01]  /*265e0*/  @P4 STG.E.U16 desc[UR8][R20.64], R17 ;  /* 0x0000001114004986 */ /* 0x000fe2000c101508 */
[----:B-----5:R-:W-:Y:S01]  /*265f0*/  ISETP.LT.AND P4, PT, R29, UR4, !P0 ;  /* 0x000000041d007c0c */ /* 0x020fe2000c781270 */
[----:B------:R-:W0:Y:S01]  /*26600*/  LDCU UR4, c[0x0][0x39c] ;  /* 0x00007380ff0477ac */ /* 0x000e220008000800 */
[----:B----4-:R-:W-:Y:S01]  /*26610*/  ISETP.LT.AND P3, PT, R23, UR5, !P0 ;  /* 0x0000000517007c0c */ /* 0x010fe2000c761270 */
[----:B------:R-:W-:Y:S01]  /*26620*/  IMAD R23, R25, 0x2, R3 ;  /* 0x0000000219177824 */ /* 0x000fe200078e0203 */
[----:B------:R-:W4:Y:S01]  /*26630*/  LDCU UR5, c[0x0][0x39c] ;  /* 0x00007380ff0577ac */ /* 0x000f220008000800 */
[----:B------:R-:W5:Y:S03]  /*26640*/  LDL.LU R25, [R1+0x124] ;  /* 0x0001240001197983 */ /* 0x000f660000300800 */
[----:B------:R-:W-:Y:S01]  /*26650*/  LEA R22, P6, R23, R0, 0x1 ;  /* 0x0000000017167211 */ /* 0x000fe200078c08ff */
[----:B--2---:R-:W-:-:S02]  /*26660*/  IMAD R3, R28, 0x2, R23 ;  /* 0x000000021c037824 */ /* 0x004fc400078e0217 */
[----:B------:R-:W0:Y:S01]  /*26670*/  LDL.LU R28, [R1+0x128] ;  /* 0x00012800011c7983 */ /* 0x000e220000300800 */
[----:B------:R-:W-:-:S03]  /*26680*/  LEA.HI.X.SX32 R23, R23, R2, 0x1, P6 ;  /* 0x0000000217177211 */ /* 0x000fc600030f0eff */
[----:B------:R-:W2:Y:S04]  /*26690*/  LDL.LU R29, [R1+0x130] ;  /* 0x00013000011d7983 */ /* 0x000ea80000300800 */
[----:B------:R1:W-:Y:S04]  /*266a0*/  @P2 STG.E.U16 desc[UR8][R22.64], R18 ;  /* 0x0000001216002986 */ /* 0x0003e8000c101508 */
[----:B-1----:R-:W4:Y:S01]  /*266b0*/  LDL.LU R22, [R1+0x120] ;  /* 0x0001200001167983 */ /* 0x002f220000300800 */
[----:B------:R-:W-:Y:S01]  /*266c0*/  LEA R20, P6, R3, R0, 0x1 ;  /* 0x0000000003147211 */ /* 0x000fe200078c08ff */
[----:B------:R-:W-:Y:S01]  /*266d0*/  IMAD R23, R26, 0x2, R3 ;  /* 0x000000021a177824 */ /* 0x000fe200078e0203 */
[----:B------:R-:W-:Y:S01]  /*266e0*/  ISETP.LT.AND P5, PT, R27, UR6, !P0 ;  /* 0x000000061b007c0c */ /* 0x000fe2000c7a1270 */
[----:B------:R-:W5:Y:S01]  /*266f0*/  LDCU UR6, c[0x0][0x39c] ;  /* 0x00007380ff0677ac */ /* 0x000f620008000800 */
[----:B------:R-:W-:Y:S01]  /*26700*/  LEA.HI.X.SX32 R21, R3, R2, 0x1, P6 ;  /* 0x0000000203157211 */ /* 0x000fe200030f0eff */
[----:B------:R-:W1:Y:S01]  /*26710*/  LDC R27, c[0x0][0x3b8] ;  /* 0x0000ee00ff1b7b82 */ /* 0x000e620000000800 */
[----:B---3--:R-:W-:Y:S01]  /*26720*/  IMAD R3, R24, 0x2, R23 ;  /* 0x0000000218037824 */ /* 0x008fe200078e0217 */
[----:B------:R-:W-:-:S02]  /*26730*/  PRMT R11, R4, 0x7632, R11 ;  /* 0x00007632040b7816 */ /* 0x000fc4000000000b */
[----:B------:R-:W-:Y:S04]  /*26740*/  @P3 STG.E.U16 desc[UR8][R20.64], R19 ;  /* 0x0000001314003986 */ /* 0x000fe8000c101508 */
[----:B------:R-:W3:Y:S08]  /*26750*/  LDC R26, c[0x0][0x3b8] ;  /* 0x0000ee00ff1a7b82 */ /* 0x000ef00000000800 */
[----:B------:R-:W0:Y:S01]  /*26760*/  LDC R24, c[0x0][0x3b8] ;  /* 0x0000ee00ff187b82 */ /* 0x000e220000000800 */
[----:B-----5:R-:W-:Y:S01]  /*26770*/  ISETP.LT.AND P3, PT, R25, UR6, !P0 ;  /* 0x0000000619007c0c */ /* 0x020fe2000c761270 */
[----:B------:R-:W2:Y:S06]  /*26780*/  LDCU UR6, c[0x0][0x39c] ;  /* 0x00007380ff0677ac */ /* 0x000eac0008000800 */
[----:B------:R-:W5:Y:S01]  /*26790*/  LDC R25, c[0x0][0x3b8] ;  /* 0x0000ee00ff197b82 */ /* 0x000f620000000800 */
[----:B----4-:R-:W-:Y:S01]  /*267a0*/  ISETP.LT.AND P2, PT, R22, UR5, !P0 ;  /* 0x0000000516007c0c */ /* 0x010fe2000c741270 */
[----:B------:R-:W4:Y:S01]  /*267b0*/  LDCU UR5, c[0x0][0x39c] ;  /* 0x00007380ff0577ac */ /* 0x000f220008000800 */
[----:B------:R-:W-:-:S04]  /*267c0*/  LEA R22, P6, R23, R0, 0x1 ;  /* 0x0000000017167211 */ /* 0x000fc800078c08ff */
[----:B------:R-:W-:-:S05]  /*267d0*/  LEA.HI.X.SX32 R23, R23, R2, 0x1, P6 ;  /* 0x0000000217177211 */ /* 0x000fca00030f0eff */
[----:B------:R0:W-:Y:S04]  /*267e0*/  @P5 STG.E.U16 desc[UR8][R22.64], R11 ;  /* 0x0000000b16005986 */ /* 0x0001e8000c101508 */
[----:B0-----:R-:W4:Y:S01]  /*267f0*/  LDL.LU R23, [R1+0x12c] ;  /* 0x00012c0001177983 */ /* 0x001f220000300800 */
[----:B-1----:R-:W-:-:S03]  /*26800*/  IMAD R22, R27, 0x2, R3 ;  /* 0x000000021b167824 */ /* 0x002fc600078e0203 */
[----:B------:R-:W4:Y:S01]  /*26810*/  LDL.LU R27, [R1+0x134] ;  /* 0x00013400011b7983 */ /* 0x000f220000300800 */
[----:B------:R-:W-:-:S04]  /*26820*/  LEA R20, P6, R3, R0, 0x1 ;  /* 0x0000000003147211 */ /* 0x000fc800078c08ff */
[----:B------:R-:W-:Y:S02]  /*26830*/  LEA.HI.X.SX32 R21, R3, R2, 0x1, P6 ;  /* 0x0000000203157211 */ /* 0x000fe400030f0eff */
[----:B------:R-:W-:-:S04]  /*26840*/  LEA R4, P6, R22, R0, 0x1 ;  /* 0x0000000016047211 */ /* 0x000fc800078c08ff */
[----:B------:R-:W-:Y:S01]  /*26850*/  LEA.HI.X.SX32 R5, R22, R2, 0x1, P6 ;  /* 0x0000000216057211 */ /* 0x000fe200030f0eff */
[----:B------:R0:W-:Y:S01]  /*26860*/  @P4 STG.E.U16 desc[UR8][R20.64], R10 ;  /* 0x0000000a14004986 */ /* 0x0001e2000c101508 */
[----:B------:R-:W-:Y:S01]  /*26870*/  ISETP.LT.AND P5, PT, R28, UR4, !P0 ;  /* 0x000000041c007c0c */ /* 0x000fe2000c7a1270 */
[----:B------:R-:W1:Y:S02]  /*26880*/  LDCU UR4, c[0x0][0x39c] ;  /* 0x00007380ff0477ac */ /* 0x000e640008000800 */
[----:B------:R1:W-:Y:S01]  /*26890*/  @P2 STG.E.U16 desc[UR8][R4.64], R6 ;  /* 0x0000000604002986 */ /* 0x0003e2000c101508 */
[----:B--2---:R-:W-:Y:S01]  /*268a0*/  ISETP.LT.AND P2, PT, R29, UR6, !P0 ;  /* 0x000000061d007c0c */ /* 0x004fe2000c741270 */
[----:B---3--:R-:W-:Y:S01]  /*268b0*/  IMAD R3, R26, 0x2, R22 ;  /* 0x000000021a037824 */ /* 0x008fe200078e0216 */
[----:B------:R-:W-:Y:S01]  /*268c0*/  PRMT R9, R8, 0x7632, R9 ;  /* 0x0000763208097816 */ /* 0x000fe20000000009 */
[----:B------:R-:W2:Y:S01]  /*268d0*/  LDL.LU R28, [R1+0x138] ;  /* 0x00013800011c7983 */ /* 0x000ea20000300800 */
[----:B------:R-:W3:Y:S01]  /*268e0*/  LDC R22, c[0x0][0x3b8] ;  /* 0x0000ee00ff167b82 */ /* 0x000ee20000000800 */
[----:B------:R-:W2:Y:S02]  /*268f0*/  LDCU UR6, c[0x0][0x39c] ;  /* 0x00007380ff0677ac */ /* 0x000ea40008000800 */
[----:B------:R-:W2:Y:S01]  /*26900*/  LDL.LU R29, [R1+0x13c] ;  /* 0x00013c00011d7983 */ /* 0x000ea20000300800 */
[----:B0-----:R-:W-:-:S02]  /*26910*/  LEA R20, P6, R3, R0, 0x1 ;  /* 0x0000000003147211 */ /* 0x001fc400078c08ff */
[----:B------:R-:W-:Y:S01]  /*26920*/  PRMT R10, R7, 0x7632, R10 ;  /* 0x00007632070a7816 */ /* 0x000fe2000000000a */
[----:B------:R-:W2:Y:S01]  /*26930*/  LDL.LU R26, [R1+0x148] ;  /* 0x00014800011a7983 */ /* 0x000ea20000300800 */
[----:B------:R-:W-:Y:S01]  /*26940*/  LEA.HI.X.SX32 R21, R3, R2, 0x1, P6 ;  /* 0x0000000203157211 */ /* 0x000fe200030f0eff */
[----:B-----5:R-:W-:Y:S01]  /*26950*/  IMAD R3, R25, 0x2, R3 ;  /* 0x0000000219037824 */ /* 0x020fe200078e0203 */
[----:B------:R-:W0:Y:S01]  /*26960*/  LDC R8, c[0x0][0x3b8] ;  /* 0x0000ee00ff087b82 */ /* 0x000e220000000800 */
[----:B------:R-:W5:Y:S04]  /*26970*/  LDL.LU R25, [R1+0x140] ;  /* 0x0001400001197983 */ /* 0x000f680000300800 */
[----:B------:R1:W-:Y:S02]  /*26980*/  @P3 STG.E.U16 desc[UR8][R20.64], R10 ;  /* 0x0000000a14003986 */ /* 0x0003e4000c101508 */
[----:B-1----:R-:W-:Y:S01]  /*26990*/  LEA R4, P6, R3, R0, 0x1 ;  /* 0x0000000003047211 */ /* 0x002fe200078c08ff */
[----:B------:R-:W-:-:S03]  /*269a0*/  IMAD R7, R24, 0x2, R3 ;  /* 0x0000000218077824 */ /* 0x000fc600078e0203 */
[----:B------:R-:W-:Y:S02]  /*269b0*/  LEA.HI.X.SX32 R5, R3, R2, 0x1, P6 ;  /* 0x0000000203057211 */ /* 0x000fe400030f0eff */
[----:B------:R-:W-:Y:S01]  /*269c0*/  LEA R6, P6, R7, R0, 0x1 ;  /* 0x0000000007067211 */ /* 0x000fe200078c08ff */
[----:B------:R-:W1:Y:S02]  /*269d0*/  LDC R3, c[0x0][0x3b8] ;  /* 0x0000ee00ff037b82 */ /* 0x000e640000000800 */
[----:B------:R3:W-:Y:S06]  /*269e0*/  @P5 STG.E.U16 desc[UR8][R4.64], R9 ;  /* 0x0000000904005986 */ /* 0x0007ec000c101508 */
[----:B------:R-:W0:Y:S01]  /*269f0*/  LDC R20, c[0x0][0x3b8] ;  /* 0x0000ee00ff147b82 */ /* 0x000e220000000800 */
[----:B---3--:R-:W-:-:S07]  /*26a00*/  PRMT R5, R9, 0x7632, R5 ;  /* 0x0000763209057816 */ /* 0x008fce0000000005 */
[----:B------:R-:W3:Y:S01]  /*26a10*/  LDC R9, c[0x0][0x3b8] ;  /* 0x0000ee00ff097b82 */ /* 0x000ee20000000800 */
[----:B----4-:R-:W-:Y:S01]  /*26a20*/  ISETP.LT.AND P4, PT, R23, UR5, !P0 ;  /* 0x0000000517007c0c */ /* 0x010fe2000c781270 */
[----:B------:R-:W2:Y:S06]  /*26a30*/  LDCU UR5, c[0x0][0x39c] ;  /* 0x00007380ff0577ac */ /* 0x000eac0008000800 */
[----:B------:R-:W4:Y:S01]  /*26a40*/  LDC R23, c[0x0][0x3b8] ;  /* 0x0000ee00ff177b82 */ /* 0x000f220000000800 */
[----:B------:R-:W-:Y:S01]  /*26a50*/  ISETP.LT.AND P3, PT, R27, UR4, !P0 ;  /* 0x000000041b007c0c */ /* 0x000fe2000c761270 */
[----:B------:R-:W0:Y:S01]  /*26a60*/  LDCU UR4, c[0x0][0x39c] ;  /* 0x00007380ff0477ac */ /* 0x000e220008000800 */
[----:B------:R-:W3:Y:S01]  /*26a70*/  LDL.LU R27, [R1+0x14c] ;  /* 0x00014c00011b7983 */ /* 0x000ee20000300800 */
[----:B----4-:R-:W-:Y:S01]  /*26a80*/  IMAD R23, R23, 0x2, R7 ;  /* 0x0000000217177824 */ /* 0x010fe200078e0207 */
[----:B------:R-:W-:-:S04]  /*26a90*/  LEA.HI.X.SX32 R7, R7, R2, 0x1, P6 ;  /* 0x0000000207077211 */ /* 0x000fc800030f0eff */
[----:B------:R-:W-:Y:S01]  /*26aa0*/  LEA R4, P5, R23, R0, 0x1 ;  /* 0x0000000017047211 */ /* 0x000fe200078a08ff */
[----:B------:R4:W-:Y:S01]  /*26ab0*/  @P4 STG.E.U16 desc[UR8][R6.64], R5 ;  /* 0x0000000506004986 */ /* 0x0009e2000c101508 */
[----:B--2---:R-:W-:Y:S01]  /*26ac0*/  ISETP.LT.AND P6, PT, R28, UR5, !P0 ;  /* 0x000000051c007c0c */ /* 0x004fe2000c7c1270 */
[----:B------:R-:W-:Y:S01]  /*26ad0*/  IMAD R21, R22, 0x2, R23 ;  /* 0x0000000216157824 */ /* 0x000fe200078e0217 */
[----:B------:R-:W-:Y:S01]  /*26ae0*/  PRMT R11, R11, 0x7632, R11 ;  /* 0x000076320b0b7816 */ /* 0x000fe2000000000b */
[----:B------:R-:W2:Y:S01]  /*26af0*/  LDL.LU R28, [R1+0x150] ;  /* 0x00015000011c7983 */ /* 0x000ea20000300800 */
[----:B------:R-:W-:Y:S01]  /*26b00*/  PRMT R14, R12, 0x7632, R14 ;  /* 0x000076320c0e7816 */ /* 0x000fe2000000000e */
[----:B------:R-:W2:Y:S01]  /*26b10*/  LDCU UR5, c[0x0][0x39c] ;  /* 0x00007380ff0577ac */ /* 0x000ea20008000800 */
[----:B------:R-:W3:Y:S01]  /*26b20*/  LDC R12, c[0x0][0x3b8] ;  /* 0x0000ee00ff0c7b82 */ /* 0x000ee20000000800 */
[----:B----4-:R-:W-:Y:S02]  /*26b30*/  LEA.HI.X.SX32 R5, R23, R2, 0x1, P5 ;  /* 0x0000000217057211 */ /* 0x010fe400028f0eff */
[----:B0-----:R-:W-:Y:S01]  /*26b40*/  ISETP.LT.AND P5, PT, R29, UR4, !P0 ;  /* 0x000000041d007c0c */ /* 0x001fe2000c7a1270 */
[----:B------:R-:W0:Y:S01]  /*26b50*/  LDCU UR4, c[0x0][0x39c] ;  /* 0x00007380ff0477ac */ /* 0x000e220008000800 */
[----:B------:R-:W4:Y:S01]  /*26b60*/  LDL.LU R29, [R1+0x100] ;  /* 0x00010000011d7983 */ /* 0x000f220000300800 */
[----:B------:R-:W-:-:S02]  /*26b70*/  PRMT R7, R10, 0x7632, R7 ;  /* 0x000076320a077816 */ /* 0x000fc40000000007 */
[----:B------:R-:W-:-:S03]  /*26b80*/  LEA R6, P4, R21, R0, 0x1 ;  /* 0x0000000015067211 */ /* 0x000fc600078808ff */
[----:B------:R0:W-:Y:S02]  /*26b90*/  @P2 STG.E.U16 desc[UR8][R4.64], R7 ;  /* 0x0000000704002986 */ /* 0x0001e4000c101508 */
[----:B0-----:R-:W-:Y:S01]  /*26ba0*/  LEA.HI.X.SX32 R7, R21, R2, 0x1, P4 ;  /* 0x0000000215077211 */ /* 0x001fe200020f0eff */
[----:B-1----:R-:W-:Y:S02]  /*26bb0*/  IMAD R21, R3, 0x2, R21 ;  /* 0x0000000203157824 */ /* 0x002fe400078e0215 */
[----:B------:R-:W0:Y:S02]  /*26bc0*/  LDC R3, c[0x0][0x3b8] ;  /* 0x0000ee00ff037b82 */ /* 0x000e240000000800 */
[----:B------:R-:W-:Y:S01]  /*26bd0*/  IMAD R5, R8, 0x2, R21 ;  /* 0x0000000208057824 */ /* 0x000fe200078e0215 */
[----:B------:R1:W-:Y:S01]  /*26be0*/  @P3 STG.E.U16 desc[UR8][R6.64], R11 ;  /* 0x0000000b06003986 */ /* 0x0003e2000c101508 */
[----:B------:R-:W-:-:S04]  /*26bf0*/  LEA R10, P3, R21, R0, 0x1 ;  /* 0x00000000150a7211 */ /* 0x000fc800078608ff */
[----:B------:R-:W3:Y:S01]  /*26c00*/  LDC R8, c[0x0][0x3b8] ;  /* 0x0000ee00ff087b82 */ /* 0x000ee20000000800 */
[----:B-----5:R-:W-:Y:S01]  /*26c10*/  ISETP.LT.AND P2, PT, R25, UR6, !P0 ;  /* 0x0000000619007c0c */ /* 0x020fe2000c741270 */
[----:B------:R-:W4:Y:S01]  /*26c20*/  LDCU UR6, c[0x0][0x39c] ;  /* 0x00007380ff0677ac */ /* 0x000f220008000800 */
[----:B-1----:R-:W-:Y:S01]  /*26c30*/  LEA.HI.X.SX32 R11, R21, R2, 0x1, P3 ;  /* 0x00000002150b7211 */ /* 0x002fe200018f0eff */
[----:B---3--:R-:W-:Y:S01]  /*26c40*/  IMAD R7, R9, 0x2, R5 ;  /* 0x0000000209077824 */ /* 0x008fe200078e0205 */
[----:B------:R-:W-:-:S03]  /*26c50*/  LEA R4, P3, R5, R0, 0x1 ;  /* 0x0000000005047211 */ /* 0x000fc600078608ff */
[----:B------:R-:W1:Y:S01]  /*26c60*/  LDC R9, c[0x0][0x3b8] ;  /* 0x0000ee00ff097b82 */ /* 0x000e620000000800 */
[----:B------:R3:W-:Y:S01]  /*26c70*/  @P6 STG.E.U16 desc[UR8][R10.64], R14 ;  /* 0x0000000e0a006986 */ /* 0x0007e2000c101508 */
[----:B------:R-:W-:Y:S02]  /*26c80*/  LEA R6, P6, R7, R0, 0x1 ;  /* 0x0000000007067211 */ /* 0x000fe400078c08ff */
[-C--:B------:R-:W-:Y:S02]  /*26c90*/  LEA.HI.X.SX32 R5, R5, R2.reuse, 0x1, P3 ;  /* 0x0000000205057211 */ /* 0x080fe400018f0eff */
[----:B------:R-:W-:Y:S02]  /*26ca0*/  PRMT R15, R14, 0x7632, R15 ;  /* 0x000076320e0f7816 */ /* 0x000fe4000000000f */
[----:B------:R-:W-:Y:S02]  /*26cb0*/  ISETP.LT.AND P4, PT, R26, UR7, !P0 ;  /* 0x000000071a007c0c */ /* 0x000fe4000c781270 */
[----:B---3--:R-:W-:Y:S01]  /*26cc0*/  PRMT R11, R13, 0x7632, R11 ;  /* 0x000076320d0b7816 */ /* 0x008fe2000000000b */
[----:B------:R-:W-:Y:S01]  /*26cd0*/  IMAD R13, R20, 0x2, R7 ;  /* 0x00000002140d7824 */ /* 0x000fe200078e0207 */
[----:B------:R-:W-:-:S03]  /*26ce0*/  LEA.HI.X.SX32 R7, R7, R2, 0x1, P6 ;  /* 0x0000000207077211 */ /* 0x000fc600030f0eff */
[----:B0-----:R-:W-:Y:S01]  /*26cf0*/  IMAD R3, R3, 0x2, R13 ;  /* 0x0000000203037824 */ /* 0x001fe200078e020d */
[----:B------:R0:W-:Y:S01]  /*26d00*/  @P5 STG.E.U16 desc[UR8][R4.64], R11 ;  /* 0x0000000b04005986 */ /* 0x0001e2000c101508 */
[----:B------:R-:W-:-:S03]  /*26d10*/  LEA R10, P6, R13, R0, 0x1 ;  /* 0x000000000d0a7211 */ /* 0x000fc600078c08ff */
[----:B------:R3:W-:Y:S01]  /*26d20*/  @P2 STG.E.U16 desc[UR8][R6.64], R15 ;  /* 0x0000000f06002986 */ /* 0x0007e2000c101508 */
[----:B------:R-:W-:Y:S02]  /*26d30*/  LEA R14, P2, R3, R0, 0x1 ;  /* 0x00000000030e7211 */ /* 0x000fe400078408ff */
[----:B------:R-:W-:Y:S01]  /*26d40*/  PRMT R16, R16, 0x7632, R16 ;  /* 0x0000763210107816 */ /* 0x000fe20000000010 */
[----:B0-----:R-:W-:Y:S01]  /*26d50*/  IMAD R5, R8, 0x2, R3 ;  /* 0x0000000208057824 */ /* 0x001fe200078e0203 */
[-C--:B------:R-:W-:Y:S02]  /*26d60*/  LEA.HI.X.SX32 R11, R13, R2.reuse, 0x1, P6 ;  /* 0x000000020d0b7211 */ /* 0x080fe400030f0eff */
[----:B---3--:R-:W-:Y:S02]  /*26d70*/  PRMT R7, R15, 0x7632, R7 ;  /* 0x000076320f077816 */ /* 0x008fe40000000007 */
[----:B------:R-:W-:Y:S01]  /*26d80*/  LEA.HI.X.SX32 R15, R3, R2, 0x1, P2 ;  /* 0x00000002030f7211 */ /* 0x000fe200010f0eff */
[----:B------:R-:W-:-:S02]  /*26d90*/  IMAD R3, R12, 0x2, R5 ;  /* 0x000000020c037824 */ /* 0x000fc400078e0205 */
[----:B------:R0:W-:Y:S01]  /*26da0*/  @P4 STG.E.U16 desc[UR8][R10.64], R7 ;  /* 0x000000070a004986 */ /* 0x0001e2000c101508 */
[----:B------:R-:W-:Y:S01]  /*26db0*/  LEA R4, P2, R5, R0, 0x1 ;  /* 0x0000000005047211 */ /* 0x000fe200078408ff */
[----:B-1----:R-:W-:Y:S01]  /*26dc0*/  IMAD R9, R9, 0x2, R3 ;  /* 0x0000000209097824 */ /* 0x002fe200078e0203 */
[----:B------:R-:W-:Y:S02]  /*26dd0*/  PRMT R17, R17, 0x7632, R17 ;  /* 0x0000763211117816 */ /* 0x000fe40000000011 */
[----:B------:R-:W-:Y:S02]  /*26de0*/  LEA.HI.X.SX32 R5, R5, R2, 0x1, P2 ;  /* 0x0000000205057211 */ /* 0x000fe400010f0eff */
[----:B------:R-:W-:-:S04]  /*26df0*/  LEA R8, P2, R9, R0, 0x1 ;  /* 0x0000000009087211 */ /* 0x000fc800078408ff */
[----:B------:R-:W-:Y:S02]  /*26e00*/  LEA.HI.X.SX32 R9, R9, R2, 0x1, P2 ;  /* 0x0000000209097211 */ /* 0x000fe400010f0eff */
[----:B------:R-:W-:-:S13]  /*26e10*/  ISETP.LT.AND P3, PT, R27, UR4, !P0 ;  /* 0x000000041b007c0c */ /* 0x000fda000c761270 */
[----:B------:R1:W-:Y:S01]  /*26e20*/  @P3 STG.E.U16 desc[UR8][R14.64], R16 ;  /* 0x000000100e003986 */ /* 0x0003e2000c101508 */
[----:B------:R-:W-:-:S04]  /*26e30*/  LEA R6, P3, R3, R0, 0x1 ;  /* 0x0000000003067211 */ /* 0x000fc800078608ff */
[----:B0-----:R-:W-:Y:S02]  /*26e40*/  LEA.HI.X.SX32 R7, R3, R2, 0x1, P3 ;  /* 0x0000000203077211 */ /* 0x001fe400018f0eff */
[----:B------:R-:W-:Y:S02]  /*26e50*/  PRMT R3, R18, 0x7632, R3 ;  /* 0x0000763212037816 */ /* 0x000fe40000000003 */
[----:B--2---:R-:W-:Y:S02]  /*26e60*/  ISETP.LT.AND P5, PT, R28, UR5, !P0 ;  /* 0x000000051c007c0c */ /* 0x004fe4000c7a1270 */
[----:B----4-:R-:W-:-:S11]  /*26e70*/  ISETP.LT.AND P0, PT, R29, UR6, !P0 ;  /* 0x000000061d007c0c */ /* 0x010fd6000c701270 */
[----:B------:R1:W-:Y:S04]  /*26e80*/  @P5 STG.E.U16 desc[UR8][R4.64], R17 ;  /* 0x0000001104005986 */ /* 0x0003e8000c101508 */
[----:B------:R1:W-:Y:S01]  /*26e90*/  @P0 STG.E.U16 desc[UR8][R6.64], R3 ;  /* 0x0000000306000986 */ /* 0x0003e2000c101508 */
[----:B------:R-:W-:Y:S05]  /*26ea0*/  @!P1 EXIT ;  /* 0x000000000000994d */ /* 0x000fea0003800000 */
[----:B-1----:R-:W-:-:S05]  /*26eb0*/  PRMT R4, R19, 0x7632, R4 ;  /* 0x0000763213047816 */ /* 0x002fca0000000004 */
[----:B------:R-:W-:Y:S01]  /*26ec0*/  STG.E.U16 desc[UR8][R8.64], R4 ;  /* 0x0000000408007986 */ /* 0x000fe2000c101508 */
[----:B------:R-:W-:Y:S05]  /*26ed0*/  EXIT ;  /* 0x000000000000794d */ /* 0x000fea0003800000 */
.L_x_3:
[----:B------:R-:W-:-:S00]  /*26ee0*/  BRA `(.L_x_3) ;  /* 0xfffffffc00fc7947 */ /* 0x000fc0000383ffff */
[----:B------:R-:W-:-:S00]  /*26ef0*/  NOP ;  /* 0x0000000000007918 */ /* 0x000fc00000000000 */
        /* <DEDUP_REMOVED lines=8> */
.L_x_4:


//--------------------- .nv.shared.matmul_kernel  --------------------------
	.section	.nv.shared.matmul_kernel,"aw",@nobits
	.sectionflags	@""
	.align	16
	.zero		1024


//--------------------- .nv.shared.reserved.0     --------------------------
	.section	.nv.shared.reserved.0,"aw",@nobits
	.weak		__nv_reservedSMEM_offset_0_alias
	.size		__nv_reservedSMEM_offset_0_alias, 0, 64
	.other		__nv_reservedSMEM_offset_0_alias,@"STO_CUDA_RESERVED_SHARED STV_DEFAULT"
__nv_reservedSMEM_offset_0_alias:
	.zero		0
	.zero		64


//--------------------- .nv.constant0.matmul_kernel --------------------------
	.section	.nv.constant0.matmul_kernel,"a",@progbits
	.sectionflags	@""
	.align	4
.nv.constant0.matmul_kernel:
	.zero		976


//--------------------- SYMBOLS --------------------------

	.type		.nv.reservedSmem.offset0,@object
	.size		.nv.reservedSmem.offset0,0x4
	.type		.nv.reservedSmem.cap,@object
	.size		.nv.reservedSmem.cap,0x4
